def attn_fwd(
    Q,
    K,
    V,
    Out,
    Lse,
    sm_scale,
    stride_qz,
    stride_qh,
    stride_qm,
    stride_qk,
    stride_kz,
    stride_kh,
    stride_kn,
    stride_kk,
    stride_vz,
    stride_vh,
    stride_vn,
    stride_vk,
    stride_oz,
    stride_oh,
    stride_om,
    stride_ok,
    seqlen_q,
    seqlen_k,
    BLOCK_M: tl.constexpr,
    BLOCK_N: tl.constexpr,
    HEAD_DIM: tl.constexpr,
    CAUSAL: tl.constexpr,
):
    start_m = tl.program_id(0)
    off_hz = tl.program_id(1)
    q_off = off_hz * stride_qh
    k_off = off_hz * stride_kh
    v_off = off_hz * stride_vh
    offs_m = start_m * BLOCK_M + tl.arange(0, BLOCK_M)
    offs_d = tl.arange(0, HEAD_DIM)
    offs_n = tl.arange(0, BLOCK_N)
    q_ptrs = Q + q_off + offs_m[:, None] * stride_qm + offs_d[None, :] * stride_qk
    k_ptrs = K + k_off + offs_d[:, None] * stride_kk + offs_n[None, :] * stride_kn
    v_ptrs = V + v_off + offs_n[:, None] * stride_vn + offs_d[None, :] * stride_vk
    m_i = tl.full([BLOCK_M], float("-inf"), dtype=tl.float32)
    l_i = tl.zeros([BLOCK_M], dtype=tl.float32) + 1.0
    acc = tl.zeros([BLOCK_M, HEAD_DIM], dtype=tl.float32)
    q = tl.load(q_ptrs)
    acc, l_i, m_i = _attn_fwd_inner(
        acc,
        l_i,
        m_i,
        q,
        k_ptrs,
        v_ptrs,
        sm_scale,
        stride_kn,
        stride_vn,
        start_m,
        seqlen_k,
        BLOCK_M,
        BLOCK_N,
        HEAD_DIM,
        CAUSAL,
    )
    acc = acc / l_i[:, None]
    lse = m_i + tl.math.log2(l_i) / 1.4426950408889634
    o_ptrs = (
        Out
        + off_hz * stride_oh
        + offs_m[:, None] * stride_om
        + offs_d[None, :] * stride_ok
    )
    tl.store(o_ptrs, acc.to(Out.dtype.element_ty))
    tl.store(Lse + off_hz * seqlen_q + offs_m, lse)

# config = {"BLOCK_M": 64, "BLOCK_N": 128, "HEAD_DIM": 256, "arch": "sm_80", "causal": false, "dtype": "bf16", "num_stages": 3, "num_warps": 8}
# arch = sm_80


// ===== COMPILED SASS (sm_80) =====

	.target	sm_80

	.elftype	@"ET_EXEC"


//--------------------- .note.nv.tkinfo           --------------------------
	.section	.note.nv.tkinfo,"",@"SHT_NOTE"
	.sectionflags	@"SHF_NOTE_NV_TKINFO"
	.tkinfo
        /*0018*/ 	.word	0x00000002
        /*0030*/ 	.string	""
        /*0030*/ 	.string	"ptxas"
        /*0030*/ 	.string	"Cuda compilation tools, release 13.0, V13.0.88"
        /*0030*/ 	.string	"Build cuda_13.0.r13.0/compiler.36424714_0"
        /*0030*/ 	.string	"-v  -suppress-debug-info  -lineinfo  -arch sm_80 "



//--------------------- .note.nv.cuinfo           --------------------------
	.section	.note.nv.cuinfo,"",@"SHT_NOTE"
	.sectionflags	@"SHF_NOTE_NV_CUINFO"
        /*0018*/ 	.short	0x0002
        /*001a*/ 	.short	0x0050
        /*001c*/ 	.short	0x0082
	.zero		2


//--------------------- .nv.info                  --------------------------
	.section	.nv.info,"",@"SHT_CUDA_INFO"
	.align	4


	//----- nvinfo : EIATTR_REGCOUNT
	.align		4
        /*0000*/ 	.byte	0x04, 0x2f
        /*0002*/ 	.short	(.L_2 - .L_1)
	.align		4
.L_1:
        /*0004*/ 	.word	index@(attn_fwd)
        /*0008*/ 	.word	0x000000ff


	//----- nvinfo : EIATTR_FRAME_SIZE
	.align		4
.L_2:
        /*000c*/ 	.byte	0x04, 0x11
        /*000e*/ 	.short	(.L_4 - .L_3)
	.align		4
.L_3:
        /*0010*/ 	.word	index@(attn_fwd)
        /*0014*/ 	.word	0x00000890


	//----- nvinfo : EIATTR_MIN_STACK_SIZE
	.align		4
.L_4:
        /*0018*/ 	.byte	0x04, 0x12
        /*001a*/ 	.short	(.L_6 - .L_5)
	.align		4
.L_5:
        /*001c*/ 	.word	index@(attn_fwd)
        /*0020*/ 	.word	0x00000890
.L_6:


//--------------------- .nv.info.attn_fwd         --------------------------
	.section	.nv.info.attn_fwd,"",@"SHT_CUDA_INFO"
	.sectionflags	@""
	.align	4


	//----- nvinfo : EIATTR_CUDA_API_VERSION
	.align		4
        /*0000*/ 	.byte	0x04, 0x37
        /*0002*/ 	.short	(.L_8 - .L_7)
.L_7:
        /*0004*/ 	.word	0x00000082


	//----- nvinfo : EIATTR_SW2861232_WAR
	.align		4
.L_8:
        /*0008*/ 	.byte	0x01, 0x35
	.zero		2


	//----- nvinfo : EIATTR_PARAM_CBANK
	.align		4
        /*000c*/ 	.byte	0x04, 0x0a
        /*000e*/ 	.short	(.L_10 - .L_9)
	.align		4
.L_9:
        /*0010*/ 	.word	index@(.nv.constant0.attn_fwd)
        /*0014*/ 	.short	0x0160
        /*0016*/ 	.short	0x0088


	//----- nvinfo : EIATTR_CBANK_PARAM_SIZE
	.align		4
.L_10:
        /*0018*/ 	.byte	0x03, 0x19
        /*001a*/ 	.short	0x0088


	//----- nvinfo : EIATTR_KPARAM_INFO
	.align		4
        /*001c*/ 	.byte	0x04, 0x17
        /*001e*/ 	.short	(.L_12 - .L_11)
.L_11:
        /*0020*/ 	.word	0x00000000
        /*0024*/ 	.short	0x0019
        /*0026*/ 	.short	0x0080
        /*0028*/ 	.byte	0x00, 0xf4, 0x21, 0x00


	//----- nvinfo : EIATTR_KPARAM_INFO
	.align		4
.L_12:
        /*002c*/ 	.byte	0x04, 0x17
        /*002e*/ 	.short	(.L_14 - .L_13)
.L_13:
        /*0030*/ 	.word	0x00000000
        /*0034*/ 	.short	0x0018
        /*0036*/ 	.short	0x0078
        /*0038*/ 	.byte	0x00, 0xf4, 0x21, 0x00


	//----- nvinfo : EIATTR_KPARAM_INFO
	.align		4
.L_14:
        /*003c*/ 	.byte	0x04, 0x17
        /*003e*/ 	.short	(.L_16 - .L_15)
.L_15:
        /*0040*/ 	.word	0x00000000
        /*0044*/ 	.short	0x0017
        /*0046*/ 	.short	0x0070
        /*0048*/ 	.byte	0x00, 0xf0, 0x11, 0x00


	//----- nvinfo : EIATTR_KPARAM_INFO
	.align		4
.L_16:
        /*004c*/ 	.byte	0x04, 0x17
        /*004e*/ 	.short	(.L_18 - .L_17)
.L_17:
        /*0050*/ 	.word	0x00000000
        /*0054*/ 	.short	0x0016
        /*0056*/ 	.short	0x006c
        /*0058*/ 	.byte	0x00, 0xf0, 0x11, 0x00


	//----- nvinfo : EIATTR_KPARAM_INFO
	.align		4
.L_18:
        /*005c*/ 	.byte	0x04, 0x17
        /*005e*/ 	.short	(.L_20 - .L_19)
.L_19:
        /*0060*/ 	.word	0x00000000
        /*0064*/ 	.short	0x0015
        /*0066*/ 	.short	0x0068
        /*0068*/ 	.byte	0x00, 0xf0, 0x11, 0x00


	//----- nvinfo : EIATTR_KPARAM_INFO
	.align		4
.L_20:
        /*006c*/ 	.byte	0x04, 0x17
        /*006e*/ 	.short	(.L_22 - .L_21)
.L_21:
        /*0070*/ 	.word	0x00000000
        /*0074*/ 	.short	0x0014
        /*0076*/ 	.short	0x0064
        /*0078*/ 	.byte	0x00, 0xf0, 0x11, 0x00


	//----- nvinfo : EIATTR_KPARAM_INFO
	.align		4
.L_22:
        /*007c*/ 	.byte	0x04, 0x17
        /*007e*/ 	.short	(.L_24 - .L_23)
.L_23:
        /*0080*/ 	.word	0x00000000
        /*0084*/ 	.short	0x0013
        /*0086*/ 	.short	0x0060
        /*0088*/ 	.byte	0x00, 0xf0, 0x11, 0x00


	//----- nvinfo : EIATTR_KPARAM_INFO
	.align		4
.L_24:
        /*008c*/ 	.byte	0x04, 0x17
        /*008e*/ 	.short	(.L_26 - .L_25)
.L_25:
        /*0090*/ 	.word	0x00000000
        /*0094*/ 	.short	0x0012
        /*0096*/ 	.short	0x005c
        /*0098*/ 	.byte	0x00, 0xf0, 0x11, 0x00


	//----- nvinfo : EIATTR_KPARAM_INFO
	.align		4
.L_26:
        /*009c*/ 	.byte	0x04, 0x17
        /*009e*/ 	.short	(.L_28 - .L_27)
.L_27:
        /*00a0*/ 	.word	0x00000000
        /*00a4*/ 	.short	0x0011
        /*00a6*/ 	.short	0x0058
        /*00a8*/ 	.byte	0x00, 0xf0, 0x11, 0x00


	//----- nvinfo : EIATTR_KPARAM_INFO
	.align		4
.L_28:
        /*00ac*/ 	.byte	0x04, 0x17
        /*00ae*/ 	.short	(.L_30 - .L_29)
.L_29:
        /*00b0*/ 	.word	0x00000000
        /*00b4*/ 	.short	0x0010
        /*00b6*/ 	.short	0x0054
        /*00b8*/ 	.byte	0x00, 0xf0, 0x11, 0x00


	//----- nvinfo : EIATTR_KPARAM_INFO
	.align		4
.L_30:
        /*00bc*/ 	.byte	0x04, 0x17
        /*00be*/ 	.short	(.L_32 - .L_31)
.L_31:
        /*00c0*/ 	.word	0x00000000
        /*00c4*/ 	.short	0x000f
        /*00c6*/ 	.short	0x0050
        /*00c8*/ 	.byte	0x00, 0xf0, 0x11, 0x00


	//----- nvinfo : EIATTR_KPARAM_INFO
	.align		4
.L_32:
        /*00cc*/ 	.byte	0x04, 0x17
        /*00ce*/ 	.short	(.L_34 - .L_33)
.L_33:
        /*00d0*/ 	.word	0x00000000
        /*00d4*/ 	.short	0x000e
        /*00d6*/ 	.short	0x004c
        /*00d8*/ 	.byte	0x00, 0xf0, 0x11, 0x00


	//----- nvinfo : EIATTR_KPARAM_INFO
	.align		4
.L_34:
        /*00dc*/ 	.byte	0x04, 0x17
        /*00de*/ 	.short	(.L_36 - .L_35)
.L_35:
        /*00e0*/ 	.word	0x00000000
        /*00e4*/ 	.short	0x000d
        /*00e6*/ 	.short	0x0048
        /*00e8*/ 	.byte	0x00, 0xf0, 0x11, 0x00


	//----- nvinfo : EIATTR_KPARAM_INFO
	.align		4
.L_36:
        /*00ec*/ 	.byte	0x04, 0x17
        /*00ee*/ 	.short	(.L_38 - .L_37)
.L_37:
        /*00f0*/ 	.word	0x00000000
        /*00f4*/ 	.short	0x000c
        /*00f6*/ 	.short	0x0044
        /*00f8*/ 	.byte	0x00, 0xf0, 0x11, 0x00


	//----- nvinfo : EIATTR_KPARAM_INFO
	.align		4
.L_38:
        /*00fc*/ 	.byte	0x04, 0x17
        /*00fe*/ 	.short	(.L_40 - .L_39)
.L_39:
        /*0100*/ 	.word	0x00000000
        /*0104*/ 	.short	0x000b
        /*0106*/ 	.short	0x0040
        /*0108*/ 	.byte	0x00, 0xf0, 0x11, 0x00


	//----- nvinfo : EIATTR_KPARAM_INFO
	.align		4
.L_40:
        /*010c*/ 	.byte	0x04, 0x17
        /*010e*/ 	.short	(.L_42 - .L_41)
.L_41:
        /*0110*/ 	.word	0x00000000
        /*0114*/ 	.short	0x000a
        /*0116*/ 	.short	0x003c
        /*0118*/ 	.byte	0x00, 0xf0, 0x11, 0x00


	//----- nvinfo : EIATTR_KPARAM_INFO
	.align		4
.L_42:
        /*011c*/ 	.byte	0x04, 0x17
        /*011e*/ 	.short	(.L_44 - .L_43)
.L_43:
        /*0120*/ 	.word	0x00000000
        /*0124*/ 	.short	0x0009
        /*0126*/ 	.short	0x0038
        /*0128*/ 	.byte	0x00, 0xf0, 0x11, 0x00


	//----- nvinfo : EIATTR_KPARAM_INFO
	.align		4
.L_44:
        /*012c*/ 	.byte	0x04, 0x17
        /*012e*/ 	.short	(.L_46 - .L_45)
.L_45:
        /*0130*/ 	.word	0x00000000
        /*0134*/ 	.short	0x0008
        /*0136*/ 	.short	0x0034
        /*0138*/ 	.byte	0x00, 0xf0, 0x11, 0x00


	//----- nvinfo : EIATTR_KPARAM_INFO
	.align		4
.L_46:
        /*013c*/ 	.byte	0x04, 0x17
        /*013e*/ 	.short	(.L_48 - .L_47)
.L_47:
        /*0140*/ 	.word	0x00000000
        /*0144*/ 	.short	0x0007
        /*0146*/ 	.short	0x0030
        /*0148*/ 	.byte	0x00, 0xf0, 0x11, 0x00


	//----- nvinfo : EIATTR_KPARAM_INFO
	.align		4
.L_48:
        /*014c*/ 	.byte	0x04, 0x17
        /*014e*/ 	.short	(.L_50 - .L_49)
.L_49:
        /*0150*/ 	.word	0x00000000
        /*0154*/ 	.short	0x0006
        /*0156*/ 	.short	0x002c
        /*0158*/ 	.byte	0x00, 0xf0, 0x11, 0x00


	//----- nvinfo : EIATTR_KPARAM_INFO
	.align		4
.L_50:
        /*015c*/ 	.byte	0x04, 0x17
        /*015e*/ 	.short	(.L_52 - .L_51)
.L_51:
        /*0160*/ 	.word	0x00000000
        /*0164*/ 	.short	0x0005
        /*0166*/ 	.short	0x0028
        /*0168*/ 	.byte	0x00, 0xf0, 0x11, 0x00


	//----- nvinfo : EIATTR_KPARAM_INFO
	.align		4
.L_52:
        /*016c*/ 	.byte	0x04, 0x17
        /*016e*/ 	.short	(.L_54 - .L_53)
.L_53:
        /*0170*/ 	.word	0x00000000
        /*0174*/ 	.short	0x0004
        /*0176*/ 	.short	0x0020
        /*0178*/ 	.byte	0x00, 0xf4, 0x21, 0x00


	//----- nvinfo : EIATTR_KPARAM_INFO
	.align		4
.L_54:
        /*017c*/ 	.byte	0x04, 0x17
        /*017e*/ 	.short	(.L_56 - .L_55)
.L_55:
        /*0180*/ 	.word	0x00000000
        /*0184*/ 	.short	0x0003
        /*0186*/ 	.short	0x0018
        /*0188*/ 	.byte	0x00, 0xf4, 0x21, 0x00


	//----- nvinfo : EIATTR_KPARAM_INFO
	.align		4
.L_56:
        /*018c*/ 	.byte	0x04, 0x17
        /*018e*/ 	.short	(.L_58 - .L_57)
.L_57:
        /*0190*/ 	.word	0x00000000
        /*0194*/ 	.short	0x0002
        /*0196*/ 	.short	0x0010
        /*0198*/ 	.byte	0x00, 0xf4, 0x21, 0x00


	//----- nvinfo : EIATTR_KPARAM_INFO
	.align		4
.L_58:
        /*019c*/ 	.byte	0x04, 0x17
        /*019e*/ 	.short	(.L_60 - .L_59)
.L_59:
        /*01a0*/ 	.word	0x00000000
        /*01a4*/ 	.short	0x0001
        /*01a6*/ 	.short	0x0008
        /*01a8*/ 	.byte	0x00, 0xf4, 0x21, 0x00


	//----- nvinfo : EIATTR_KPARAM_INFO
	.align		4
.L_60:
        /*01ac*/ 	.byte	0x04, 0x17
        /*01ae*/ 	.short	(.L_62 - .L_61)
.L_61:
        /*01b0*/ 	.word	0x00000000
        /*01b4*/ 	.short	0x0000
        /*01b6*/ 	.short	0x0000
        /*01b8*/ 	.byte	0x00, 0xf4, 0x21, 0x00


	//----- nvinfo : EIATTR_MAXREG_COUNT
	.align		4
.L_62:
        /*01bc*/ 	.byte	0x03, 0x1b
        /*01be*/ 	.short	0x00ff


	//----- nvinfo : EIATTR_NUM_BARRIERS
	.align		4
        /*01c0*/ 	.byte	0x02, 0x4c
        /*01c2*/ 	.byte	0x01
	.zero		1


	//----- nvinfo : EIATTR_ANNOTATIONS
	.align		4
        /*01c4*/ 	.byte	0x04, 0x55
        /*01c6*/ 	.short	(.L_64 - .L_63)


	//   ....[0]....
.L_63:
        /*01c8*/ 	.word	0x00000001
        /*01cc*/ 	.byte	0x90, 0x12, 0x00, 0x00, 0x01, 0x00, 0x00, 0x00, 0x20, 0x17, 0x00, 0x00, 0x01, 0x00, 0x00, 0x00
        /* <DEDUP_REMOVED lines=279> */
        /*134c*/ 	.byte	0x40, 0xe0, 0x00, 0x00, 0x01, 0x00, 0x00, 0x00, 0x50, 0xe0, 0x00, 0x00


	//----- nvinfo : EIATTR_MERCURY_ISA_VERSION
	.align		4
.L_64:
        /*1358*/ 	.byte	0x03, 0x5f
        /*135a*/ 	.short	0x0000


	//----- nvinfo : EIATTR_COOP_GROUP_MASK_REGIDS
	.align		4
        /*135c*/ 	.byte	0x04, 0x29
        /*135e*/ 	.short	(.L_66 - .L_65)


	//   ....[0]....
.L_65:
        /*1360*/ 	.word	0xffffffff


	//   ....[1]....
        /*1364*/ 	.word	0xffffffff


	//   ....[2]....
        /*1368*/ 	.word	0xffffffff


	//   ....[3]....
        /*136c*/ 	.word	0xffffffff


	//   ....[4]....
        /*1370*/ 	.word	0xffffffff


	//   ....[5]....
        /*1374*/ 	.word	0xffffffff


	//   ....[6]....
        /*1378*/ 	.word	0xffffffff


	//   ....[7]....
        /*137c*/ 	.word	0xffffffff


	//   ....[8]....
        /*1380*/ 	.word	0xffffffff


	//   ....[9]....
        /*1384*/ 	.word	0xffffffff


	//   ....[10]....
        /*1388*/ 	.word	0xffffffff


	//   ....[11]....
        /*138c*/ 	.word	0xffffffff


	//   ....[12]....
        /*1390*/ 	.word	0xffffffff


	//   ....[13]....
        /*1394*/ 	.word	0xffffffff


	//   ....[14]....
        /*1398*/ 	.word	0xffffffff


	//   ....[15]....
        /*139c*/ 	.word	0xffffffff


	//   ....[16]....
        /*13a0*/ 	.word	0xffffffff


	//   ....[17]....
        /*13a4*/ 	.word	0xffffffff


	//   ....[18]....
        /*13a8*/ 	.word	0xffffffff


	//   ....[19]....
        /*13ac*/ 	.word	0xffffffff


	//   ....[20]....
        /*13b0*/ 	.word	0xffffffff


	//   ....[21]....
        /*13b4*/ 	.word	0xffffffff


	//   ....[22]....
        /*13b8*/ 	.word	0xffffffff


	//   ....[23]....
        /*13bc*/ 	.word	0xffffffff


	//   ....[24]....
        /*13c0*/ 	.word	0xffffffff


	//   ....[25]....
        /*13c4*/ 	.word	0xffffffff


	//   ....[26]....
        /*13c8*/ 	.word	0xffffffff


	//   ....[27]....
        /*13cc*/ 	.word	0xffffffff


	//   ....[28]....
        /*13d0*/ 	.word	0xffffffff


	//   ....[29]....
        /*13d4*/ 	.word	0xffffffff


	//   ....[30]....
        /*13d8*/ 	.word	0xffffffff


	//   ....[31]....
        /*13dc*/ 	.word	0xffffffff


	//   ....[32]....
        /*13e0*/ 	.word	0xffffffff


	//   ....[33]....
        /*13e4*/ 	.word	0xffffffff


	//   ....[34]....
        /*13e8*/ 	.word	0xffffffff


	//   ....[35]....
        /*13ec*/ 	.word	0xffffffff


	//   ....[36]....
        /*13f0*/ 	.word	0xffffffff


	//   ....[37]....
        /*13f4*/ 	.word	0xffffffff


	//   ....[38]....
        /*13f8*/ 	.word	0xffffffff


	//   ....[39]....
        /*13fc*/ 	.word	0xffffffff


	//   ....[40]....
        /*1400*/ 	.word	0xffffffff


	//   ....[41]....
        /*1404*/ 	.word	0xffffffff


	//   ....[42]....
        /*1408*/ 	.word	0xffffffff


	//   ....[43]....
        /*140c*/ 	.word	0xffffffff


	//----- nvinfo : EIATTR_COOP_GROUP_INSTR_OFFSETS
	.align		4
.L_66:
        /*1410*/ 	.byte	0x04, 0x28
        /*1412*/ 	.short	(.L_68 - .L_67)


	//   ....[0]....
.L_67:
        /*1414*/ 	.word	0x00009820


	//   ....[1]....
        /*1418*/ 	.word	0x00009830


	//   ....[2]....
        /*141c*/ 	.word	0x00009840


	//   ....[3]....
        /*1420*/ 	.word	0x00009850


	//   ....[4]....
        /*1424*/ 	.word	0x00009860


	//   ....[5]....
        /*1428*/ 	.word	0x00009870


	//   ....[6]....
        /*142c*/ 	.word	0x00009880


	//   ....[7]....
        /*1430*/ 	.word	0x00009890


	//   ....[8]....
        /*1434*/ 	.word	0x00009920


	//   ....[9]....
        /*1438*/ 	.word	0x00009930


	//   ....[10]....
        /*143c*/ 	.word	0x00009940


	//   ....[11]....
        /*1440*/ 	.word	0x00009950


	//   ....[12]....
        /*1444*/ 	.word	0x00009960


	//   ....[13]....
        /*1448*/ 	.word	0x00009970


	//   ....[14]....
        /*144c*/ 	.word	0x00009980


	//   ....[15]....
        /*1450*/ 	.word	0x00009990


	//   ....[16]....
        /*1454*/ 	.word	0x00009b30


	//   ....[17]....
        /*1458*/ 	.word	0x00009b40


	//   ....[18]....
        /*145c*/ 	.word	0x00009b70


	//   ....[19]....
        /*1460*/ 	.word	0x00009b80


	//   ....[20]....
        /*1464*/ 	.word	0x00009bb0


	//   ....[21]....
        /*1468*/ 	.word	0x00009bc0


	//   ....[22]....
        /*146c*/ 	.word	0x0000a450


	//   ....[23]....
        /*1470*/ 	.word	0x0000a490


	//   ....[24]....
        /*1474*/ 	.word	0x0000a4c0


	//   ....[25]....
        /*1478*/ 	.word	0x0000a4f0


	//   ....[26]....
        /*147c*/ 	.word	0x0000a520


	//   ....[27]....
        /*1480*/ 	.word	0x0000a550


	//   ....[28]....
        /*1484*/ 	.word	0x0000a560


	//   ....[29]....
        /*1488*/ 	.word	0x0000a570


	//   ....[30]....
        /*148c*/ 	.word	0x0000a5c0


	//   ....[31]....
        /*1490*/ 	.word	0x0000a5d0


	//   ....[32]....
        /*1494*/ 	.word	0x0000a600


	//   ....[33]....
        /*1498*/ 	.word	0x0000a630


	//   ....[34]....
        /*149c*/ 	.word	0x0000a640


	//   ....[35]....
        /*14a0*/ 	.word	0x0000a650


	//   ....[36]....
        /*14a4*/ 	.word	0x0000a760


	//   ....[37]....
        /*14a8*/ 	.word	0x0000a770


	//   ....[38]....
        /*14ac*/ 	.word	0x0000a810


	//   ....[39]....
        /*14b0*/ 	.word	0x0000a820


	//   ....[40]....
        /*14b4*/ 	.word	0x0000a850


	//   ....[41]....
        /*14b8*/ 	.word	0x0000a860


	//   ....[42]....
        /*14bc*/ 	.word	0x0000a890


	//   ....[43]....
        /*14c0*/ 	.word	0x0000a8a0


	//----- nvinfo : EIATTR_EXIT_INSTR_OFFSETS
	.align		4
.L_68:
        /*14c4*/ 	.byte	0x04, 0x1c
        /*14c6*/ 	.short	(.L_70 - .L_69)


	//   ....[0]....
.L_69:
        /*14c8*/ 	.word	0x00011660


	//   ....[1]....
        /*14cc*/ 	.word	0x00011700


	//----- nvinfo : EIATTR_REQNTID
	.align		4
.L_70:
        /*14d0*/ 	.byte	0x04, 0x10
        /*14d2*/ 	.short	(.L_72 - .L_71)
.L_71:
        /*14d4*/ 	.word	0x00000100
        /*14d8*/ 	.word	0x00000001
        /*14dc*/ 	.word	0x00000001
.L_72:


//--------------------- .nv.callgraph             --------------------------
	.section	.nv.callgraph,"",@"SHT_CUDA_CALLGRAPH"
	.align	4
	.sectionentsize	8
	.align		4
        /*0000*/ 	.word	0x00000000
	.align		4
        /*0004*/ 	.word	0xffffffff
	.align		4
        /*0008*/ 	.word	0x00000000
	.align		4
        /*000c*/ 	.word	0xfffffffe
	.align		4
        /*0010*/ 	.word	0x00000000
	.align		4
        /*0014*/ 	.word	0xfffffffd
	.align		4
        /*0018*/ 	.word	0x00000000
	.align		4
        /*001c*/ 	.word	0xfffffffc


//--------------------- .nv.rel.action            --------------------------
	.section	.nv.rel.action,"",@"SHT_CUDA_RELOCINFO"
	.align	8
	.sectionentsize	8
        /*0000*/ 	.byte	0x73, 0x00, 0x00, 0x00, 0x00, 0x00, 0x00, 0x00, 0x00, 0x00, 0x00, 0x11, 0x25, 0x00, 0x05, 0x36


//--------------------- .nv.constant4             --------------------------
	.section	.nv.constant4,"a",@progbits
	.align	8
	.align		8
.nv.constant4:
        /*0000*/ 	.dword	_$_str


//--------------------- .nv.constant0.attn_fwd    --------------------------
	.section	.nv.constant0.attn_fwd,"a",@progbits
	.sectionflags	@""
	.align	4
.nv.constant0.attn_fwd:
	.zero		488


//--------------------- .text.attn_fwd            --------------------------
	.section	.text.attn_fwd,"ax",@progbits
	.sectioninfo	@"SHI_REGISTERS=255"
	.align	128
        .global         attn_fwd
        .type           attn_fwd,@function
        .size           attn_fwd,(.L_x_3 - attn_fwd)
        .other          attn_fwd,@"STO_CUDA_ENTRY STV_DEFAULT"
attn_fwd:
.text.attn_fwd:
[----:B------:R-:W-:-:S03]  /*0000*/  IMAD.MOV.U32 R1, RZ, RZ, c[0x0][0x28] ;  /* 0x00000a00ff017624 */ /* 0x000fc600078e00ff */
[----:B------:R-:W0:Y:S01]  /*0010*/  S2R R249, SR_TID.X ;  /* 0x0000000000f97919 */ /* 0x000e220000002100 */
[----:B------:R-:W-:Y:S01]  /*0020*/  ULDC.64 UR4, c[0x0][0x118] ;  /* 0x0000460000047ab9 */ /* 0x000fe20000000a00 */
[----:B------:R-:W-:Y:S02]  /*0030*/  IADD3 R1, R1, -0x890, RZ ;  /* 0xfffff77001017810 */ /* 0x000fe40007ffe0ff */
[----:B------:R-:W1:Y:S04]  /*0040*/  S2R R3, SR_CTAID.X ;  /* 0x0000000000037919 */ /* 0x000e680000002500 */
[----:B------:R-:W2:Y:S01]  /*0050*/  S2R R112, SR_CTAID.Y ;  /* 0x0000000000707919 */ /* 0x000ea20000002600 */
[----:B0-----:R-:W-:Y:S02]  /*0060*/  LOP3.LUT R0, R249, 0x3f, RZ, 0xc0, !PT ;  /* 0x0000003ff9007812 */ /* 0x001fe400078ec0ff */
[----:B------:R-:W-:-:S03]  /*0070*/  SHF.R.U32.HI R2, RZ, 0x6, R249 ;  /* 0x00000006ff027819 */ /* 0x000fc600000116f9 */
[----:B-1----:R-:W-:Y:S01]  /*0080*/  IMAD R4, R3, 0x40, R0 ;  /* 0x0000004003047824 */ /* 0x002fe200078e0200 */
[----:B------:R-:W-:Y:S01]  /*0090*/  SGXT.U32 R5, R2, 0x2 ;  /* 0x000000020205781a */ /* 0x000fe20000000000 */
[----:B--2---:R-:W-:Y:S02]  /*00a0*/  IMAD R0, R112, c[0x0][0x190], RZ ;  /* 0x0000640070007a24 */ /* 0x004fe400078e02ff */
[----:B------:R-:W-:Y:S01]  /*00b0*/  IMAD R3, R4, c[0x0][0x194], RZ ;  /* 0x0000650004037a24 */ /* 0x000fe200078e02ff */
[----:B------:R-:W-:Y:S01]  /*00c0*/  MOV R4, c[0x0][0x198] ;  /* 0x0000660000047a02 */ /* 0x000fe20000000f00 */
[----:B------:R-:W-:Y:S02]  /*00d0*/  IMAD R7, R5, c[0x0][0x198], RZ ;  /* 0x0000660005077a24 */ /* 0x000fe400078e02ff */
[----:B------:R-:W-:Y:S02]  /*00e0*/  IMAD.SHL.U32 R2, R0, 0x2, RZ ;  /* 0x0000000200027824 */ /* 0x000fe400078e00ff */
[----:B------:R-:W-:Y:S01]  /*00f0*/  IMAD.SHL.U32 R5, R3, 0x2, RZ ;  /* 0x0000000203057824 */ /* 0x000fe200078e00ff */
[----:B------:R-:W-:Y:S01]  /*0100*/  LEA R11, R4, R7, 0x2 ;  /* 0x00000007040b7211 */ /* 0x000fe200078e10ff */
[----:B------:R-:W-:-:S03]  /*0110*/  IMAD.HI R0, R0, 0x2, RZ ;  /* 0x0000000200007827 */ /* 0x000fc600078e02ff */
[----:B------:R-:W-:Y:S01]  /*0120*/  IADD3 R2, P0, P1, R5, c[0x0][0x160], R2 ;  /* 0x0000580005027a10 */ /* 0x000fe2000791e002 */
[----:B------:R-:W-:-:S04]  /*0130*/  IMAD.HI R3, R3, 0x2, RZ ;  /* 0x0000000203037827 */ /* 0x000fc800078e02ff */
[C---:B------:R-:W-:Y:S01]  /*0140*/  IMAD R5, R4.reuse, 0x4, R11 ;  /* 0x0000000404057824 */ /* 0x040fe200078e020b */
[----:B------:R-:W-:Y:S02]  /*0150*/  IADD3.X R0, R3, c[0x0][0x164], R0, P0, P1 ;  /* 0x0000590003007a10 */ /* 0x000fe400007e2400 */
[-C--:B------:R-:W-:Y:S02]  /*0160*/  LEA R8, P0, R7, R2.reuse, 0x1 ;  /* 0x0000000207087211 */ /* 0x080fe400078008ff */
[----:B------:R-:W-:Y:S02]  /*0170*/  LEA R12, P1, R5, R2, 0x1 ;  /* 0x00000002050c7211 */ /* 0x000fe400078208ff */
[----:B------:R-:W-:Y:S01]  /*0180*/  LEA.HI.X.SX32 R9, R7, R0, 0x1, P0 ;  /* 0x0000000007097211 */ /* 0x000fe200000f0eff */
[C---:B------:R-:W-:Y:S01]  /*0190*/  IMAD R7, R4.reuse, 0x4, R5 ;  /* 0x0000000404077824 */ /* 0x040fe200078e0205 */
[----:B------:R-:W-:Y:S02]  /*01a0*/  LEA R10, P0, R11, R2, 0x1 ;  /* 0x000000020b0a7211 */ /* 0x000fe400078008ff */
[----:B------:R-:W-:Y:S01]  /*01b0*/  LEA.HI.X.SX32 R13, R5, R0, 0x1, P1 ;  /* 0x00000000050d7211 */ /* 0x000fe200008f0eff */
[----:B------:R0:W2:Y:S01]  /*01c0*/  LDG.E.U16 R3, [R8.64] ;  /* 0x0000000408037981 */ /* 0x0000a2000c1e1500 */
[----:B------:R-:W-:-:S02]  /*01d0*/  LEA R17, R4, R7, 0x2 ;  /* 0x0000000704117211 */ /* 0x000fc400078e10ff */
[----:B------:R-:W-:Y:S01]  /*01e0*/  LEA.HI.X.SX32 R11, R11, R0, 0x1, P0 ;  /* 0x000000000b0b7211 */ /* 0x000fe200000f0eff */
[----:B------:R1:W3:Y:S01]  /*01f0*/  LDG.E.U16 R5, [R12.64] ;  /* 0x000000040c057981 */ /* 0x0002e2000c1e1500 */
[C---:B------:R-:W-:Y:S01]  /*0200*/  LEA R14, P0, R7.reuse, R2, 0x1 ;  /* 0x00000002070e7211 */ /* 0x040fe200078008ff */
[C---:B------:R-:W-:Y:S02]  /*0210*/  IMAD R19, R4.reuse, 0x4, R17 ;  /* 0x0000000404137824 */ /* 0x040fe400078e0211 */
[----:B------:R4:W5:Y:S01]  /*0220*/  LDG.E.U16 R6, [R10.64] ;  /* 0x000000040a067981 */ /* 0x000962000c1e1500 */
[----:B------:R-:W-:Y:S01]  /*0230*/  LEA.HI.X.SX32 R15, R7, R0, 0x1, P0 ;  /* 0x00000000070f7211 */ /* 0x000fe200000f0eff */
[----:B------:R-:W-:Y:S01]  /*0240*/  IMAD R21, R4, 0x4, R19 ;  /* 0x0000000404157824 */ /* 0x000fe200078e0213 */
[----:B------:R-:W-:-:S03]  /*0250*/  LEA R16, P0, R17, R2, 0x1 ;  /* 0x0000000211107211 */ /* 0x000fc600078008ff */
[----:B------:R4:W2:Y:S01]  /*0260*/  LDG.E.U16 R7, [R14.64] ;  /* 0x000000040e077981 */ /* 0x0008a2000c1e1500 */
[----:B------:R-:W-:Y:S02]  /*0270*/  LEA.HI.X.SX32 R17, R17, R0, 0x1, P0 ;  /* 0x0000000011117211 */ /* 0x000fe400000f0eff */
[C---:B------:R-:W-:Y:S02]  /*0280*/  LEA R18, P0, R19.reuse, R2, 0x1 ;  /* 0x0000000213127211 */ /* 0x040fe400078008ff */
[C---:B0-----:R-:W-:Y:S01]  /*0290*/  LEA R9, R4.reuse, R21, 0x2 ;  /* 0x0000001504097211 */ /* 0x041fe200078e10ff */
[----:B------:R0:W2:Y:S01]  /*02a0*/  LDG.E.U16 R8, [R16.64] ;  /* 0x0000000410087981 */ /* 0x0000a2000c1e1500 */
[----:B------:R-:W-:Y:S02]  /*02b0*/  LEA.HI.X.SX32 R19, R19, R0, 0x1, P0 ;  /* 0x0000000013137211 */ /* 0x000fe400000f0eff */
[-C--:B-1----:R-:W-:Y:S01]  /*02c0*/  LEA R12, P0, R9, R2.reuse, 0x1 ;  /* 0x00000002090c7211 */ /* 0x082fe200078008ff */
[C---:B----4-:R-:W-:Y:S01]  /*02d0*/  IMAD R11, R4.reuse, 0x4, R9 ;  /* 0x00000004040b7824 */ /* 0x050fe200078e0209 */
[----:B------:R-:W-:Y:S01]  /*02e0*/  LEA R20, P1, R21, R2, 0x1 ;  /* 0x0000000215147211 */ /* 0x000fe200078208ff */
[----:B------:R1:W4:Y:S01]  /*02f0*/  LDG.E.U16 R28, [R18.64] ;  /* 0x00000004121c7981 */ /* 0x000322000c1e1500 */
[----:B------:R-:W-:Y:S01]  /*0300*/  LEA.HI.X.SX32 R13, R9, R0, 0x1, P0 ;  /* 0x00000000090d7211 */ /* 0x000fe200000f0eff */
[----:B------:R-:W-:Y:S01]  /*0310*/  IMAD R9, R4, 0x4, R11 ;  /* 0x0000000404097824 */ /* 0x000fe200078e020b */
[----:B------:R-:W-:-:S02]  /*0320*/  LEA R10, P0, R11, R2, 0x1 ;  /* 0x000000020b0a7211 */ /* 0x000fc400078008ff */
[-C--:B------:R-:W-:Y:S01]  /*0330*/  LEA.HI.X.SX32 R21, R21, R0.reuse, 0x1, P1 ;  /* 0x0000000015157211 */ /* 0x080fe200008f0eff */
[----:B------:R1:W2:Y:S01]  /*0340*/  LDG.E.U16 R32, [R12.64] ;  /* 0x000000040c207981 */ /* 0x0002a2000c1e1500 */
[C---:B------:R-:W-:Y:S02]  /*0350*/  LEA R23, R4.reuse, R9, 0x2 ;  /* 0x0000000904177211 */ /* 0x040fe400078e10ff */
[----:B------:R-:W-:Y:S01]  /*0360*/  LEA.HI.X.SX32 R11, R11, R0, 0x1, P0 ;  /* 0x000000000b0b7211 */ /* 0x000fe200000f0eff */
[----:B------:R1:W2:Y:S01]  /*0370*/  LDG.E.U16 R30, [R20.64] ;  /* 0x00000004141e7981 */ /* 0x0002a2000c1e1500 */
[-C--:B------:R-:W-:Y:S01]  /*0380*/  LEA R14, P0, R9, R2.reuse, 0x1 ;  /* 0x00000002090e7211 */ /* 0x080fe200078008ff */
[C---:B------:R-:W-:Y:S01]  /*0390*/  IMAD R25, R4.reuse, 0x4, R23 ;  /* 0x0000000404197824 */ /* 0x040fe200078e0217 */
[----:B0-----:R-:W-:Y:S01]  /*03a0*/  LEA R16, P1, R23, R2, 0x1 ;  /* 0x0000000217107211 */ /* 0x001fe200078208ff */
[----:B------:R0:W2:Y:S01]  /*03b0*/  LDG.E.U16 R34, [R10.64] ;  /* 0x000000040a227981 */ /* 0x0000a2000c1e1500 */
[----:B------:R-:W-:Y:S01]  /*03c0*/  LEA.HI.X.SX32 R15, R9, R0, 0x1, P0 ;  /* 0x00000000090f7211 */ /* 0x000fe200000f0eff */
[----:B------:R-:W-:Y:S01]  /*03d0*/  IMAD R9, R4, 0x4, R25 ;  /* 0x0000000404097824 */ /* 0x000fe200078e0219 */
[----:B-1----:R-:W-:-:S02]  /*03e0*/  LEA R18, P0, R25, R2, 0x1 ;  /* 0x0000000219127211 */ /* 0x002fc400078008ff */
[-C--:B------:R-:W-:Y:S01]  /*03f0*/  LEA.HI.X.SX32 R17, R23, R0.reuse, 0x1, P1 ;  /* 0x0000000017117211 */ /* 0x080fe200008f0eff */
[----:B------:R1:W2:Y:S01]  /*0400*/  LDG.E.U16 R36, [R14.64] ;  /* 0x000000040e247981 */ /* 0x0002a2000c1e1500 */
[----:B------:R-:W-:Y:S02]  /*0410*/  LEA.HI.X.SX32 R19, R25, R0, 0x1, P0 ;  /* 0x0000000019137211 */ /* 0x000fe400000f0eff */
[C---:B------:R-:W-:Y:S01]  /*0420*/  LEA R12, P0, R9.reuse, R2, 0x1 ;  /* 0x00000002090c7211 */ /* 0x040fe200078008ff */
[----:B------:R1:W2:Y:S01]  /*0430*/  LDG.E.U16 R38, [R16.64] ;  /* 0x0000000410267981 */ /* 0x0002a2000c1e1500 */
[C---:B------:R-:W-:Y:S02]  /*0440*/  LEA R21, R4.reuse, R9, 0x2 ;  /* 0x0000000904157211 */ /* 0x040fe400078e10ff */
[----:B------:R-:W-:Y:S01]  /*0450*/  LEA.HI.X.SX32 R13, R9, R0, 0x1, P0 ;  /* 0x00000000090d7211 */ /* 0x000fe200000f0eff */
[----:B------:R1:W2:Y:S02]  /*0460*/  LDG.E.U16 R40, [R18.64] ;  /* 0x0000000412287981 */ /* 0x0002a4000c1e1500 */
[C---:B------:R-:W-:Y:S01]  /*0470*/  IMAD R9, R4.reuse, 0x4, R21 ;  /* 0x0000000404097824 */ /* 0x040fe200078e0215 */
[-C--:B0-----:R-:W-:Y:S01]  /*0480*/  LEA R10, P0, R21, R2.reuse, 0x1 ;  /* 0x00000002150a7211 */ /* 0x081fe200078008ff */
[----:B------:R0:W2:Y:S02]  /*0490*/  LDG.E.U16 R42, [R12.64] ;  /* 0x000000040c2a7981 */ /* 0x0000a4000c1e1500 */
[----:B------:R-:W-:Y:S01]  /*04a0*/  IMAD R23, R4, 0x4, R9 ;  /* 0x0000000404177824 */ /* 0x000fe200078e0209 */
[----:B------:R-:W-:-:S02]  /*04b0*/  LEA R20, P1, R9, R2, 0x1 ;  /* 0x0000000209147211 */ /* 0x000fc400078208ff */
[-C--:B------:R-:W-:Y:S02]  /*04c0*/  LEA.HI.X.SX32 R11, R21, R0.reuse, 0x1, P0 ;  /* 0x00000000150b7211 */ /* 0x080fe400000f0eff */
[----:B------:R-:W-:Y:S02]  /*04d0*/  LEA.HI.X.SX32 R21, R9, R0, 0x1, P1 ;  /* 0x0000000009157211 */ /* 0x000fe400008f0eff */
[C---:B-1----:R-:W-:Y:S01]  /*04e0*/  LEA R14, P0, R23.reuse, R2, 0x1 ;  /* 0x00000002170e7211 */ /* 0x042fe200078008ff */
[----:B------:R1:W2:Y:S01]  /*04f0*/  LDG.E.U16 R44, [R10.64] ;  /* 0x000000040a2c7981 */ /* 0x0002a2000c1e1500 */
[C---:B------:R-:W-:Y:S02]  /*0500*/  LEA R9, R4.reuse, R23, 0x2 ;  /* 0x0000001704097211 */ /* 0x040fe400078e10ff */
[----:B------:R-:W-:Y:S01]  /*0510*/  LEA.HI.X.SX32 R15, R23, R0, 0x1, P0 ;  /* 0x00000000170f7211 */ /* 0x000fe200000f0eff */
[----:B------:R1:W2:Y:S01]  /*0520*/  LDG.E.U16 R45, [R20.64] ;  /* 0x00000004142d7981 */ /* 0x0002a2000c1e1500 */
[----:B------:R-:W-:Y:S01]  /*0530*/  LEA R16, P0, R9, R2, 0x1 ;  /* 0x0000000209107211 */ /* 0x000fe200078008ff */
[----:B------:R-:W-:-:S02]  /*0540*/  IMAD R19, R4, 0x4, R9 ;  /* 0x0000000404137824 */ /* 0x000fc400078e0209 */
[----:B------:R1:W2:Y:S01]  /*0550*/  LDG.E.U16 R46, [R14.64] ;  /* 0x000000040e2e7981 */ /* 0x0002a2000c1e1500 */
[----:B------:R-:W-:Y:S01]  /*0560*/  LEA.HI.X.SX32 R17, R9, R0, 0x1, P0 ;  /* 0x0000000009117211 */ /* 0x000fe200000f0eff */
[----:B------:R-:W-:Y:S01]  /*0570*/  IMAD R9, R4, 0x4, R19 ;  /* 0x0000000404097824 */ /* 0x000fe200078e0213 */
[----:B0-----:R-:W-:-:S03]  /*0580*/  LEA R12, P0, R19, R2, 0x1 ;  /* 0x00000002130c7211 */ /* 0x001fc600078008ff */
[----:B------:R0:W3:Y:S01]  /*0590*/  LDG.E.U16 R47, [R16.64] ;  /* 0x00000004102f7981 */ /* 0x0000e2000c1e1500 */
[----:B------:R-:W-:Y:S02]  /*05a0*/  LEA R18, P1, R9, R2, 0x1 ;  /* 0x0000000209127211 */ /* 0x000fe400078208ff */
[C---:B------:R-:W-:Y:S02]  /*05b0*/  LEA R23, R4.reuse, R9, 0x2 ;  /* 0x0000000904177211 */ /* 0x040fe400078e10ff */
[-C--:B------:R-:W-:Y:S02]  /*05c0*/  LEA.HI.X.SX32 R13, R19, R0.reuse, 0x1, P0 ;  /* 0x00000000130d7211 */ /* 0x080fe400000f0eff */
[----:B------:R-:W-:Y:S01]  /*05d0*/  LEA.HI.X.SX32 R19, R9, R0, 0x1, P1 ;  /* 0x0000000009137211 */ /* 0x000fe200008f0eff */
[C---:B------:R-:W-:Y:S01]  /*05e0*/  IMAD R9, R4.reuse, 0x4, R23 ;  /* 0x0000000404097824 */ /* 0x040fe200078e0217 */
[C---:B-1----:R-:W-:Y:S01]  /*05f0*/  LEA R10, P0, R23.reuse, R2, 0x1 ;  /* 0x00000002170a7211 */ /* 0x042fe200078008ff */
[----:B------:R1:W4:Y:S02]  /*0600*/  LDG.E.U16 R48, [R12.64] ;  /* 0x000000040c307981 */ /* 0x000324000c1e1500 */
[----:B------:R-:W-:Y:S01]  /*0610*/  IMAD R21, R4, 0x4, R9 ;  /* 0x0000000404157824 */ /* 0x000fe200078e0209 */
[----:B------:R-:W-:Y:S01]  /*0620*/  LEA.HI.X.SX32 R11, R23, R0, 0x1, P0 ;  /* 0x00000000170b7211 */ /* 0x000fe200000f0eff */
[----:B------:R1:W4:Y:S01]  /*0630*/  LDG.E.U16 R49, [R18.64] ;  /* 0x0000000412317981 */ /* 0x000322000c1e1500 */
[----:B------:R-:W-:-:S03]  /*0640*/  LEA R14, P0, R9, R2, 0x1 ;  /* 0x00000002090e7211 */ /* 0x000fc600078008ff */
[----:B------:R1:W4:Y:S01]  /*0650*/  LDG.E.U16 R50, [R10.64] ;  /* 0x000000040a327981 */ /* 0x000322000c1e1500 */
[----:B------:R-:W-:Y:S02]  /*0660*/  LEA.HI.X.SX32 R15, R9, R0, 0x1, P0 ;  /* 0x00000000090f7211 */ /* 0x000fe400000f0eff */
[C---:B------:R-:W-:Y:S02]  /*0670*/  LEA R9, R4.reuse, R21, 0x2 ;  /* 0x0000001504097211 */ /* 0x040fe400078e10ff */
[-C--:B0-----:R-:W-:Y:S01]  /*0680*/  LEA R16, P0, R21, R2.reuse, 0x1 ;  /* 0x0000000215107211 */ /* 0x081fe200078008ff */
[----:B------:R0:W4:Y:S01]  /*0690*/  LDG.E.U16 R51, [R14.64] ;  /* 0x000000040e337981 */ /* 0x000122000c1e1500 */
[----:B------:R-:W-:Y:S01]  /*06a0*/  LEA R20, P1, R9, R2, 0x1 ;  /* 0x0000000209147211 */ /* 0x000fe200078208ff */
[C---:B------:R-:W-:Y:S01]  /*06b0*/  IMAD R23, R4.reuse, 0x4, R9 ;  /* 0x0000000404177824 */ /* 0x040fe200078e0209 */
[-C--:B------:R-:W-:Y:S02]  /*06c0*/  LEA.HI.X.SX32 R17, R21, R0.reuse, 0x1, P0 ;  /* 0x0000000015117211 */ /* 0x080fe400000f0eff */
[----:B------:R-:W-:Y:S01]  /*06d0*/  LEA.HI.X.SX32 R21, R9, R0, 0x1, P1 ;  /* 0x0000000009157211 */ /* 0x000fe200008f0eff */
[----:B------:R-:W-:Y:S01]  /*06e0*/  IMAD R9, R4, 0x4, R23 ;  /* 0x0000000404097824 */ /* 0x000fe200078e0217 */
[C---:B-1----:R-:W-:Y:S01]  /*06f0*/  LEA R12, P0, R23.reuse, R2, 0x1 ;  /* 0x00000002170c7211 */ /* 0x042fe200078008ff */
[----:B------:R1:W4:Y:S03]  /*0700*/  LDG.E.U16 R52, [R16.64] ;  /* 0x0000000410347981 */ /* 0x000326000c1e1500 */
[----:B------:R-:W-:Y:S01]  /*0710*/  LEA.HI.X.SX32 R13, R23, R0, 0x1, P0 ;  /* 0x00000000170d7211 */ /* 0x000fe200000f0eff */
[----:B------:R1:W5:Y:S01]  /*0720*/  LDG.E.U16 R53, [R20.64] ;  /* 0x0000000414357981 */ /* 0x000362000c1e1500 */
[----:B------:R-:W-:-:S02]  /*0730*/  LEA R10, P0, R9, R2, 0x1 ;  /* 0x00000002090a7211 */ /* 0x000fc400078008ff */
[----:B------:R-:W-:Y:S01]  /*0740*/  LEA R19, R4, R9, 0x2 ;  /* 0x0000000904137211 */ /* 0x000fe200078e10ff */
[----:B------:R1:W5:Y:S01]  /*0750*/  LDG.E.U16 R54, [R12.64] ;  /* 0x000000040c367981 */ /* 0x000362000c1e1500 */
[----:B------:R-:W-:-:S03]  /*0760*/  LEA.HI.X.SX32 R11, R9, R0, 0x1, P0 ;  /* 0x00000000090b7211 */ /* 0x000fc600000f0eff */
[C---:B------:R-:W-:Y:S01]  /*0770*/  IMAD R9, R4.reuse, 0x4, R19 ;  /* 0x0000000404097824 */ /* 0x040fe200078e0213 */
[-C--:B0-----:R-:W-:Y:S01]  /*0780*/  LEA R14, P0, R19, R2.reuse, 0x1 ;  /* 0x00000002130e7211 */ /* 0x081fe200078008ff */
[----:B------:R0:W5:Y:S02]  /*0790*/  LDG.E.U16 R55, [R10.64] ;  /* 0x000000040a377981 */ /* 0x000164000c1e1500 */
[C---:B------:R-:W-:Y:S01]  /*07a0*/  IMAD R23, R4.reuse, 0x4, R9 ;  /* 0x0000000404177824 */ /* 0x040fe200078e0209 */
[----:B------:R-:W-:Y:S02]  /*07b0*/  LEA R18, P1, R9, R2, 0x1 ;  /* 0x0000000209127211 */ /* 0x000fe400078208ff */
[-C--:B------:R-:W-:Y:S02]  /*07c0*/  LEA.HI.X.SX32 R15, R19, R0.reuse, 0x1, P0 ;  /* 0x00000000130f7211 */ /* 0x080fe400000f0eff */
[----:B------:R-:W-:Y:S02]  /*07d0*/  LEA.HI.X.SX32 R19, R9, R0, 0x1, P1 ;  /* 0x0000000009137211 */ /* 0x000fe400008f0eff */
[----:B-1----:R-:W-:Y:S01]  /*07e0*/  LEA R16, P0, R23, R2, 0x1 ;  /* 0x0000000217107211 */ /* 0x002fe200078008ff */
[----:B------:R1:W5:Y:S01]  /*07f0*/  LDG.E.U16 R56, [R14.64] ;  /* 0x000000040e387981 */ /* 0x000362000c1e1500 */
[----:B------:R-:W-:-:S02]  /*0800*/  LEA R9, R4, R23, 0x2 ;  /* 0x0000001704097211 */ /* 0x000fc400078e10ff */
[----:B------:R-:W-:Y:S01]  /*0810*/  LEA.HI.X.SX32 R17, R23, R0, 0x1, P0 ;  /* 0x0000000017117211 */ /* 0x000fe200000f0eff */
[----:B------:R1:W5:Y:S01]  /*0820*/  LDG.E.U16 R57, [R18.64] ;  /* 0x0000000412397981 */ /* 0x000362000c1e1500 */
[C---:B------:R-:W-:Y:S01]  /*0830*/  LEA R12, P0, R9.reuse, R2, 0x1 ;  /* 0x00000002090c7211 */ /* 0x040fe200078008ff */
[C---:B------:R-:W-:Y:S02]  /*0840*/  IMAD R21, R4.reuse, 0x4, R9 ;  /* 0x0000000404157824 */ /* 0x040fe400078e0209 */
[----:B------:R1:W5:Y:S01]  /*0850*/  LDG.E.U16 R58, [R16.64] ;  /* 0x00000004103a7981 */ /* 0x000362000c1e1500 */
[----:B------:R-:W-:Y:S01]  /*0860*/  LEA.HI.X.SX32 R13, R9, R0, 0x1, P0 ;  /* 0x00000000090d7211 */ /* 0x000fe200000f0eff */
[----:B------:R-:W-:Y:S01]  /*0870*/  IMAD R9, R4, 0x4, R21 ;  /* 0x0000000404097824 */ /* 0x000fe200078e0215 */
[----:B0-----:R-:W-:-:S03]  /*0880*/  LEA R10, P0, R21, R2, 0x1 ;  /* 0x00000002150a7211 */ /* 0x001fc600078008ff */
[----:B------:R0:W5:Y:S01]  /*0890*/  LDG.E.U16 R59, [R12.64] ;  /* 0x000000040c3b7981 */ /* 0x000162000c1e1500 */
[----:B------:R-:W-:Y:S02]  /*08a0*/  LEA R23, R4, R9, 0x2 ;  /* 0x0000000904177211 */ /* 0x000fe400078e10ff */
[----:B------:R-:W-:-:S03]  /*08b0*/  LEA R20, P1, R9, R2, 0x1 ;  /* 0x0000000209147211 */ /* 0x000fc600078208ff */
[C---:B------:R-:W-:Y:S01]  /*08c0*/  IMAD R25, R4.reuse, 0x4, R23 ;  /* 0x0000000404197824 */ /* 0x040fe200078e0217 */
[-C--:B------:R-:W-:Y:S02]  /*08d0*/  LEA.HI.X.SX32 R11, R21, R0.reuse, 0x1, P0 ;  /* 0x00000000150b7211 */ /* 0x080fe400000f0eff */
[----:B------:R-:W-:Y:S01]  /*08e0*/  LEA.HI.X.SX32 R21, R9, R0, 0x1, P1 ;  /* 0x0000000009157211 */ /* 0x000fe200008f0eff */
[C---:B------:R-:W-:Y:S01]  /*08f0*/  IMAD R9, R4.reuse, 0x4, R25 ;  /* 0x0000000404097824 */ /* 0x040fe200078e0219 */
[C---:B-1----:R-:W-:Y:S01]  /*0900*/  LEA R14, P0, R23.reuse, R2, 0x1 ;  /* 0x00000002170e7211 */ /* 0x042fe200078008ff */
[----:B------:R1:W5:Y:S03]  /*0910*/  LDG.E.U16 R60, [R10.64] ;  /* 0x000000040a3c7981 */ /* 0x000366000c1e1500 */
[----:B------:R-:W-:Y:S01]  /*0920*/  LEA R19, R4, R9, 0x2 ;  /* 0x0000000904137211 */ /* 0x000fe200078e10ff */
[----:B------:R1:W5:Y:S01]  /*0930*/  LDG.E.U16 R61, [R20.64] ;  /* 0x00000004143d7981 */ /* 0x000362000c1e1500 */
[----:B------:R-:W-:-:S02]  /*0940*/  LEA.HI.X.SX32 R15, R23, R0, 0x1, P0 ;  /* 0x00000000170f7211 */ /* 0x000fc400000f0eff */
[C---:B------:R-:W-:Y:S01]  /*0950*/  LEA R16, P0, R25.reuse, R2, 0x1 ;  /* 0x0000000219107211 */ /* 0x040fe200078008ff */
[C---:B------:R-:W-:Y:S02]  /*0960*/  IMAD R23, R4.reuse, 0x4, R19 ;  /* 0x0000000404177824 */ /* 0x040fe400078e0213 */
[----:B------:R1:W5:Y:S01]  /*0970*/  LDG.E.U16 R62, [R14.64] ;  /* 0x000000040e3e7981 */ /* 0x000362000c1e1500 */
[----:B------:R-:W-:Y:S01]  /*0980*/  LEA.HI.X.SX32 R17, R25, R0, 0x1, P0 ;  /* 0x0000000019117211 */ /* 0x000fe200000f0eff */
[----:B------:R-:W-:Y:S01]  /*0990*/  IMAD R25, R4, 0x4, R23 ;  /* 0x0000000404197824 */ /* 0x000fe200078e0217 */
[----:B0-----:R-:W-:-:S03]  /*09a0*/  LEA R12, P0, R9, R2, 0x1 ;  /* 0x00000002090c7211 */ /* 0x001fc600078008ff */
[----:B------:R0:W5:Y:S01]  /*09b0*/  LDG.E.U16 R63, [R16.64] ;  /* 0x00000004103f7981 */ /* 0x000162000c1e1500 */
[----:B------:R-:W-:Y:S02]  /*09c0*/  LEA.HI.X.SX32 R13, R9, R0, 0x1, P0 ;  /* 0x00000000090d7211 */ /* 0x000fe400000f0eff */
[C---:B------:R-:W-:Y:S02]  /*09d0*/  LEA R9, R4.reuse, R25, 0x2 ;  /* 0x0000001904097211 */ /* 0x040fe400078e10ff */
[C---:B-1----:R-:W-:Y:S01]  /*09e0*/  LEA R10, P0, R23.reuse, R2, 0x1 ;  /* 0x00000002170a7211 */ /* 0x042fe200078008ff */
[----:B------:R1:W5:Y:S02]  /*09f0*/  LDG.E.U16 R64, [R12.64] ;  /* 0x000000040c407981 */ /* 0x000364000c1e1500 */
[----:B------:R-:W-:Y:S01]  /*0a00*/  IMAD R21, R4, 0x4, R9 ;  /* 0x0000000404157824 */ /* 0x000fe200078e0209 */
[----:B------:R-:W-:-:S03]  /*0a10*/  LEA.HI.X.SX32 R11, R23, R0, 0x1, P0 ;  /* 0x00000000170b7211 */ /* 0x000fc600000f0eff */
[C---:B------:R-:W-:Y:S01]  /*0a20*/  IMAD R23, R4.reuse, 0x4, R21 ;  /* 0x0000000404177824 */ /* 0x040fe200078e0215 */
[C---:B------:R-:W-:Y:S01]  /*0a30*/  LEA R14, P0, R25.reuse, R2, 0x1 ;  /* 0x00000002190e7211 */ /* 0x040fe200078008ff */
[----:B------:R1:W5:Y:S03]  /*0a40*/  LDG.E.U16 R66, [R10.64] ;  /* 0x000000040a427981 */ /* 0x000366000c1e1500 */
[----:B------:R-:W-:Y:S02]  /*0a50*/  LEA R27, R4, R23, 0x2 ;  /* 0x00000017041b7211 */ /* 0x000fe400078e10ff */
[----:B------:R-:W-:-:S03]  /*0a60*/  LEA.HI.X.SX32 R15, R25, R0, 0x1, P0 ;  /* 0x00000000190f7211 */ /* 0x000fc600000f0eff */
[C---:B------:R-:W-:Y:S01]  /*0a70*/  IMAD R25, R4.reuse, 0x4, R27 ;  /* 0x0000000404197824 */ /* 0x040fe200078e021b */
[C---:B0-----:R-:W-:Y:S01]  /*0a80*/  LEA R16, P0, R9.reuse, R2, 0x1 ;  /* 0x0000000209107211 */ /* 0x041fe200078008ff */
[----:B------:R0:W5:Y:S02]  /*0a90*/  LDG.E.U16 R67, [R14.64] ;  /* 0x000000040e437981 */ /* 0x000164000c1e1500 */
[----:B------:R-:W-:Y:S01]  /*0aa0*/  IMAD R29, R4, 0x4, R25 ;  /* 0x00000004041d7824 */ /* 0x000fe200078e0219 */
[----:B------:R-:W-:-:S04]  /*0ab0*/  LEA.HI.X.SX32 R17, R9, R0, 0x1, P0 ;  /* 0x0000000009117211 */ /* 0x000fc800000f0eff */
[----:B------:R-:W-:Y:S01]  /*0ac0*/  LEA R9, R4, R29, 0x2 ;  /* 0x0000001d04097211 */ /* 0x000fe200078e10ff */
[----:B------:R0:W5:Y:S01]  /*0ad0*/  LDG.E.U16 R68, [R16.64] ;  /* 0x0000000410447981 */ /* 0x000162000c1e1500 */
[----:B-1----:R-:W-:-:S03]  /*0ae0*/  LEA R12, P0, R23, R2, 0x1 ;  /* 0x00000002170c7211 */ /* 0x002fc600078008ff */
[C---:B------:R-:W-:Y:S01]  /*0af0*/  IMAD R31, R4.reuse, 0x4, R9 ;  /* 0x00000004041f7824 */ /* 0x040fe200078e0209 */
[----:B------:R-:W-:Y:S02]  /*0b00*/  LEA.HI.X.SX32 R13, R23, R0, 0x1, P0 ;  /* 0x00000000170d7211 */ /* 0x000fe400000f0eff */
[-C--:B------:R-:W-:Y:S01]  /*0b10*/  LEA R10, P0, R27, R2.reuse, 0x1 ;  /* 0x000000021b0a7211 */ /* 0x080fe200078008ff */
[C---:B------:R-:W-:Y:S01]  /*0b20*/  IMAD R23, R4.reuse, 0x4, R31 ;  /* 0x0000000404177824 */ /* 0x040fe200078e021f */
[----:B------:R-:W-:Y:S01]  /*0b30*/  LEA R18, P1, R19, R2, 0x1 ;  /* 0x0000000213127211 */ /* 0x000fe200078208ff */
[----:B------:R1:W5:Y:S01]  /*0b40*/  LDG.E.U16 R70, [R12.64] ;  /* 0x000000040c467981 */ /* 0x000362000c1e1500 */
[-C--:B------:R-:W-:Y:S02]  /*0b50*/  LEA.HI.X.SX32 R11, R27, R0.reuse, 0x1, P0 ;  /* 0x000000001b0b7211 */ /* 0x080fe400000f0eff */
[C---:B------:R-:W-:Y:S02]  /*0b60*/  LEA R27, R4.reuse, R23, 0x2 ;  /* 0x00000017041b7211 */ /* 0x040fe400078e10ff */
[----:B------:R-:W-:Y:S01]  /*0b70*/  LEA.HI.X.SX32 R19, R19, R0, 0x1, P1 ;  /* 0x0000000013137211 */ /* 0x000fe200008f0eff */
[----:B------:R1:W5:Y:S01]  /*0b80*/  LDG.E.U16 R71, [R10.64] ;  /* 0x000000040a477981 */ /* 0x000362000c1e1500 */
[-C--:B------:R-:W-:Y:S01]  /*0b90*/  LEA R20, P1, R21, R2.reuse, 0x1 ;  /* 0x0000000215147211 */ /* 0x080fe200078208ff */
[----:B------:R-:W-:Y:S01]  /*0ba0*/  IMAD R33, R4, 0x4, R27 ;  /* 0x0000000404217824 */ /* 0x000fe200078e021b */
[----:B0-----:R-:W-:Y:S01]  /*0bb0*/  LEA R14, P0, R25, R2, 0x1 ;  /* 0x00000002190e7211 */ /* 0x001fe200078008ff */
[----:B------:R0:W5:Y:S01]  /*0bc0*/  LDG.E.U16 R65, [R18.64] ;  /* 0x0000000412417981 */ /* 0x000162000c1e1500 */
[----:B------:R-:W-:-:S02]  /*0bd0*/  LEA.HI.X.SX32 R21, R21, R0, 0x1, P1 ;  /* 0x0000000015157211 */ /* 0x000fc400008f0eff */
[----:B------:R-:W-:Y:S01]  /*0be0*/  LEA.HI.X.SX32 R15, R25, R0, 0x1, P0 ;  /* 0x00000000190f7211 */ /* 0x000fe200000f0eff */
[C---:B------:R-:W-:Y:S01]  /*0bf0*/  IMAD R25, R4.reuse, 0x4, R33 ;  /* 0x0000000404197824 */ /* 0x040fe200078e0221 */
[C---:B------:R-:W-:Y:S01]  /*0c00*/  LEA R16, P1, R29.reuse, R2, 0x1 ;  /* 0x000000021d107211 */ /* 0x040fe200078208ff */
[----:B------:R1:W5:Y:S03]  /*0c10*/  LDG.E.U16 R69, [R20.64] ;  /* 0x0000000414457981 */ /* 0x000366000c1e1500 */
[----:B------:R-:W-:Y:S01]  /*0c20*/  LEA.HI.X.SX32 R17, R29, R0, 0x1, P1 ;  /* 0x000000001d117211 */ /* 0x000fe200008f0eff */
[----:B------:R1:W5:Y:S01]  /*0c30*/  LDG.E.U16 R72, [R14.64] ;  /* 0x000000040e487981 */ /* 0x000362000c1e1500 */
[C---:B0-----:R-:W-:Y:S02]  /*0c40*/  LEA R18, P0, R9.reuse, R2, 0x1 ;  /* 0x0000000209127211 */ /* 0x041fe400078008ff */
[----:B------:R-:W-:Y:S01]  /*0c50*/  LEA R29, R4, R25, 0x2 ;  /* 0x00000019041d7211 */ /* 0x000fe200078e10ff */
[----:B------:R0:W5:Y:S01]  /*0c60*/  LDG.E.U16 R73, [R16.64] ;  /* 0x0000000410497981 */ /* 0x000162000c1e1500 */
[----:B------:R-:W-:-:S02]  /*0c70*/  LEA.HI.X.SX32 R19, R9, R0, 0x1, P0 ;  /* 0x0000000009137211 */ /* 0x000fc400000f0eff */
[-C--:B-1----:R-:W-:Y:S01]  /*0c80*/  LEA R12, P0, R31, R2.reuse, 0x1 ;  /* 0x000000021f0c7211 */ /* 0x082fe200078008ff */
[C---:B------:R-:W-:Y:S01]  /*0c90*/  IMAD R9, R4.reuse, 0x4, R29 ;  /* 0x0000000404097824 */ /* 0x040fe200078e021d */
[----:B------:R-:W-:Y:S01]  /*0ca0*/  LEA R20, P1, R27, R2, 0x1 ;  /* 0x000000021b147211 */ /* 0x000fe200078208ff */
[----:B------:R1:W5:Y:S01]  /*0cb0*/  LDG.E.U16 R74, [R18.64] ;  /* 0x00000004124a7981 */ /* 0x000362000c1e1500 */
[----:B------:R-:W-:Y:S01]  /*0cc0*/  LEA.HI.X.SX32 R13, R31, R0, 0x1, P0 ;  /* 0x000000001f0d7211 */ /* 0x000fe200000f0eff */
[C---:B------:R-:W-:Y:S01]  /*0cd0*/  IMAD R31, R4.reuse, 0x4, R9 ;  /* 0x00000004041f7824 */ /* 0x040fe200078e0209 */
[----:B------:R-:W-:Y:S02]  /*0ce0*/  LEA R10, P0, R23, R2, 0x1 ;  /* 0x00000002170a7211 */ /* 0x000fe400078008ff */
[----:B------:R-:W-:Y:S01]  /*0cf0*/  LEA.HI.X.SX32 R21, R27, R0, 0x1, P1 ;  /* 0x000000001b157211 */ /* 0x000fe200008f0eff */
[----:B------:R0:W5:Y:S01]  /*0d00*/  LDG.E.U16 R75, [R12.64] ;  /* 0x000000040c4b7981 */ /* 0x000162000c1e1500 */
[----:B------:R-:W-:-:S02]  /*0d10*/  LEA R35, R4, R31, 0x2 ;  /* 0x0000001f04237211 */ /* 0x000fc400078e10ff */
[----:B------:R-:W-:Y:S01]  /*0d20*/  LEA.HI.X.SX32 R11, R23, R0, 0x1, P0 ;  /* 0x00000000170b7211 */ /* 0x000fe200000f0eff */
[----:B------:R0:W5:Y:S02]  /*0d30*/  LDG.E.U16 R77, [R20.64] ;  /* 0x00000004144d7981 */ /* 0x000164000c1e1500 */
[C---:B------:R-:W-:Y:S01]  /*0d40*/  IMAD R37, R4.reuse, 0x4, R35 ;  /* 0x0000000404257824 */ /* 0x040fe200078e0223 */
[C---:B------:R-:W-:Y:S01]  /*0d50*/  LEA R14, P0, R25.reuse, R2, 0x1 ;  /* 0x00000002190e7211 */ /* 0x040fe200078008ff */
[----:B------:R1:W5:Y:S02]  /*0d60*/  LDG.E.U16 R76, [R10.64] ;  /* 0x000000040a4c7981 */ /* 0x000364000c1e1500 */
[----:B------:R-:W-:Y:S01]  /*0d70*/  IMAD R23, R4, 0x4, R37 ;  /* 0x0000000404177824 */ /* 0x000fe200078e0225 */
[----:B------:R-:W-:-:S04]  /*0d80*/  LEA.HI.X.SX32 R15, R25, R0, 0x1, P0 ;  /* 0x00000000190f7211 */ /* 0x000fc800000f0eff */
[----:B------:R-:W-:Y:S01]  /*0d90*/  LEA R39, R4, R23, 0x2 ;  /* 0x0000001704277211 */ /* 0x000fe200078e10ff */
[----:B------:R1:W5:Y:S01]  /*0da0*/  LDG.E.U16 R78, [R14.64] ;  /* 0x000000040e4e7981 */ /* 0x000362000c1e1500 */
[----:B0-----:R-:W-:-:S03]  /*0db0*/  LEA R16, P0, R9, R2, 0x1 ;  /* 0x0000000209107211 */ /* 0x001fc600078008ff */
[----:B------:R-:W-:Y:S01]  /*0dc0*/  IMAD R25, R4, 0x4, R39 ;  /* 0x0000000404197824 */ /* 0x000fe200078e0227 */
[----:B------:R-:W-:-:S03]  /*0dd0*/  LEA.HI.X.SX32 R17, R9, R0, 0x1, P0 ;  /* 0x0000000009117211 */ /* 0x000fc600000f0eff */
[C---:B------:R-:W-:Y:S01]  /*0de0*/  IMAD R9, R4.reuse, 0x4, R25 ;  /* 0x0000000404097824 */ /* 0x040fe200078e0219 */
[C---:B-1----:R-:W-:Y:S01]  /*0df0*/  LEA R18, P1, R35.reuse, R2, 0x1 ;  /* 0x0000000223127211 */ /* 0x042fe200078208ff */
[----:B------:R0:W5:Y:S03]  /*0e00*/  LDG.E.U16 R79, [R16.64] ;  /* 0x00000004104f7981 */ /* 0x000166000c1e1500 */
[----:B------:R-:W-:Y:S02]  /*0e10*/  LEA R11, R4, R9, 0x2 ;  /* 0x00000009040b7211 */ /* 0x000fe400078e10ff */
[----:B------:R-:W-:-:S03]  /*0e20*/  LEA.HI.X.SX32 R19, R35, R0, 0x1, P1 ;  /* 0x0000000023137211 */ /* 0x000fc600008f0eff */
[C---:B------:R-:W-:Y:S01]  /*0e30*/  IMAD R35, R4.reuse, 0x4, R11 ;  /* 0x0000000404237824 */ /* 0x040fe200078e020b */
[C---:B------:R-:W-:Y:S01]  /*0e40*/  LEA R12, P0, R23.reuse, R2, 0x1 ;  /* 0x00000002170c7211 */ /* 0x040fe200078008ff */
[----:B------:R1:W5:Y:S02]  /*0e50*/  LDG.E.U16 R80, [R18.64] ;  /* 0x0000000412507981 */ /* 0x000364000c1e1500 */
[C---:B------:R-:W-:Y:S01]  /*0e60*/  IMAD R27, R4.reuse, 0x4, R35 ;  /* 0x00000004041b7824 */ /* 0x040fe200078e0223 */
[----:B------:R-:W-:Y:S02]  /*0e70*/  LEA.HI.X.SX32 R13, R23, R0, 0x1, P0 ;  /* 0x00000000170d7211 */ /* 0x000fe400000f0eff */
[C---:B------:R-:W-:Y:S02]  /*0e80*/  LEA R20, P0, R25.reuse, R2, 0x1 ;  /* 0x0000000219147211 */ /* 0x040fe400078008ff */
[----:B------:R-:W-:Y:S01]  /*0e90*/  LEA R41, R4, R27, 0x2 ;  /* 0x0000001b04297211 */ /* 0x000fe200078e10ff */
[----:B------:R0:W5:Y:S01]  /*0ea0*/  LDG.E.U16 R81, [R12.64] ;  /* 0x000000040c517981 */ /* 0x000162000c1e1500 */
[----:B------:R-:W-:-:S02]  /*0eb0*/  LEA.HI.X.SX32 R21, R25, R0, 0x1, P0 ;  /* 0x0000000019157211 */ /* 0x000fc400000f0eff */
[-C--:B------:R-:W-:Y:S01]  /*0ec0*/  LEA R24, P0, R27, R2.reuse, 0x1 ;  /* 0x000000021b187211 */ /* 0x080fe200078008ff */
[----:B------:R-:W-:Y:S01]  /*0ed0*/  IMAD R43, R4, 0x4, R41 ;  /* 0x00000004042b7824 */ /* 0x000fe200078e0229 */
[----:B------:R-:W-:Y:S01]  /*0ee0*/  LEA R22, P1, R11, R2, 0x1 ;  /* 0x000000020b167211 */ /* 0x000fe200078208ff */
[----:B------:R0:W5:Y:S01]  /*0ef0*/  LDG.E.U16 R82, [R20.64] ;  /* 0x0000000414527981 */ /* 0x000162000c1e1500 */
[-C--:B------:R-:W-:Y:S02]  /*0f00*/  LEA.HI.X.SX32 R25, R27, R0.reuse, 0x1, P0 ;  /* 0x000000001b197211 */ /* 0x080fe400000f0eff */
[----:B------:R-:W-:Y:S02]  /*0f10*/  LEA.HI.X.SX32 R23, R11, R0, 0x1, P1 ;  /* 0x000000000b177211 */ /* 0x000fe400008f0eff */
[-C--:B------:R-:W-:Y:S02]  /*0f20*/  LEA R10, P0, R33, R2.reuse, 0x1 ;  /* 0x00000002210a7211 */ /* 0x080fe400078008ff */
[----:B------:R-:W-:Y:S01]  /*0f30*/  LEA R26, P1, R43, R2, 0x1 ;  /* 0x000000022b1a7211 */ /* 0x000fe200078208ff */
[----:B------:R1:W5:Y:S01]  /*0f40*/  LDG.E.U16 R83, [R22.64] ;  /* 0x0000000416537981 */ /* 0x000362000c1e1500 */
[----:B------:R-:W-:-:S02]  /*0f50*/  LEA.HI.X.SX32 R11, R33, R0, 0x1, P0 ;  /* 0x00000000210b7211 */ /* 0x000fc400000f0eff */
[----:B------:R-:W-:Y:S01]  /*0f60*/  LEA.HI.X.SX32 R27, R43, R0, 0x1, P1 ;  /* 0x000000002b1b7211 */ /* 0x000fe200008f0eff */
[----:B------:R1:W5:Y:S01]  /*0f70*/  LDG.E.U16 R25, [R24.64] ;  /* 0x0000000418197981 */ /* 0x000362000c1e1500 */
[-C--:B------:R-:W-:Y:S02]  /*0f80*/  LEA R14, P0, R31, R2.reuse, 0x1 ;  /* 0x000000021f0e7211 */ /* 0x080fe400078008ff */
[----:B0-----:R-:W-:Y:S01]  /*0f90*/  LEA R12, P1, R29, R2, 0x1 ;  /* 0x000000021d0c7211 */ /* 0x001fe200078208ff */
[----:B------:R-:W-:Y:S01]  /*0fa0*/  IMAD R43, R4, 0x4, R43 ;  /* 0x00000004042b7824 */ /* 0x000fe200078e022b */
[-C--:B------:R-:W-:Y:S01]  /*0fb0*/  LEA.HI.X.SX32 R15, R31, R0.reuse, 0x1, P0 ;  /* 0x000000001f0f7211 */ /* 0x080fe200000f0eff */
[----:B------:R-:W5:Y:S01]  /*0fc0*/  LDG.E.U16 R26, [R26.64] ;  /* 0x000000041a1a7981 */ /* 0x000f62000c1e1500 */
[----:B------:R-:W-:Y:S02]  /*0fd0*/  LEA.HI.X.SX32 R13, R29, R0, 0x1, P1 ;  /* 0x000000001d0d7211 */ /* 0x000fe400008f0eff */
[-C--:B-1----:R-:W-:Y:S01]  /*0fe0*/  LEA R18, P0, R39, R2.reuse, 0x1 ;  /* 0x0000000227127211 */ /* 0x082fe200078008ff */
[----:B------:R0:W5:Y:S01]  /*0ff0*/  LDG.E.U16 R29, [R10.64] ;  /* 0x000000040a1d7981 */ /* 0x000162000c1e1500 */
[----:B------:R-:W-:-:S02]  /*1000*/  LEA R16, P1, R37, R2, 0x1 ;  /* 0x0000000225107211 */ /* 0x000fc400078208ff */
[-C--:B------:R-:W-:Y:S01]  /*1010*/  LEA.HI.X.SX32 R19, R39, R0.reuse, 0x1, P0 ;  /* 0x0000000027137211 */ /* 0x080fe200000f0eff */
[----:B------:R1:W5:Y:S01]  /*1020*/  LDG.E.U16 R24, [R12.64] ;  /* 0x000000040c187981 */ /* 0x000362000c1e1500 */
[----:B------:R-:W-:Y:S02]  /*1030*/  LEA.HI.X.SX32 R17, R37, R0, 0x1, P1 ;  /* 0x0000000025117211 */ /* 0x000fe400008f0eff */
[-C--:B------:R-:W-:Y:S01]  /*1040*/  LEA R20, P0, R9, R2.reuse, 0x1 ;  /* 0x0000000209147211 */ /* 0x080fe200078008ff */
[----:B------:R-:W5:Y:S01]  /*1050*/  LDG.E.U16 R14, [R14.64] ;  /* 0x000000040e0e7981 */ /* 0x000f62000c1e1500 */
[----:B------:R-:W-:Y:S02]  /*1060*/  LEA R22, P1, R35, R2, 0x1 ;  /* 0x0000000223167211 */ /* 0x000fe400078208ff */
[----:B------:R-:W-:Y:S01]  /*1070*/  LEA.HI.X.SX32 R21, R9, R0, 0x1, P0 ;  /* 0x0000000009157211 */ /* 0x000fe200000f0eff */
[----:B------:R-:W5:Y:S01]  /*1080*/  LDG.E.U16 R16, [R16.64] ;  /* 0x0000000410107981 */ /* 0x000f62000c1e1500 */
[----:B0-----:R-:W-:-:S02]  /*1090*/  LEA R10, P0, R41, R2, 0x1 ;  /* 0x00000002290a7211 */ /* 0x001fc400078008ff */
[----:B------:R-:W-:Y:S01]  /*10a0*/  LEA.HI.X.SX32 R23, R35, R0, 0x1, P1 ;  /* 0x0000000023177211 */ /* 0x000fe200008f0eff */
[----:B------:R-:W5:Y:S01]  /*10b0*/  LDG.E.U16 R18, [R18.64] ;  /* 0x0000000412127981 */ /* 0x000f62000c1e1500 */
[----:B-1----:R-:W-:Y:S02]  /*10c0*/  LEA R12, P1, R43, R2, 0x1 ;  /* 0x000000022b0c7211 */ /* 0x002fe400078208ff */
[-C--:B------:R-:W-:Y:S01]  /*10d0*/  LEA.HI.X.SX32 R11, R41, R0.reuse, 0x1, P0 ;  /* 0x00000000290b7211 */ /* 0x080fe200000f0eff */
[----:B------:R-:W5:Y:S01]  /*10e0*/  LDG.E.U16 R20, [R20.64] ;  /* 0x0000000414147981 */ /* 0x000f62000c1e1500 */
[----:B------:R-:W-:-:S03]  /*10f0*/  LEA.HI.X.SX32 R13, R43, R0, 0x1, P1 ;  /* 0x000000002b0d7211 */ /* 0x000fc600008f0eff */
[----:B------:R0:W5:Y:S04]  /*1100*/  LDG.E.U16 R10, [R10.64] ;  /* 0x000000040a0a7981 */ /* 0x000168000c1e1500 */
[----:B------:R-:W5:Y:S04]  /*1110*/  LDG.E.U16 R12, [R12.64] ;  /* 0x000000040c0c7981 */ /* 0x000f68000c1e1500 */
[----:B------:R-:W5:Y:S01]  /*1120*/  LDG.E.U16 R22, [R22.64] ;  /* 0x0000000416167981 */ /* 0x000f62000c1e1500 */
[C---:B------:R-:W-:Y:S02]  /*1130*/  LOP3.LUT R0, R249.reuse, 0xc0, RZ, 0xc0, !PT ;  /* 0x000000c0f9007812 */ /* 0x040fe400078ec0ff */
[----:B------:R-:W-:-:S02]  /*1140*/  LOP3.LUT R113, R249, 0xff, RZ, 0xc0, !PT ;  /* 0x000000fff9717812 */ /* 0x000fc400078ec0ff */
[----:B------:R-:W-:Y:S02]  /*1150*/  SHF.R.U32.HI R9, RZ, 0x2, R0 ;  /* 0x00000002ff097819 */ /* 0x000fe40000011600 */
[----:B------:R-:W-:Y:S01]  /*1160*/  SHF.L.U32 R0, R113, 0x1, RZ ;  /* 0x0000000171007819 */ /* 0x000fe200000006ff */
[----:B------:R-:W-:-:S03]  /*1170*/  IMAD.MOV.U32 R4, RZ, RZ, c[0x0][0x1d0] ;  /* 0x00007400ff047624 */ /* 0x000fc600078e00ff */
[----:B------:R-:W-:-:S04]  /*1180*/  LOP3.LUT R2, R0, R9, RZ, 0x3c, !PT ;  /* 0x0000000900027212 */ /* 0x000fc800078e3cff */
[----:B0-----:R-:W-:Y:S01]  /*1190*/  LOP3.LUT R11, R2, 0x40, RZ, 0x3c, !PT ;  /* 0x00000040020b7812 */ /* 0x001fe200078e3cff */
[----:B--2---:R0:W-:Y:S01]  /*11a0*/  STS.U16 [R2+0x10000], R3 ;  /* 0x0100000302007388 */ /* 0x0041e20000000400 */
[----:B------:R-:W-:Y:S01]  /*11b0*/  ISETP.GE.AND P0, PT, R4, 0x1, PT ;  /* 0x000000010400780c */ /* 0x000fe20003f06270 */
[----:B------:R-:W-:Y:S02]  /*11c0*/  IMAD.MOV.U32 R4, RZ, RZ, 0x3f800000 ;  /* 0x3f800000ff047424 */ /* 0x000fe400078e00ff */
[----:B---3--:R1:W-:Y:S04]  /*11d0*/  STS.U16 [R2+0x10400], R5 ;  /* 0x0104000502007388 */ /* 0x0083e80000000400 */
[----:B------:R-:W-:Y:S04]  /*11e0*/  STS.U16 [R2+0x10800], R8 ;  /* 0x0108000802007388 */ /* 0x000fe80000000400 */
[----:B------:R-:W-:Y:S04]  /*11f0*/  STS.U16 [R2+0x10c00], R30 ;  /* 0x010c001e02007388 */ /* 0x000fe80000000400 */
[----:B------:R-:W-:Y:S04]  /*1200*/  STS.U16 [R2+0x11000], R34 ;  /* 0x0110002202007388 */ /* 0x000fe80000000400 */
[----:B------:R-:W-:Y:S04]  /*1210*/  STS.U16 [R2+0x11400], R38 ;  /* 0x0114002602007388 */ /* 0x000fe80000000400 */
[----:B------:R-:W-:Y:S04]  /*1220*/  STS.U16 [R2+0x11800], R42 ;  /* 0x0118002a02007388 */ /* 0x000fe80000000400 */
[----:B------:R-:W-:Y:S04]  /*1230*/  STS.U16 [R2+0x11c00], R45 ;  /* 0x011c002d02007388 */ /* 0x000fe80000000400 */
[----:B------:R-:W-:Y:S04]  /*1240*/  STS.U16 [R2+0x12000], R47 ;  /* 0x0120002f02007388 */ /* 0x000fe80000000400 */
[----:B----4-:R-:W-:Y:S04]  /*1250*/  STS.U16 [R2+0x12400], R49 ;  /* 0x0124003102007388 */ /* 0x010fe80000000400 */
[----:B------:R-:W-:Y:S04]  /*1260*/  STS.U16 [R2+0x12800], R51 ;  /* 0x0128003302007388 */ /* 0x000fe80000000400 */
[----:B-----5:R-:W-:Y:S04]  /*1270*/  STS.U16 [R2+0x12c00], R53 ;  /* 0x012c003502007388 */ /* 0x020fe80000000400 */
[----:B------:R-:W-:Y:S04]  /*1280*/  STS.U16 [R2+0x13000], R55 ;  /* 0x0130003702007388 */ /* 0x000fe80000000400 */
[----:B------:R2:W-:Y:S04]  /*1290*/  STL [R1+0x24], R4 ;  /* 0x0000240401007387 */ /* 0x0005e80000100800 */
[----:B------:R-:W-:Y:S04]  /*12a0*/  STS.U16 [R2+0x13400], R57 ;  /* 0x0134003902007388 */ /* 0x000fe80000000400 */
[----:B------:R-:W-:Y:S01]  /*12b0*/  STS.U16 [R2+0x13800], R59 ;  /* 0x0138003b02007388 */ /* 0x000fe20000000400 */
[----:B0-----:R-:W-:Y:S01]  /*12c0*/  IMAD.MOV.U32 R3, RZ, RZ, -0x800000 ;  /* 0xff800000ff037424 */ /* 0x001fe200078e00ff */
[----:B-1----:R-:W-:-:S02]  /*12d0*/  MOV R5, 0xff800000 ;  /* 0xff80000000057802 */ /* 0x002fc40000000f00 */
[----:B------:R-:W-:Y:S04]  /*12e0*/  STS.U16 [R2+0x13c00], R61 ;  /* 0x013c003d02007388 */ /* 0x000fe80000000400 */
[----:B------:R-:W-:Y:S01]  /*12f0*/  STS.U16 [R2+0x14000], R63 ;  /* 0x0140003f02007388 */ /* 0x000fe20000000400 */
[----:B--2---:R-:W-:Y:S01]  /*1300*/  IMAD.MOV.U32 R4, RZ, RZ, -0x800000 ;  /* 0xff800000ff047424 */ /* 0x004fe200078e00ff */
[----:B------:R-:W-:Y:S01]  /*1310*/  MOV R8, 0xff800000 ;  /* 0xff80000000087802 */ /* 0x000fe20000000f00 */
[----:B------:R-:W-:Y:S01]  /*1320*/  IMAD.MOV.U32 R9, RZ, RZ, -0x800000 ;  /* 0xff800000ff097424 */ /* 0x000fe200078e00ff */
[----:B------:R-:W-:Y:S01]  /*1330*/  CS2R R96, SRZ ;  /* 0x0000000000607805 */ /* 0x000fe2000001ff00 */
[----:B------:R-:W-:Y:S01]  /*1340*/  CS2R R98, SRZ ;  /* 0x0000000000627805 */ /* 0x000fe2000001ff00 */
[----:B------:R-:W-:Y:S01]  /*1350*/  CS2R R100, SRZ ;  /* 0x0000000000647805 */ /* 0x000fe2000001ff00 */
[----:B------:R-:W-:Y:S01]  /*1360*/  CS2R R102, SRZ ;  /* 0x0000000000667805 */ /* 0x000fe2000001ff00 */
[----:B------:R-:W-:Y:S01]  /*1370*/  CS2R R104, SRZ ;  /* 0x0000000000687805 */ /* 0x000fe2000001ff00 */
[----:B------:R-:W-:Y:S01]  /*1380*/  CS2R R106, SRZ ;  /* 0x00000000006a7805 */ /* 0x000fe2000001ff00 */
[----:B------:R-:W-:Y:S01]  /*1390*/  CS2R R108, SRZ ;  /* 0x00000000006c7805 */ /* 0x000fe2000001ff00 */
[----:B------:R-:W-:Y:S01]  /*13a0*/  STS.U16 [R2+0x14800], R67 ;  /* 0x0148004302007388 */ /* 0x000fe20000000400 */
[----:B------:R-:W-:Y:S01]  /*13b0*/  CS2R R110, SRZ ;  /* 0x00000000006e7805 */ /* 0x000fe2000001ff00 */
[----:B------:R-:W-:Y:S01]  /*13c0*/  CS2R R84, SRZ ;  /* 0x0000000000547805 */ /* 0x000fe2000001ff00 */
[----:B------:R-:W-:Y:S01]  /*13d0*/  CS2R R86, SRZ ;  /* 0x0000000000567805 */ /* 0x000fe2000001ff00 */
[----:B------:R-:W-:Y:S01]  /*13e0*/  CS2R R88, SRZ ;  /* 0x0000000000587805 */ /* 0x000fe2000001ff00 */
[----:B------:R-:W-:Y:S01]  /*13f0*/  CS2R R90, SRZ ;  /* 0x00000000005a7805 */ /* 0x000fe2000001ff00 */
[----:B------:R-:W-:Y:S01]  /*1400*/  CS2R R92, SRZ ;  /* 0x00000000005c7805 */ /* 0x000fe2000001ff00 */
[----:B------:R-:W-:Y:S01]  /*1410*/  CS2R R94, SRZ ;  /* 0x00000000005e7805 */ /* 0x000fe2000001ff00 */
[----:B------:R-:W-:Y:S04]  /*1420*/  STS.U16 [R2+0x15000], R71 ;  /* 0x0150004702007388 */ /* 0x000fe80000000400 */
        /* <DEDUP_REMOVED lines=19> */
[----:B------:R0:W-:Y:S04]  /*1560*/  STS.U16 [R11+0x17a00], R10 ;  /* 0x017a000a0b007388 */ /* 0x0001e80000000400 */
[----:B------:R1:W-:Y:S04]  /*1570*/  STS.U16 [R11+0x17e00], R12 ;  /* 0x017e000c0b007388 */ /* 0x0003e80000000400 */
[----:B------:R-:W-:Y:S01]  /*1580*/  STS.U16 [R11+0x11a00], R44 ;  /* 0x011a002c0b007388 */ /* 0x000fe20000000400 */
[----:B0-----:R-:W-:-:S03]  /*1590*/  IMAD.MOV.U32 R10, RZ, RZ, 0x3f800000 ;  /* 0x3f800000ff0a7424 */ /* 0x001fc600078e00ff */
[----:B------:R-:W-:Y:S01]  /*15a0*/  STS.U16 [R11+0x11e00], R46 ;  /* 0x011e002e0b007388 */ /* 0x000fe20000000400 */
[----:B-1----:R-:W-:-:S03]  /*15b0*/  MOV R12, 0x3f800000 ;  /* 0x3f800000000c7802 */ /* 0x002fc60000000f00 */
        /* <DEDUP_REMOVED lines=22> */
[----:B------:R-:W-:Y:S01]  /*1720*/  STL [R1+0x20], R10 ;  /* 0x0000200a01007387 */ /* 0x000fe20000100800 */
[----:B0-----:R-:W-:-:S03]  /*1730*/  IMAD.MOV.U32 R11, RZ, RZ, 0x3f800000 ;  /* 0x3f800000ff0b7424 */ /* 0x001fc600078e00ff */
[----:B------:R-:W-:Y:S04]  /*1740*/  STL [R1+0x1c], R12 ;  /* 0x00001c0c01007387 */ /* 0x000fe80000100800 */
[----:B------:R-:W-:Y:S04]  /*1750*/  STL [R1+0x18], R11 ;  /* 0x0000180b01007387 */ /* 0x000fe80000100800 */
[----:B------:R-:W-:Y:S01]  /*1760*/  STL [R1+0x14], R10 ;  /* 0x0000140a01007387 */ /* 0x000fe20000100800 */
[----:B------:R-:W-:-:S03]  /*1770*/  MOV R2, 0xff800000 ;  /* 0xff80000000027802 */ /* 0x000fc60000000f00 */
[----:B------:R0:W-:Y:S01]  /*1780*/  STL [R1+0x10], R12 ;  /* 0x0000100c01007387 */ /* 0x0001e20000100800 */
[----:B------:R-:W-:Y:S01]  /*1790*/  IMAD.MOV.U32 R6, RZ, RZ, -0x800000 ;  /* 0xff800000ff067424 */ /* 0x000fe200078e00ff */
[----:B------:R-:W-:Y:S02]  /*17a0*/  CS2R R48, SRZ ;  /* 0x0000000000307805 */ /* 0x000fe4000001ff00 */
[----:B------:R-:W-:Y:S01]  /*17b0*/  STL [R1+0xc], R11 ;  /* 0x00000c0b01007387 */ /* 0x000fe20000100800 */
[----:B------:R-:W-:Y:S01]  /*17c0*/  IMAD.MOV.U32 R7, RZ, RZ, -0x800000 ;  /* 0xff800000ff077424 */ /* 0x000fe200078e00ff */
[----:B------:R-:W-:Y:S01]  /*17d0*/  CS2R R50, SRZ ;  /* 0x0000000000327805 */ /* 0x000fe2000001ff00 */
[----:B------:R-:W-:Y:S01]  /*17e0*/  CS2R R52, SRZ ;  /* 0x0000000000347805 */ /* 0x000fe2000001ff00 */
[----:B------:R1:W-:Y:S01]  /*17f0*/  STL [R1+0x8], R10 ;  /* 0x0000080a01007387 */ /* 0x0003e20000100800 */
[----:B------:R-:W-:Y:S01]  /*1800*/  CS2R R54, SRZ ;  /* 0x0000000000367805 */ /* 0x000fe2000001ff00 */
        /* <DEDUP_REMOVED lines=14> */
[C---:B0-----:R-:W-:Y:S01]  /*18f0*/  LOP3.LUT R12, R249.reuse, 0x80, RZ, 0xc0, !PT ;  /* 0x00000080f90c7812 */ /* 0x041fe200078ec0ff */
[----:B-1----:R-:W-:Y:S01]  /*1900*/  IMAD.SHL.U32 R10, R249, 0x4, RZ ;  /* 0x00000004f90a7824 */ /* 0x002fe200078e00ff */
[----:B------:R-:W-:Y:S05]  /*1910*/  @!P0 BRA `(.L_x_0) ;  /* 0x0000c4e000008947 */ /* 0x000fea0003800000 */
[----:B------:R-:W-:Y:S01]  /*1920*/  SHF.R.U32.HI R2, RZ, 0x7, R249 ;  /* 0x00000007ff027819 */ /* 0x000fe200000116f9 */
[----:B------:R-:W-:Y:S01]  /*1930*/  IMAD.SHL.U32 R20, R249, 0x100, RZ ;  /* 0x00000100f9147824 */ /* 0x000fe200078e00ff */
[----:B------:R-:W-:Y:S01]  /*1940*/  MOV R6, c[0x0][0x1b8] ;  /* 0x00006e0000067a02 */ /* 0x000fe20000000f00 */
[----:B------:R-:W-:Y:S01]  /*1950*/  IMAD R4, R113, c[0x0][0x1a8], RZ ;  /* 0x00006a0071047a24 */ /* 0x000fe200078e02ff */
[----:B------:R-:W-:Y:S01]  /*1960*/  SGXT.U32 R2, R2, 0x1 ;  /* 0x000000010202781a */ /* 0x000fe20000000000 */
[----:B------:R-:W-:Y:S01]  /*1970*/  IMAD.MOV.U32 R179, RZ, RZ, -0x800000 ;  /* 0xff800000ffb37424 */ /* 0x000fe200078e00ff */
[C---:B------:R-:W-:Y:S01]  /*1980*/  LOP3.LUT R7, R249.reuse, 0x1c, RZ, 0xc0, !PT ;  /* 0x0000001cf9077812 */ /* 0x040fe200078ec0ff */
[----:B------:R-:W-:Y:S01]  /*1990*/  IMAD.MOV.U32 R191, RZ, RZ, -0x800000 ;  /* 0xff800000ffbf7424 */ /* 0x000fe200078e00ff */
[----:B------:R-:W-:Y:S01]  /*19a0*/  SHF.R.U32.HI R3, RZ, 0x3, R113 ;  /* 0x00000003ff037819 */ /* 0x000fe20000011671 */
[----:B------:R-:W-:Y:S01]  /*19b0*/  IMAD R9, R2, c[0x0][0x1b8], RZ ;  /* 0x00006e0002097a24 */ /* 0x000fe200078e02ff */
[----:B------:R-:W-:Y:S01]  /*19c0*/  LOP3.LUT R5, R249, 0x7f, RZ, 0xc0, !PT ;  /* 0x0000007ff9057812 */ /* 0x000fe200078ec0ff */
[----:B------:R-:W-:Y:S01]  /*19d0*/  IMAD.SHL.U32 R11, R7, 0x8, RZ ;  /* 0x00000008070b7824 */ /* 0x000fe200078e00ff */
[----:B------:R-:W-:Y:S01]  /*19e0*/  LOP3.LUT R8, R3, 0x1c, RZ, 0xc0, !PT ;  /* 0x0000001c03087812 */ /* 0x000fe200078ec0ff */
[----:B------:R-:W-:Y:S01]  /*19f0*/  IMAD R17, R6, 0x2, R9 ;  /* 0x0000000206117824 */ /* 0x000fe200078e0209 */
[----:B------:R-:W-:Y:S01]  /*1a00*/  LOP3.LUT R3, R10, 0x7c, RZ, 0xc0, !PT ;  /* 0x0000007c0a037812 */ /* 0x000fe200078ec0ff */
[----:B------:R-:W-:Y:S01]  /*1a10*/  IMAD R2, R112, c[0x0][0x1a0], RZ ;  /* 0x0000680070027a24 */ /* 0x000fe200078e02ff */
[----:B------:R-:W-:Y:S01]  /*1a20*/  ISETP.NE.U32.AND P0, PT, R12, RZ, PT ;  /* 0x000000ff0c00720c */ /* 0x000fe20003f05070 */
[----:B------:R-:W-:Y:S01]  /*1a30*/  IMAD R19, R6, 0x2, R17 ;  /* 0x0000000206137824 */ /* 0x000fe200078e0211 */
[----:B------:R-:W-:Y:S01]  /*1a40*/  LOP3.LUT R10, R249, 0xe0, RZ, 0xc0, !PT ;  /* 0x000000e0f90a7812 */ /* 0x000fe200078ec0ff */
[----:B------:R-:W-:Y:S01]  /*1a50*/  IMAD.SHL.U32 R12, R5, 0x2, RZ ;  /* 0x00000002050c7824 */ /* 0x000fe200078e00ff */
[----:B------:R-:W-:Y:S01]  /*1a60*/  IADD3 R11, R11, R8, RZ ;  /* 0x000000080b0b7210 */ /* 0x000fe20007ffe0ff */
[----:B------:R-:W-:Y:S01]  /*1a70*/  IMAD.SHL.U32 R142, R2, 0x2, RZ ;  /* 0x00000002028e7824 */ /* 0x000fe200078e00ff */
[----:B------:R-:W-:Y:S01]  /*1a80*/  LEA R21, R6, R19, 0x1 ;  /* 0x0000001306157211 */ /* 0x000fe200078e08ff */
[----:B------:R-:W-:Y:S01]  /*1a90*/  IMAD.HI R2, R2, 0x2, RZ ;  /* 0x0000000202027827 */ /* 0x000fe200078e02ff */
[----:B------:R-:W-:Y:S01]  /*1aa0*/  LEA R8, R7, R3, 0x6 ;  /* 0x0000000307087211 */ /* 0x000fe200078e30ff */
[----:B------:R-:W-:Y:S01]  /*1ab0*/  CS2R R106, SRZ ;  /* 0x00000000006a7805 */ /* 0x000fe2000001ff00 */
[----:B------:R-:W-:Y:S01]  /*1ac0*/  SEL R7, RZ, 0x110, !P0 ;  /* 0x00000110ff077807 */ /* 0x000fe20004000000 */
[C---:B------:R-:W-:Y:S01]  /*1ad0*/  IMAD R23, R6.reuse, 0x2, R21 ;  /* 0x0000000206177824 */ /* 0x040fe200078e0215 */
[----:B------:R-:W-:Y:S01]  /*1ae0*/  LOP3.LUT R3, R249, 0x7, RZ, 0xc0, !PT ;  /* 0x00000007f9037812 */ /* 0x000fe200078ec0ff */
[----:B------:R-:W-:Y:S01]  /*1af0*/  IMAD.MOV.U32 R220, RZ, RZ, -0x800000 ;  /* 0xff800000ffdc7424 */ /* 0x000fe200078e00ff */
[----:B------:R-:W-:Y:S01]  /*1b00*/  SHF.R.U32.HI R13, RZ, 0x1, R10 ;  /* 0x00000001ff0d7819 */ /* 0x000fe2000001160a */
[----:B------:R-:W-:Y:S01]  /*1b10*/  IMAD R25, R6, 0x2, R23 ;  /* 0x0000000206197824 */ /* 0x000fe200078e0217 */
[----:B------:R-:W-:Y:S01]  /*1b20*/  LOP3.LUT R12, R7, R12, RZ, 0x3c, !PT ;  /* 0x0000000c070c7212 */ /* 0x000fe200078e3cff */
[----:B------:R-:W-:Y:S01]  /*1b30*/  IMAD R7, R3, 0x90, RZ ;  /* 0x0000009003077824 */ /* 0x000fe200078e02ff */
[----:B------:R-:W-:Y:S01]  /*1b40*/  LOP3.LUT R13, R8, R13, RZ, 0x3c, !PT ;  /* 0x0000000d080d7212 */ /* 0x000fe200078e3cff */
[----:B------:R-:W-:Y:S01]  /*1b50*/  IMAD.SHL.U32 R8, R249, 0x2, RZ ;  /* 0x00000002f9087824 */ /* 0x000fe200078e00ff */
[C---:B------:R-:W-:Y:S01]  /*1b60*/  LEA R27, R6.reuse, R25, 0x1 ;  /* 0x00000019061b7211 */ /* 0x040fe200078e08ff */
[----:B------:R-:W-:Y:S01]  /*1b70*/  IMAD.MOV.U32 R214, RZ, RZ, -0x800000 ;  /* 0xff800000ffd67424 */ /* 0x000fe200078e00ff */
[C---:B------:R-:W-:Y:S01]  /*1b80*/  LEA R101, R3.reuse, R10, 0x2 ;  /* 0x0000000a03657211 */ /* 0x040fe200078e10ff */
[----:B------:R-:W-:Y:S01]  /*1b90*/  IMAD.SHL.U32 R3, R3, 0x10, RZ ;  /* 0x0000001003037824 */ /* 0x000fe200078e00ff */
[--C-:B------:R-:W-:Y:S01]  /*1ba0*/  LOP3.LUT R15, R7, 0x10, R8.reuse, 0x78, !PT ;  /* 0x00000010070f7812 */ /* 0x100fe200078e7808 */
[----:B------:R-:W-:Y:S01]  /*1bb0*/  IMAD R29, R6, 0x2, R27 ;  /* 0x00000002061d7824 */ /* 0x000fe200078e021b */
[----:B------:R-:W-:Y:S01]  /*1bc0*/  SHF.L.U32 R143, R4, 0x1, RZ ;  /* 0x00000001048f7819 */ /* 0x000fe200000006ff */
[----:B------:R0:W-:Y:S01]  /*1bd0*/  STL.64 [R1+0x878], R12 ;  /* 0x0008780c01007387 */ /* 0x0001e20000100a00 */
[C---:B------:R-:W-:Y:S01]  /*1be0*/  LOP3.LUT R16, R3.reuse, 0x30, R8, 0x78, !PT ;  /* 0x0000003003107812 */ /* 0x040fe200078e7808 */
[----:B------:R-:W-:Y:S01]  /*1bf0*/  IMAD R31, R6, 0x2, R29 ;  /* 0x00000002061f7824 */ /* 0x000fe200078e021d */
[----:B------:R-:W-:Y:S01]  /*1c00*/  LOP3.LUT R20, R3, 0xf00, R20, 0xf8, !PT ;  /* 0x00000f0003147812 */ /* 0x000fe200078ef814 */
[----:B------:R-:W-:Y:S01]  /*1c10*/  IMAD R3, R112, c[0x0][0x1b0], RZ ;  /* 0x00006c0070037a24 */ /* 0x000fe200078e02ff */
[----:B------:R-:W-:Y:S01]  /*1c20*/  IADD3 R142, P1, P2, R143, c[0x0][0x168], R142 ;  /* 0x00005a008f8e7a10 */ /* 0x000fe20007a3e08e */
[----:B------:R-:W-:Y:S01]  /*1c30*/  IMAD R8, R5, c[0x0][0x1b4], RZ ;  /* 0x00006d0005087a24 */ /* 0x000fe200078e02ff */
[----:B------:R-:W-:Y:S01]  /*1c40*/  LEA R33, R6, R31, 0x1 ;  /* 0x0000001f06217211 */ /* 0x000fe200078e08ff */
[----:B------:R-:W-:Y:S01]  /*1c50*/  IMAD.HI R5, R4, 0x2, RZ ;  /* 0x0000000204057827 */ /* 0x000fe200078e02ff */
[----:B------:R-:W-:Y:S01]  /*1c60*/  SHF.L.U32 R7, R3, 0x1, RZ ;  /* 0x0000000103077819 */ /* 0x000fe200000006ff */
[----:B------:R-:W-:Y:S01]  /*1c70*/  CS2R R108, SRZ ;  /* 0x00000000006c7805 */ /* 0x000fe2000001ff00 */
[----:B------:R-:W-:Y:S01]  /*1c80*/  LOP3.LUT R10, R249, 0x10, RZ, 0xc0, !PT ;  /* 0x00000010f90a7812 */ /* 0x000fe200078ec0ff */
[----:B------:R-:W-:Y:S01]  /*1c90*/  IMAD R35, R6, 0x2, R33 ;  /* 0x0000000206237824 */ /* 0x000fe200078e0221 */
[----:B------:R-:W-:Y:S01]  /*1ca0*/  IADD3.X R143, R5, c[0x0][0x16c], R2, P1, P2 ;  /* 0x00005b00058f7a10 */ /* 0x000fe20000fe4402 */
[----:B------:R-:W-:Y:S01]  /*1cb0*/  IMAD.SHL.U32 R4, R8, 0x2, RZ ;  /* 0x0000000208047824 */ /* 0x000fe200078e00ff */
[----:B------:R-:W-:Y:S01]  /*1cc0*/  SHF.L.U32 R10, R10, 0x6, RZ ;  /* 0x000000060a0a7819 */ /* 0x000fe200000006ff */
[----:B------:R-:W-:Y:S01]  /*1cd0*/  IMAD R37, R6, 0x2, R35 ;  /* 0x0000000206257824 */ /* 0x000fe200078e0223 */
[----:B------:R-:W-:Y:S01]  /*1ce0*/  MOV R167, 0xff800000 ;  /* 0xff80000000a77802 */ /* 0x000fe20000000f00 */
[----:B------:R-:W-:Y:S01]  /*1cf0*/  IMAD.HI R3, R3, 0x2, RZ ;  /* 0x0000000203037827 */ /* 0x000fe200078e02ff */
[----:B------:R-:W-:Y:S01]  /*1d00*/  IADD3 R7, P0, P3, R4, c[0x0][0x170], R7 ;  /* 0x00005c0004077a10 */ /* 0x000fe20007b1e007 */
[----:B------:R-:W-:Y:S01]  /*1d10*/  CS2R R110, SRZ ;  /* 0x00000000006e7805 */ /* 0x000fe2000001ff00 */
[----:B------:R-:W-:Y:S01]  /*1d20*/  LEA R39, R6, R37, 0x1 ;  /* 0x0000002506277211 */ /* 0x000fe200078e08ff */
[----:B------:R-:W-:Y:S01]  /*1d30*/  IMAD.HI R8, R8, 0x2, RZ ;  /* 0x0000000208087827 */ /* 0x000fe200078e02ff */
[----:B------:R-:W-:-:S02]  /*1d40*/  LOP3.LUT R14, R15, R10, RZ, 0xfc, !PT ;  /* 0x0000000a0f0e7212 */ /* 0x000fc400078efcff */
[C---:B------:R-:W-:Y:S01]  /*1d50*/  LEA R15, R101.reuse, R16, 0x7 ;  /* 0x00000010650f7211 */ /* 0x040fe200078e38ff */
[----:B------:R-:W-:Y:S01]  /*1d60*/  IMAD R41, R6, 0x2, R39 ;  /* 0x0000000206297824 */ /* 0x000fe200078e0227 */
[----:B------:R-:W-:Y:S01]  /*1d70*/  IADD3.X R2, R8, c[0x0][0x174], R3, P0, P3 ;  /* 0x00005d0008027a10 */ /* 0x000fe200007e6403 */
[----:B------:R-:W-:Y:S01]  /*1d80*/  IMAD.U32 R16, R101, 0x40, R16 ;  /* 0x0000004065107824 */ /* 0x000fe200078e0010 */
[-C--:B0-----:R-:W-:Y:S01]  /*1d90*/  LEA R12, P0, R9, R7.reuse, 0x1 ;  /* 0x00000007090c7211 */ /* 0x081fe200078008ff */
[C---:B------:R-:W-:Y:S01]  /*1da0*/  IMAD R43, R6.reuse, 0x2, R41 ;  /* 0x00000002062b7824 */ /* 0x040fe200078e0229 */
[----:B------:R-:W-:Y:S01]  /*1db0*/  STL.64 [R1+0x880], R14 ;  /* 0x0008800e01007387 */ /* 0x000fe20000100a00 */
[----:B------:R-:W-:Y:S02]  /*1dc0*/  LEA R104, P1, R17, R7, 0x1 ;  /* 0x0000000711687211 */ /* 0x000fe400078208ff */
[----:B------:R-:W-:Y:S02]  /*1dd0*/  LEA.HI.X.SX32 R13, R9, R2, 0x1, P0 ;  /* 0x00000002090d7211 */ /* 0x000fe400000f0eff */
[----:B------:R-:W-:-:S02]  /*1de0*/  LEA R45, R6, R43, 0x1 ;  /* 0x0000002b062d7211 */ /* 0x000fc400078e08ff */
[----:B------:R-:W-:Y:S01]  /*1df0*/  LEA R102, P0, R19, R7, 0x1 ;  /* 0x0000000713667211 */ /* 0x000fe200078008ff */
[----:B------:R0:W-:Y:S01]  /*1e00*/  STL.64 [R1+0x818], R12 ;  /* 0x0008180c01007387 */ /* 0x0001e20000100a00 */
[-C--:B------:R-:W-:Y:S01]  /*1e10*/  LEA.HI.X.SX32 R105, R17, R2.reuse, 0x1, P1 ;  /* 0x0000000211697211 */ /* 0x080fe200008f0eff */
[C---:B------:R-:W-:Y:S01]  /*1e20*/  IMAD R47, R6.reuse, 0x2, R45 ;  /* 0x00000002062f7824 */ /* 0x040fe200078e022d */
[----:B------:R-:W-:Y:S02]  /*1e30*/  LEA.HI.X.SX32 R103, R19, R2, 0x1, P0 ;  /* 0x0000000213677211 */ /* 0x000fe400000f0eff */
[----:B------:R-:W-:Y:S01]  /*1e40*/  MOV R201, 0xff800000 ;  /* 0xff80000000c97802 */ /* 0x000fe20000000f00 */
[C---:B------:R-:W-:Y:S01]  /*1e50*/  IMAD R49, R6.reuse, 0x2, R47 ;  /* 0x0000000206317824 */ /* 0x040fe200078e022f */
[----:B------:R1:W-:Y:S01]  /*1e60*/  STL.64 [R1+0x810], R104 ;  /* 0x0008106801007387 */ /* 0x0003e20000100a00 */
[----:B------:R-:W-:Y:S02]  /*1e70*/  MOV R209, 0xff800000 ;  /* 0xff80000000d17802 */ /* 0x000fe40000000f00 */
[----:B------:R-:W-:Y:S01]  /*1e80*/  MOV R215, 0xff800000 ;  /* 0xff80000000d77802 */ /* 0x000fe20000000f00 */
[----:B------:R2:W-:Y:S01]  /*1e90*/  STL.64 [R1+0x808], R102 ;  /* 0x0008086601007387 */ /* 0x0005e20000100a00 */
[----:B------:R-:W-:-:S02]  /*1ea0*/  LEA R51, R6, R49, 0x1 ;  /* 0x0000003106337211 */ /* 0x000fc400078e08ff */
[CC--:B0-----:R-:W-:Y:S02]  /*1eb0*/  LEA R12, P2, R21.reuse, R7.reuse, 0x1 ;  /* 0x00000007150c7211 */ /* 0x0c1fe400078408ff */
[----:B------:R-:W-:Y:S01]  /*1ec0*/  MOV R205, RZ ;  /* 0x000000ff00cd7202 */ /* 0x000fe20000000f00 */
[C---:B------:R-:W-:Y:S01]  /*1ed0*/  IMAD R53, R6.reuse, 0x2, R51 ;  /* 0x0000000206357824 */ /* 0x040fe200078e0233 */
[-C--:B------:R-:W-:Y:S02]  /*1ee0*/  LEA.HI.X.SX32 R13, R21, R2.reuse, 0x1, P2 ;  /* 0x00000002150d7211 */ /* 0x080fe400010f0eff */
[-C--:B-1----:R-:W-:Y:S01]  /*1ef0*/  LEA R104, P0, R23, R7.reuse, 0x1 ;  /* 0x0000000717687211 */ /* 0x082fe200078008ff */
[----:B------:R-:W-:Y:S01]  /*1f00*/  IMAD R55, R6, 0x2, R53 ;  /* 0x0000000206377824 */ /* 0x000fe200078e0235 */
[----:B--2---:R-:W-:Y:S01]  /*1f10*/  LEA R102, P1, R25, R7, 0x1 ;  /* 0x0000000719667211 */ /* 0x004fe200078208ff */
[----:B------:R0:W-:Y:S01]  /*1f20*/  STL.64 [R1+0x800], R12 ;  /* 0x0008000c01007387 */ /* 0x0001e20000100a00 */
[----:B------:R-:W-:-:S02]  /*1f30*/  LEA.HI.X.SX32 R105, R23, R2, 0x1, P0 ;  /* 0x0000000217697211 */ /* 0x000fc400000f0eff */
[C---:B------:R-:W-:Y:S02]  /*1f40*/  LEA R57, R6.reuse, R55, 0x1 ;  /* 0x0000003706397211 */ /* 0x040fe400078e08ff */
[-C--:B------:R-:W-:Y:S01]  /*1f50*/  LEA.HI.X.SX32 R103, R25, R2.reuse, 0x1, P1 ;  /* 0x0000000219677211 */ /* 0x080fe200008f0eff */
[----:B------:R1:W-:Y:S01]  /*1f60*/  STL.64 [R1+0x7f8], R104 ;  /* 0x0007f86801007387 */ /* 0x0003e20000100a00 */
[CC--:B------:R-:W-:Y:S01]  /*1f70*/  LEA R24, P1, R31.reuse, R7.reuse, 0x1 ;  /* 0x000000071f187211 */ /* 0x0c0fe200078208ff */
[C---:B------:R-:W-:Y:S02]  /*1f80*/  IMAD R59, R6.reuse, 0x2, R57 ;  /* 0x00000002063b7824 */ /* 0x040fe400078e0239 */
[----:B------:R2:W-:Y:S01]  /*1f90*/  STL.64 [R1+0x7f0], R102 ;  /* 0x0007f06601007387 */ /* 0x0005e20000100a00 */
[----:B------:R-:W-:Y:S01]  /*1fa0*/  LEA.HI.X.SX32 R25, R31, R2, 0x1, P1 ;  /* 0x000000021f197211 */ /* 0x000fe200008f0eff */
[----:B------:R-:W-:Y:S01]  /*1fb0*/  IMAD R61, R6, 0x2, R59 ;  /* 0x00000002063d7824 */ /* 0x000fe200078e023b */
[----:B0-----:R-:W-:-:S02]  /*1fc0*/  LEA R12, P2, R27, R7, 0x1 ;  /* 0x000000071b0c7211 */ /* 0x001fc400078408ff */
[----:B------:R-:W-:Y:S02]  /*1fd0*/  LEA R28, P1, R37, R7, 0x1 ;  /* 0x00000007251c7211 */ /* 0x000fe400078208ff */
[----:B------:R-:W-:Y:S01]  /*1fe0*/  LEA R63, R6, R61, 0x1 ;  /* 0x0000003d063f7211 */ /* 0x000fe200078e08ff */
[----:B-1----:R-:W-:Y:S01]  /*1ff0*/  CS2R R104, SRZ ;  /* 0x0000000000687805 */ /* 0x002fe2000001ff00 */
[----:B------:R-:W-:-:S03]  /*2000*/  LEA.HI.X.SX32 R13, R27, R2, 0x1, P2 ;  /* 0x000000021b0d7211 */ /* 0x000fc600010f0eff */
[C---:B------:R-:W-:Y:S01]  /*2010*/  IMAD R65, R6.reuse, 0x2, R63 ;  /* 0x0000000206417824 */ /* 0x040fe200078e023f */
[CC--:B--2---:R-:W-:Y:S01]  /*2020*/  LEA R102, P0, R29.reuse, R7.reuse, 0x1 ;  /* 0x000000071d667211 */ /* 0x0c4fe200078008ff */
[----:B------:R0:W-:Y:S02]  /*2030*/  STL.64 [R1+0x7e8], R12 ;  /* 0x0007e80c01007387 */ /* 0x0001e40000100a00 */
[C---:B------:R-:W-:Y:S01]  /*2040*/  IMAD R67, R6.reuse, 0x2, R65 ;  /* 0x0000000206437824 */ /* 0x040fe200078e0241 */
[-C--:B------:R-:W-:Y:S01]  /*2050*/  LEA.HI.X.SX32 R103, R29, R2.reuse, 0x1, P0 ;  /* 0x000000021d677211 */ /* 0x080fe200000f0eff */
[----:B------:R-:W-:Y:S01]  /*2060*/  STL.64 [R1+0x7d8], R24 ;  /* 0x0007d81801007387 */ /* 0x000fe20000100a00 */
[----:B------:R-:W-:Y:S02]  /*2070*/  LEA R30, P0, R35, R7, 0x1 ;  /* 0x00000007231e7211 */ /* 0x000fe400078008ff */
[----:B------:R-:W-:Y:S01]  /*2080*/  LEA R69, R6, R67, 0x1 ;  /* 0x0000004306457211 */ /* 0x000fe200078e08ff */
[----:B------:R1:W-:Y:S01]  /*2090*/  STL.64 [R1+0x7e0], R102 ;  /* 0x0007e06601007387 */ /* 0x0003e20000100a00 */
[----:B------:R-:W-:-:S02]  /*20a0*/  LEA.HI.X.SX32 R29, R37, R2, 0x1, P1 ;  /* 0x00000002251d7211 */ /* 0x000fc400008f0eff */
[-C--:B------:R-:W-:Y:S01]  /*20b0*/  LEA.HI.X.SX32 R31, R35, R2.reuse, 0x1, P0 ;  /* 0x00000002231f7211 */ /* 0x080fe200000f0eff */
[C---:B------:R-:W-:Y:S01]  /*20c0*/  IMAD R71, R6.reuse, 0x2, R69 ;  /* 0x0000000206477824 */ /* 0x040fe200078e0245 */
[-C--:B0-----:R-:W-:Y:S02]  /*20d0*/  LEA R12, P2, R33, R7.reuse, 0x1 ;  /* 0x00000007210c7211 */ /* 0x081fe400078408ff */
[-C--:B------:R-:W-:Y:S01]  /*20e0*/  LEA R32, P1, R43, R7.reuse, 0x1 ;  /* 0x000000072b207211 */ /* 0x080fe200078208ff */
[C---:B------:R-:W-:Y:S01]  /*20f0*/  IMAD R73, R6.reuse, 0x2, R71 ;  /* 0x0000000206497824 */ /* 0x040fe200078e0247 */
[-C--:B------:R-:W-:Y:S02]  /*2100*/  LEA.HI.X.SX32 R13, R33, R2.reuse, 0x1, P2 ;  /* 0x00000002210d7211 */ /* 0x080fe400010f0eff */
[----:B------:R-:W-:Y:S01]  /*2110*/  LEA R34, P0, R41, R7, 0x1 ;  /* 0x0000000729227211 */ /* 0x000fe200078008ff */
[----:B-1----:R-:W-:Y:S01]  /*2120*/  CS2R R102, SRZ ;  /* 0x0000000000667805 */ /* 0x002fe2000001ff00 */
[----:B------:R-:W-:Y:S01]  /*2130*/  LEA R75, R6, R73, 0x1 ;  /* 0x00000049064b7211 */ /* 0x000fe200078e08ff */
[----:B------:R0:W-:Y:S01]  /*2140*/  STL.64 [R1+0x3e8], R12 ;  /* 0x0003e80c01007387 */ /* 0x0001e20000100a00 */
[----:B------:R-:W-:-:S02]  /*2150*/  LEA.HI.X.SX32 R33, R43, R2, 0x1, P1 ;  /* 0x000000022b217211 */ /* 0x000fc400008f0eff */
[----:B------:R-:W-:Y:S01]  /*2160*/  LEA.HI.X.SX32 R35, R41, R2, 0x1, P0 ;  /* 0x0000000229237211 */ /* 0x000fe200000f0eff */
[C---:B------:R-:W-:Y:S01]  /*2170*/  IMAD R77, R6.reuse, 0x2, R75 ;  /* 0x00000002064d7824 */ /* 0x040fe200078e024b */
[----:B------:R-:W-:Y:S01]  /*2180*/  STL.64 [R1+0x3d8], R28 ;  /* 0x0003d81c01007387 */ /* 0x000fe20000100a00 */
[-C--:B------:R-:W-:Y:S02]  /*2190*/  LEA R36, P1, R49, R7.reuse, 0x1 ;  /* 0x0000000731247211 */ /* 0x080fe400078208ff */
[C---:B------:R-:W-:Y:S01]  /*21a0*/  IMAD R79, R6.reuse, 0x2, R77 ;  /* 0x00000002064f7824 */ /* 0x040fe200078e024d */
[----:B------:R-:W-:Y:S01]  /*21b0*/  STL.64 [R1+0x3e0], R30 ;  /* 0x0003e01e01007387 */ /* 0x000fe20000100a00 */
[-C--:B------:R-:W-:Y:S02]  /*21c0*/  LEA R38, P0, R47, R7.reuse, 0x1 ;  /* 0x000000072f267211 */ /* 0x080fe400078008ff */
[----:B------:R-:W-:Y:S01]  /*21d0*/  IMAD R81, R6, 0x2, R79 ;  /* 0x0000000206517824 */ /* 0x000fe200078e024f */
[----:B0-----:R-:W-:-:S02]  /*21e0*/  LEA R12, P2, R39, R7, 0x1 ;  /* 0x00000007270c7211 */ /* 0x001fc400078408ff */
[-C--:B------:R-:W-:Y:S01]  /*21f0*/  LEA.HI.X.SX32 R37, R49, R2.reuse, 0x1, P1 ;  /* 0x0000000231257211 */ /* 0x080fe200008f0eff */
[C---:B------:R-:W-:Y:S01]  /*2200*/  IMAD R83, R6.reuse, 0x2, R81 ;  /* 0x0000000206537824 */ /* 0x040fe200078e0251 */
[-C--:B------:R-:W-:Y:S02]  /*2210*/  LEA.HI.X.SX32 R13, R39, R2.reuse, 0x1, P2 ;  /* 0x00000002270d7211 */ /* 0x080fe400010f0eff */
[-C--:B------:R-:W-:Y:S01]  /*2220*/  LEA.HI.X.SX32 R39, R47, R2.reuse, 0x1, P0 ;  /* 0x000000022f277211 */ /* 0x080fe200000f0eff */
[C---:B------:R-:W-:Y:S01]  /*2230*/  IMAD R85, R6.reuse, 0x2, R83 ;  /* 0x0000000206557824 */ /* 0x040fe200078e0253 */
[-C--:B------:R-:W-:Y:S01]  /*2240*/  LEA R40, P1, R55, R7.reuse, 0x1 ;  /* 0x0000000737287211 */ /* 0x080fe200078208ff */
[----:B------:R0:W-:Y:S01]  /*2250*/  STL.64 [R1+0x3d0], R12 ;  /* 0x0003d00c01007387 */ /* 0x0001e20000100a00 */
[----:B------:R-:W-:Y:S02]  /*2260*/  LEA R42, P0, R53, R7, 0x1 ;  /* 0x00000007352a7211 */ /* 0x000fe400078008ff */
[----:B------:R-:W-:Y:S01]  /*2270*/  LEA R87, R6, R85, 0x1 ;  /* 0x0000005506577211 */ /* 0x000fe200078e08ff */
[----:B------:R-:W-:Y:S01]  /*2280*/  STL.64 [R1+0x3c0], R32 ;  /* 0x0003c02001007387 */ /* 0x000fe20000100a00 */
[----:B------:R-:W-:-:S02]  /*2290*/  LEA.HI.X.SX32 R41, R55, R2, 0x1, P1 ;  /* 0x0000000237297211 */ /* 0x000fc400008f0eff */
[-C--:B------:R-:W-:Y:S01]  /*22a0*/  LEA.HI.X.SX32 R43, R53, R2.reuse, 0x1, P0 ;  /* 0x00000002352b7211 */ /* 0x080fe200000f0eff */
[C---:B------:R-:W-:Y:S01]  /*22b0*/  IMAD R89, R6.reuse, 0x2, R87 ;  /* 0x0000000206597824 */ /* 0x040fe200078e0257 */
[----:B------:R-:W-:Y:S01]  /*22c0*/  STL.64 [R1+0x3c8], R34 ;  /* 0x0003c82201007387 */ /* 0x000fe20000100a00 */
[-C--:B------:R-:W-:Y:S02]  /*22d0*/  LEA R44, P1, R61, R7.reuse, 0x1 ;  /* 0x000000073d2c7211 */ /* 0x080fe400078208ff */
[C---:B0-----:R-:W-:Y:S02]  /*22e0*/  LEA R12, P2, R45.reuse, R7, 0x1 ;  /* 0x000000072d0c7211 */ /* 0x041fe400078408ff */
[C---:B------:R-:W-:Y:S02]  /*22f0*/  LEA R91, R6.reuse, R89, 0x1 ;  /* 0x00000059065b7211 */ /* 0x040fe400078e08ff */
[-C--:B------:R-:W-:Y:S02]  /*2300*/  LEA.HI.X.SX32 R13, R45, R2.reuse, 0x1, P2 ;  /* 0x000000022d0d7211 */ /* 0x080fe400010f0eff */
[-C--:B------:R-:W-:Y:S01]  /*2310*/  LEA R46, P0, R59, R7.reuse, 0x1 ;  /* 0x000000073b2e7211 */ /* 0x080fe200078008ff */
[C---:B------:R-:W-:Y:S01]  /*2320*/  IMAD R93, R6.reuse, 0x2, R91 ;  /* 0x00000002065d7824 */ /* 0x040fe200078e025b */
[-C--:B------:R-:W-:Y:S01]  /*2330*/  LEA.HI.X.SX32 R45, R61, R2.reuse, 0x1, P1 ;  /* 0x000000023d2d7211 */ /* 0x080fe200008f0eff */
[----:B------:R0:W-:Y:S01]  /*2340*/  STL.64 [R1+0x3b8], R12 ;  /* 0x0003b80c01007387 */ /* 0x0001e20000100a00 */
[-C--:B------:R-:W-:Y:S01]  /*2350*/  LEA.HI.X.SX32 R47, R59, R2.reuse, 0x1, P0 ;  /* 0x000000023b2f7211 */ /* 0x080fe200000f0eff */
[C---:B------:R-:W-:Y:S01]  /*2360*/  IMAD R95, R6.reuse, 0x2, R93 ;  /* 0x00000002065f7824 */ /* 0x040fe200078e025d */
[-C--:B------:R-:W-:Y:S01]  /*2370*/  LEA R48, P1, R67, R7.reuse, 0x1 ;  /* 0x0000000743307211 */ /* 0x080fe200078208ff */
[----:B------:R-:W-:Y:S01]  /*2380*/  STL.64 [R1+0x3a8], R36 ;  /* 0x0003a82401007387 */ /* 0x000fe20000100a00 */
[-C--:B------:R-:W-:Y:S01]  /*2390*/  LEA R50, P0, R65, R7.reuse, 0x1 ;  /* 0x0000000741327211 */ /* 0x080fe200078008ff */
[C---:B------:R-:W-:Y:S01]  /*23a0*/  IMAD R97, R6.reuse, 0x2, R95 ;  /* 0x0000000206617824 */ /* 0x040fe200078e025f */
[----:B------:R-:W-:Y:S01]  /*23b0*/  LEA.HI.X.SX32 R49, R67, R2, 0x1, P1 ;  /* 0x0000000243317211 */ /* 0x000fe200008f0eff */
[----:B------:R-:W-:Y:S01]  /*23c0*/  STL.64 [R1+0x3b0], R38 ;  /* 0x0003b02601007387 */ /* 0x000fe20000100a00 */
[-C--:B------:R-:W-:Y:S01]  /*23d0*/  LEA R52, P1, R73, R7.reuse, 0x1 ;  /* 0x0000000749347211 */ /* 0x080fe200078208ff */
[----:B------:R-:W-:Y:S01]  /*23e0*/  IMAD R99, R6, 0x2, R97 ;  /* 0x0000000206637824 */ /* 0x000fe200078e0261 */
[----:B0-----:R-:W-:-:S03]  /*23f0*/  LEA R12, P2, R51, R7, 0x1 ;  /* 0x00000007330c7211 */ /* 0x001fc600078408ff */
[C---:B------:R-:W-:Y:S01]  /*2400*/  IMAD R5, R6.reuse, 0x2, R99 ;  /* 0x0000000206057824 */ /* 0x040fe200078e0263 */
[-C--:B------:R-:W-:Y:S02]  /*2410*/  LEA.HI.X.SX32 R53, R73, R2.reuse, 0x1, P1 ;  /* 0x0000000249357211 */ /* 0x080fe400008f0eff */
[-C--:B------:R-:W-:Y:S01]  /*2420*/  LEA.HI.X.SX32 R13, R51, R2.reuse, 0x1, P2 ;  /* 0x00000002330d7211 */ /* 0x080fe200010f0eff */
[C---:B------:R-:W-:Y:S01]  /*2430*/  IMAD R3, R6.reuse, 0x2, R5 ;  /* 0x0000000206037824 */ /* 0x040fe200078e0205 */
[-C--:B------:R-:W-:Y:S02]  /*2440*/  LEA.HI.X.SX32 R51, R65, R2.reuse, 0x1, P0 ;  /* 0x0000000241337211 */ /* 0x080fe400000f0eff */
[C---:B------:R-:W-:Y:S01]  /*2450*/  LEA R54, P0, R71.reuse, R7, 0x1 ;  /* 0x0000000747367211 */ /* 0x040fe200078008ff */
[----:B------:R0:W-:Y:S01]  /*2460*/  STL.64 [R1+0x3a0], R12 ;  /* 0x0003a00c01007387 */ /* 0x0001e20000100a00 */
[C---:B------:R-:W-:Y:S02]  /*2470*/  LEA R101, R6.reuse, R3, 0x1 ;  /* 0x0000000306657211 */ /* 0x040fe400078e08ff */
[-C--:B------:R-:W-:Y:S01]  /*2480*/  LEA.HI.X.SX32 R55, R71, R2.reuse, 0x1, P0 ;  /* 0x0000000247377211 */ /* 0x080fe200000f0eff */
[----:B------:R-:W-:Y:S01]  /*2490*/  STL.64 [R1+0x390], R40 ;  /* 0x0003902801007387 */ /* 0x000fe20000100a00 */
[-C--:B------:R-:W-:Y:S01]  /*24a0*/  LEA R56, P1, R79, R7.reuse, 0x1 ;  /* 0x000000074f387211 */ /* 0x080fe200078208ff */
[C---:B------:R-:W-:Y:S01]  /*24b0*/  IMAD R9, R6.reuse, 0x2, R101 ;  /* 0x0000000206097824 */ /* 0x040fe200078e0265 */
[C---:B------:R-:W-:Y:S01]  /*24c0*/  LEA R58, P0, R77.reuse, R7, 0x1 ;  /* 0x000000074d3a7211 */ /* 0x040fe200078008ff */
[----:B------:R-:W-:Y:S02]  /*24d0*/  STL.64 [R1+0x398], R42 ;  /* 0x0003982a01007387 */ /* 0x000fe40000100a00 */
[----:B------:R-:W-:Y:S01]  /*24e0*/  IMAD R17, R6, 0x2, R9 ;  /* 0x0000000206117824 */ /* 0x000fe200078e0209 */
[----:B------:R-:W-:-:S02]  /*24f0*/  LEA.HI.X.SX32 R59, R77, R2, 0x1, P0 ;  /* 0x000000024d3b7211 */ /* 0x000fc400000f0eff */
[C---:B0-----:R-:W-:Y:S02]  /*2500*/  LEA R12, P2, R57.reuse, R7, 0x1 ;  /* 0x00000007390c7211 */ /* 0x041fe400078408ff */
[C---:B------:R-:W-:Y:S02]  /*2510*/  LEA R19, R6.reuse, R17, 0x1 ;  /* 0x0000001106137211 */ /* 0x040fe400078e08ff */
[-C--:B------:R-:W-:Y:S02]  /*2520*/  LEA.HI.X.SX32 R13, R57, R2.reuse, 0x1, P2 ;  /* 0x00000002390d7211 */ /* 0x080fe400010f0eff */
[-C--:B------:R-:W-:Y:S01]  /*2530*/  LEA.HI.X.SX32 R57, R79, R2.reuse, 0x1, P1 ;  /* 0x000000024f397211 */ /* 0x080fe200008f0eff */
[C---:B------:R-:W-:Y:S01]  /*2540*/  IMAD R21, R6.reuse, 0x2, R19 ;  /* 0x0000000206157824 */ /* 0x040fe200078e0213 */
[-C--:B------:R-:W-:Y:S01]  /*2550*/  LEA R60, P1, R85, R7.reuse, 0x1 ;  /* 0x00000007553c7211 */ /* 0x080fe200078208ff */
[----:B------:R0:W-:Y:S01]  /*2560*/  STL.64 [R1+0x388], R12 ;  /* 0x0003880c01007387 */ /* 0x0001e20000100a00 */
[-C--:B------:R-:W-:Y:S01]  /*2570*/  LEA R62, P0, R83, R7.reuse, 0x1 ;  /* 0x00000007533e7211 */ /* 0x080fe200078008ff */
[----:B------:R-:W-:Y:S01]  /*2580*/  IMAD R23, R6, 0x2, R21 ;  /* 0x0000000206177824 */ /* 0x000fe200078e0215 */
[----:B------:R-:W-:Y:S01]  /*2590*/  LEA.HI.X.SX32 R61, R85, R2, 0x1, P1 ;  /* 0x00000002553d7211 */ /* 0x000fe200008f0eff */
[----:B------:R-:W-:Y:S01]  /*25a0*/  STL.64 [R1+0x378], R44 ;  /* 0x0003782c01007387 */ /* 0x000fe20000100a00 */
[----:B------:R-:W-:-:S02]  /*25b0*/  LEA R64, P1, R91, R7, 0x1 ;  /* 0x000000075b407211 */ /* 0x000fc400078208ff */
[C---:B------:R-:W-:Y:S01]  /*25c0*/  LEA R25, R6.reuse, R23, 0x1 ;  /* 0x0000001706197211 */ /* 0x040fe200078e08ff */
[----:B------:R-:W-:Y:S01]  /*25d0*/  STL.64 [R1+0x380], R46 ;  /* 0x0003802e01007387 */ /* 0x000fe20000100a00 */
[----:B------:R-:W-:Y:S02]  /*25e0*/  LEA.HI.X.SX32 R65, R91, R2, 0x1, P1 ;  /* 0x000000025b417211 */ /* 0x000fe400008f0eff */
[-C--:B------:R-:W-:Y:S01]  /*25f0*/  LEA R68, P1, R97, R7.reuse, 0x1 ;  /* 0x0000000761447211 */ /* 0x080fe200078208ff */
[----:B------:R-:W-:Y:S01]  /*2600*/  IMAD R27, R6, 0x2, R25 ;  /* 0x00000002061b7824 */ /* 0x000fe200078e0219 */
[----:B0-----:R-:W-:-:S03]  /*2610*/  LEA R12, P2, R63, R7, 0x1 ;  /* 0x000000073f0c7211 */ /* 0x001fc600078408ff */
[C---:B------:R-:W-:Y:S01]  /*2620*/  IMAD R29, R6.reuse, 0x2, R27 ;  /* 0x00000002061d7824 */ /* 0x040fe200078e021b */
[-C--:B------:R-:W-:Y:S02]  /*2630*/  LEA.HI.X.SX32 R13, R63, R2.reuse, 0x1, P2 ;  /* 0x000000023f0d7211 */ /* 0x080fe400010f0eff */
[----:B------:R-:W-:Y:S02]  /*2640*/  LEA.HI.X.SX32 R63, R83, R2, 0x1, P0 ;  /* 0x00000002533f7211 */ /* 0x000fe400000f0eff */
[----:B------:R-:W-:Y:S01]  /*2650*/  LEA R31, R6, R29, 0x1 ;  /* 0x0000001d061f7211 */ /* 0x000fe200078e08ff */
[----:B------:R0:W-:Y:S01]  /*2660*/  STL.64 [R1+0x370], R12 ;  /* 0x0003700c01007387 */ /* 0x0001e20000100a00 */
[----:B------:R-:W-:-:S03]  /*2670*/  LEA R66, P0, R89, R7, 0x1 ;  /* 0x0000000759427211 */ /* 0x000fc600078008ff */
[C---:B------:R-:W-:Y:S01]  /*2680*/  IMAD R33, R6.reuse, 0x2, R31 ;  /* 0x0000000206217824 */ /* 0x040fe200078e021f */
[----:B------:R-:W-:Y:S01]  /*2690*/  STL.64 [R1+0x360], R48 ;  /* 0x0003603001007387 */ /* 0x000fe20000100a00 */
[-C--:B------:R-:W-:Y:S02]  /*26a0*/  LEA.HI.X.SX32 R67, R89, R2.reuse, 0x1, P0 ;  /* 0x0000000259437211 */ /* 0x080fe400000f0eff */
[----:B------:R-:W-:Y:S01]  /*26b0*/  LEA R70, P0, R95, R7, 0x1 ;  /* 0x000000075f467211 */ /* 0x000fe200078008ff */
[----:B------:R-:W-:Y:S01]  /*26c0*/  STL.64 [R1+0x368], R50 ;  /* 0x0003683201007387 */ /* 0x000fe20000100a00 */
[C---:B------:R-:W-:Y:S02]  /*26d0*/  LEA R35, R6.reuse, R33, 0x1 ;  /* 0x0000002106237211 */ /* 0x040fe400078e08ff */
[----:B0-----:R-:W-:Y:S02]  /*26e0*/  LEA R12, P2, R69, R7, 0x1 ;  /* 0x00000007450c7211 */ /* 0x001fe400078408ff */
[-C--:B------:R-:W-:Y:S01]  /*26f0*/  LEA.HI.X.SX32 R71, R95, R2.reuse, 0x1, P0 ;  /* 0x000000025f477211 */ /* 0x080fe200000f0eff */
[----:B------:R-:W-:Y:S01]  /*2700*/  IMAD R37, R6, 0x2, R35 ;  /* 0x0000000206257824 */ /* 0x000fe200078e0223 */
[----:B------:R-:W-:-:S02]  /*2710*/  LEA.HI.X.SX32 R13, R69, R2, 0x1, P2 ;  /* 0x00000002450d7211 */ /* 0x000fc400010f0eff */
[-C--:B------:R-:W-:Y:S02]  /*2720*/  LEA.HI.X.SX32 R69, R97, R2.reuse, 0x1, P1 ;  /* 0x0000000261457211 */ /* 0x080fe400008f0eff */
[C---:B------:R-:W-:Y:S01]  /*2730*/  LEA R39, R6.reuse, R37, 0x1 ;  /* 0x0000002506277211 */ /* 0x040fe200078e08ff */
[----:B------:R0:W-:Y:S01]  /*2740*/  STL.64 [R1+0x358], R12 ;  /* 0x0003580c01007387 */ /* 0x0001e20000100a00 */
[-C--:B------:R-:W-:Y:S01]  /*2750*/  LEA R74, P0, R5, R7.reuse, 0x1 ;  /* 0x00000007054a7211 */ /* 0x080fe200078008ff */
[----:B------:R-:W-:Y:S01]  /*2760*/  CS2R R96, SRZ ;  /* 0x0000000000607805 */ /* 0x000fe2000001ff00 */
[C---:B------:R-:W-:Y:S01]  /*2770*/  LEA R72, P1, R3.reuse, R7, 0x1 ;  /* 0x0000000703487211 */ /* 0x040fe200078208ff */
[----:B------:R-:W-:Y:S01]  /*2780*/  IMAD R41, R6, 0x2, R39 ;  /* 0x0000000206297824 */ /* 0x000fe200078e0227 */
[----:B------:R-:W-:Y:S02]  /*2790*/  STL.64 [R1+0x348], R52 ;  /* 0x0003483401007387 */ /* 0x000fe40000100a00 */
[----:B------:R-:W-:-:S02]  /*27a0*/  LEA.HI.X.SX32 R73, R3, R2, 0x1, P1 ;  /* 0x0000000203497211 */ /* 0x000fc400008f0eff */
[----:B------:R-:W-:Y:S01]  /*27b0*/  LEA R43, R6, R41, 0x1 ;  /* 0x00000029062b7211 */ /* 0x000fe200078e08ff */
[----:B------:R-:W-:Y:S01]  /*27c0*/  STL.64 [R1+0x350], R54 ;  /* 0x0003503601007387 */ /* 0x000fe20000100a00 */
[----:B0-----:R-:W-:-:S03]  /*27d0*/  LEA R12, P2, R75, R7, 0x1 ;  /* 0x000000074b0c7211 */ /* 0x001fc600078408ff */
[C---:B------:R-:W-:Y:S01]  /*27e0*/  IMAD R45, R6.reuse, 0x2, R43 ;  /* 0x00000002062d7824 */ /* 0x040fe200078e022b */
[-C--:B------:R-:W-:Y:S02]  /*27f0*/  LEA.HI.X.SX32 R13, R75, R2.reuse, 0x1, P2 ;  /* 0x000000024b0d7211 */ /* 0x080fe400010f0eff */
[----:B------:R-:W-:Y:S02]  /*2800*/  LEA.HI.X.SX32 R75, R5, R2, 0x1, P0 ;  /* 0x00000002054b7211 */ /* 0x000fe400000f0eff */
[C---:B------:R-:W-:Y:S01]  /*2810*/  LEA R47, R6.reuse, R45, 0x1 ;  /* 0x0000002d062f7211 */ /* 0x040fe200078e08ff */
[----:B------:R0:W-:Y:S04]  /*2820*/  STL.64 [R1+0x340], R12 ;  /* 0x0003400c01007387 */ /* 0x0001e80000100a00 */
[C---:B------:R-:W-:Y:S01]  /*2830*/  IMAD R49, R6.reuse, 0x2, R47 ;  /* 0x0000000206317824 */ /* 0x040fe200078e022f */
[----:B------:R1:W-:Y:S04]  /*2840*/  STL.64 [R1+0x330], R56 ;  /* 0x0003303801007387 */ /* 0x0003e80000100a00 */
[----:B------:R-:W-:Y:S01]  /*2850*/  LEA R51, R6, R49, 0x1 ;  /* 0x0000003106337211 */ /* 0x000fe200078e08ff */
[----:B------:R2:W-:Y:S01]  /*2860*/  STL.64 [R1+0x338], R58 ;  /* 0x0003383a01007387 */ /* 0x0005e20000100a00 */
[----:B0-----:R-:W-:-:S03]  /*2870*/  LEA R12, P2, R81, R7, 0x1 ;  /* 0x00000007510c7211 */ /* 0x001fc600078408ff */
[----:B------:R-:W-:Y:S01]  /*2880*/  IMAD R53, R6, 0x2, R51 ;  /* 0x0000000206357824 */ /* 0x000fe200078e0233 */
[----:B------:R-:W-:-:S04]  /*2890*/  LEA.HI.X.SX32 R13, R81, R2, 0x1, P2 ;  /* 0x00000002510d7211 */ /* 0x000fc800010f0eff */
[C---:B------:R-:W-:Y:S01]  /*28a0*/  LEA R55, R6.reuse, R53, 0x1 ;  /* 0x0000003506377211 */ /* 0x040fe200078e08ff */
[----:B------:R0:W-:Y:S04]  /*28b0*/  STL.64 [R1+0x328], R12 ;  /* 0x0003280c01007387 */ /* 0x0001e80000100a00 */
[C---:B-1----:R-:W-:Y:S01]  /*28c0*/  IMAD R57, R6.reuse, 0x2, R55 ;  /* 0x0000000206397824 */ /* 0x042fe200078e0237 */
[----:B------:R1:W-:Y:S04]  /*28d0*/  STL.64 [R1+0x308], R60 ;  /* 0x0003083c01007387 */ /* 0x0003e80000100a00 */
[----:B--2---:R-:W-:Y:S01]  /*28e0*/  LEA R59, R6, R57, 0x1 ;  /* 0x00000039063b7211 */ /* 0x004fe200078e08ff */
[----:B------:R2:W-:Y:S01]  /*28f0*/  STL.64 [R1+0x320], R62 ;  /* 0x0003203e01007387 */ /* 0x0005e20000100a00 */
[----:B0-----:R-:W-:-:S04]  /*2900*/  LEA R12, P2, R87, R7, 0x1 ;  /* 0x00000007570c7211 */ /* 0x001fc800078408ff */
[----:B------:R-:W-:Y:S01]  /*2910*/  LEA.HI.X.SX32 R13, R87, R2, 0x1, P2 ;  /* 0x00000002570d7211 */ /* 0x000fe200010f0eff */
[----:B-1----:R-:W-:-:S04]  /*2920*/  IMAD R61, R6, 0x2, R59 ;  /* 0x00000002063d7824 */ /* 0x002fc800078e023b */
[----:B------:R0:W-:Y:S01]  /*2930*/  STL.64 [R1+0x300], R12 ;  /* 0x0003000c01007387 */ /* 0x0001e20000100a00 */
[----:B--2---:R-:W-:-:S03]  /*2940*/  LEA R63, R6, R61, 0x1 ;  /* 0x0000003d063f7211 */ /* 0x004fc600078e08ff */
[----:B------:R1:W-:Y:S04]  /*2950*/  STL.64 [R1+0x2f0], R64 ;  /* 0x0002f04001007387 */ /* 0x0003e80000100a00 */
        /* <DEDUP_REMOVED lines=10> */
[----:B-1----:R-:W-:Y:S01]  /*2a00*/  IMAD R69, R6, 0x2, R67 ;  /* 0x0000000206457824 */ /* 0x002fe200078e0243 */
[----:B------:R-:W-:-:S03]  /*2a10*/  CS2R R98, SRZ ;  /* 0x0000000000627805 */ /* 0x000fc6000001ff00 */
[----:B------:R0:W-:Y:S01]  /*2a20*/  STL.64 [R1+0x2d0], R12 ;  /* 0x0002d00c01007387 */ /* 0x0001e20000100a00 */
[----:B--2---:R-:W-:-:S03]  /*2a30*/  LEA R71, R6, R69, 0x1 ;  /* 0x0000004506477211 */ /* 0x004fc600078e08ff */
[----:B------:R1:W-:Y:S02]  /*2a40*/  STL.64 [R1+0x2c8], R74 ;  /* 0x0002c84a01007387 */ /* 0x0003e40000100a00 */
[C---:B------:R-:W-:Y:S02]  /*2a50*/  IMAD R3, R6.reuse, 0x2, R71 ;  /* 0x0000000206037824 */ /* 0x040fe400078e0247 */
[----:B------:R2:W-:Y:S03]  /*2a60*/  STL.64 [R1+0x2c0], R72 ;  /* 0x0002c04801007387 */ /* 0x0005e60000100a00 */
[----:B------:R-:W-:Y:S02]  /*2a70*/  LEA R5, R6, R3, 0x1 ;  /* 0x0000000306057211 */ /* 0x000fe400078e08ff */
[-C--:B0-----:R-:W-:Y:S02]  /*2a80*/  LEA R12, P2, R101, R7.reuse, 0x1 ;  /* 0x00000007650c7211 */ /* 0x081fe400078408ff */
[----:B-1----:R-:W-:-:S02]  /*2a90*/  LEA R74, P0, R9, R7, 0x1 ;  /* 0x00000007094a7211 */ /* 0x002fc400078008ff */
[-C--:B------:R-:W-:Y:S02]  /*2aa0*/  LEA.HI.X.SX32 R13, R101, R2.reuse, 0x1, P2 ;  /* 0x00000002650d7211 */ /* 0x080fe400010f0eff */
[----:B--2---:R-:W-:Y:S01]  /*2ab0*/  LEA R72, P1, R17, R7, 0x1 ;  /* 0x0000000711487211 */ /* 0x004fe200078208ff */
[----:B------:R-:W-:Y:S01]  /*2ac0*/  CS2R R100, SRZ ;  /* 0x0000000000647805 */ /* 0x000fe2000001ff00 */
[-C--:B------:R-:W-:Y:S01]  /*2ad0*/  LEA.HI.X.SX32 R75, R9, R2.reuse, 0x1, P0 ;  /* 0x00000002094b7211 */ /* 0x080fe200000f0eff */
[----:B------:R0:W-:Y:S01]  /*2ae0*/  STL.64 [R1+0x2b8], R12 ;  /* 0x0002b80c01007387 */ /* 0x0001e20000100a00 */
[----:B------:R-:W-:Y:S01]  /*2af0*/  LEA.HI.X.SX32 R73, R17, R2, 0x1, P1 ;  /* 0x0000000211497211 */ /* 0x000fe200008f0eff */
[C---:B------:R-:W-:Y:S02]  /*2b00*/  IMAD R9, R6.reuse, 0x2, R5 ;  /* 0x0000000206097824 */ /* 0x040fe400078e0205 */
[----:B------:R1:W-:Y:S03]  /*2b10*/  STL.64 [R1+0x2b0], R74 ;  /* 0x0002b04a01007387 */ /* 0x0003e60000100a00 */
[----:B------:R-:W-:Y:S01]  /*2b20*/  LEA R17, R6, R9, 0x1 ;  /* 0x0000000906117211 */ /* 0x000fe200078e08ff */
[----:B------:R2:W-:Y:S01]  /*2b30*/  STL.64 [R1+0x2a8], R72 ;  /* 0x0002a84801007387 */ /* 0x0005e20000100a00 */
[----:B0-----:R-:W-:-:S04]  /*2b40*/  LEA R12, P2, R19, R7, 0x1 ;  /* 0x00000007130c7211 */ /* 0x001fc800078408ff */
[-C--:B------:R-:W-:Y:S01]  /*2b50*/  LEA.HI.X.SX32 R13, R19, R2.reuse, 0x1, P2 ;  /* 0x00000002130d7211 */ /* 0x080fe200010f0eff */
[C---:B------:R-:W-:Y:S01]  /*2b60*/  IMAD R19, R6.reuse, 0x2, R17 ;  /* 0x0000000206137824 */ /* 0x040fe200078e0211 */
[-C--:B-1----:R-:W-:Y:S02]  /*2b70*/  LEA R74, P0, R21, R7.reuse, 0x1 ;  /* 0x00000007154a7211 */ /* 0x082fe400078008ff */
[----:B--2---:R-:W-:Y:S01]  /*2b80*/  LEA R72, P1, R23, R7, 0x1 ;  /* 0x0000000717487211 */ /* 0x004fe200078208ff */
[----:B------:R0:W-:Y:S01]  /*2b90*/  STL.64 [R1+0x2a0], R12 ;  /* 0x0002a00c01007387 */ /* 0x0001e20000100a00 */
[-C--:B------:R-:W-:Y:S02]  /*2ba0*/  LEA.HI.X.SX32 R75, R21, R2.reuse, 0x1, P0 ;  /* 0x00000002154b7211 */ /* 0x080fe400000f0eff */
[----:B------:R-:W-:Y:S02]  /*2bb0*/  LEA.HI.X.SX32 R73, R23, R2, 0x1, P1 ;  /* 0x0000000217497211 */ /* 0x000fe400008f0eff */
[----:B------:R-:W-:Y:S01]  /*2bc0*/  LEA R23, R6, R19, 0x1 ;  /* 0x0000001306177211 */ /* 0x000fe200078e08ff */
[----:B------:R1:W-:Y:S04]  /*2bd0*/  STL.64 [R1+0x298], R74 ;  /* 0x0002984a01007387 */ /* 0x0003e80000100a00 */
[----:B------:R2:W-:Y:S01]  /*2be0*/  STL.64 [R1+0x290], R72 ;  /* 0x0002904801007387 */ /* 0x0005e20000100a00 */
[----:B0-----:R-:W-:-:S04]  /*2bf0*/  LEA R12, P2, R25, R7, 0x1 ;  /* 0x00000007190c7211 */ /* 0x001fc800078408ff */
[----:B------:R-:W-:Y:S01]  /*2c00*/  LEA.HI.X.SX32 R13, R25, R2, 0x1, P2 ;  /* 0x00000002190d7211 */ /* 0x000fe200010f0eff */
[----:B------:R-:W-:Y:S01]  /*2c10*/  IMAD R25, R6, 0x2, R23 ;  /* 0x0000000206197824 */ /* 0x000fe200078e0217 */
[----:B-1----:R-:W-:-:S03]  /*2c20*/  LEA R74, P0, R27, R7, 0x1 ;  /* 0x000000071b4a7211 */ /* 0x002fc600078008ff */
[----:B------:R0:W-:Y:S01]  /*2c30*/  STL.64 [R1+0x288], R12 ;  /* 0x0002880c01007387 */ /* 0x0001e20000100a00 */
[-C--:B--2---:R-:W-:Y:S02]  /*2c40*/  LEA R72, P1, R29, R7.reuse, 0x1 ;  /* 0x000000071d487211 */ /* 0x084fe400078208ff */
[-C--:B------:R-:W-:Y:S02]  /*2c50*/  LEA.HI.X.SX32 R75, R27, R2.reuse, 0x1, P0 ;  /* 0x000000021b4b7211 */ /* 0x080fe400000f0eff */
[-C--:B------:R-:W-:Y:S02]  /*2c60*/  LEA.HI.X.SX32 R73, R29, R2.reuse, 0x1, P1 ;  /* 0x000000021d497211 */ /* 0x080fe400008f0eff */
[C---:B------:R-:W-:Y:S01]  /*2c70*/  LEA R28, P1, R35.reuse, R7, 0x1 ;  /* 0x00000007231c7211 */ /* 0x040fe200078208ff */
[----:B------:R-:W-:Y:S01]  /*2c80*/  STL.64 [R1+0x280], R74 ;  /* 0x0002804a01007387 */ /* 0x000fe20000100a00 */
[----:B------:R-:W-:Y:S02]  /*2c90*/  LEA R27, R6, R25, 0x1 ;  /* 0x00000019061b7211 */ /* 0x000fe400078e08ff */
[----:B------:R-:W-:Y:S01]  /*2ca0*/  LEA.HI.X.SX32 R29, R35, R2, 0x1, P1 ;  /* 0x00000002231d7211 */ /* 0x000fe200008f0eff */
[----:B------:R1:W-:Y:S01]  /*2cb0*/  STL.64 [R1+0x278], R72 ;  /* 0x0002784801007387 */ /* 0x0003e20000100a00 */
[----:B0-----:R-:W-:-:S02]  /*2cc0*/  LEA R12, P2, R31, R7, 0x1 ;  /* 0x000000071f0c7211 */ /* 0x001fc400078408ff */
[----:B------:R-:W-:Y:S02]  /*2cd0*/  LEA R32, P1, R41, R7, 0x1 ;  /* 0x0000000729207211 */ /* 0x000fe400078208ff */
[----:B------:R-:W-:-:S05]  /*2ce0*/  LEA.HI.X.SX32 R13, R31, R2, 0x1, P2 ;  /* 0x000000021f0d7211 */ /* 0x000fca00010f0eff */
[----:B------:R0:W-:Y:S01]  /*2cf0*/  STL.64 [R1+0x270], R12 ;  /* 0x0002700c01007387 */ /* 0x0001e20000100a00 */
[----:B-1----:R-:W-:-:S03]  /*2d00*/  LEA R72, P0, R33, R7, 0x1 ;  /* 0x0000000721487211 */ /* 0x002fc600078008ff */
[----:B------:R1:W-:Y:S01]  /*2d10*/  STL.64 [R1+0x260], R28 ;  /* 0x0002601c01007387 */ /* 0x0003e20000100a00 */
[-C--:B------:R-:W-:Y:S02]  /*2d20*/  LEA.HI.X.SX32 R73, R33, R2.reuse, 0x1, P0 ;  /* 0x0000000221497211 */ /* 0x080fe400000f0eff */
[-C--:B------:R-:W-:Y:S02]  /*2d30*/  LEA R34, P0, R39, R7.reuse, 0x1 ;  /* 0x0000000727227211 */ /* 0x080fe400078008ff */
[-C--:B------:R-:W-:Y:S01]  /*2d40*/  LEA.HI.X.SX32 R33, R41, R2.reuse, 0x1, P1 ;  /* 0x0000000229217211 */ /* 0x080fe200008f0eff */
[----:B------:R-:W-:Y:S01]  /*2d50*/  STL.64 [R1+0x268], R72 ;  /* 0x0002684801007387 */ /* 0x000fe20000100a00 */
[----:B0-----:R-:W-:Y:S02]  /*2d60*/  LEA R12, P2, R37, R7, 0x1 ;  /* 0x00000007250c7211 */ /* 0x001fe400078408ff */
[-C--:B------:R-:W-:Y:S02]  /*2d70*/  LEA.HI.X.SX32 R35, R39, R2.reuse, 0x1, P0 ;  /* 0x0000000227237211 */ /* 0x080fe400000f0eff */
[----:B------:R-:W-:Y:S01]  /*2d80*/  LEA.HI.X.SX32 R13, R37, R2, 0x1, P2 ;  /* 0x00000002250d7211 */ /* 0x000fe200010f0eff */
[----:B-1----:R-:W-:-:S04]  /*2d90*/  IMAD R29, R6, 0x2, R27 ;  /* 0x00000002061d7824 */ /* 0x002fc800078e021b */
[----:B------:R0:W-:Y:S01]  /*2da0*/  STL.64 [R1+0x258], R12 ;  /* 0x0002580c01007387 */ /* 0x0001e20000100a00 */
[----:B------:R-:W-:-:S03]  /*2db0*/  LEA R31, R6, R29, 0x1 ;  /* 0x0000001d061f7211 */ /* 0x000fc600078e08ff */
[----:B------:R1:W-:Y:S02]  /*2dc0*/  STL.64 [R1+0x250], R34 ;  /* 0x0002502201007387 */ /* 0x0003e40000100a00 */
[C---:B------:R-:W-:Y:S02]  /*2dd0*/  IMAD R37, R6.reuse, 0x2, R31 ;  /* 0x0000000206257824 */ /* 0x040fe400078e021f */
[----:B------:R2:W-:Y:S03]  /*2de0*/  STL.64 [R1+0x248], R32 ;  /* 0x0002482001007387 */ /* 0x0005e60000100a00 */
[C---:B------:R-:W-:Y:S02]  /*2df0*/  LEA R39, R6.reuse, R37, 0x1 ;  /* 0x0000002506277211 */ /* 0x040fe400078e08ff */
[-C--:B0-----:R-:W-:Y:S02]  /*2e00*/  LEA R12, P2, R43, R7.reuse, 0x1 ;  /* 0x000000072b0c7211 */ /* 0x081fe400078408ff */
[----:B-1----:R-:W-:Y:S01]  /*2e10*/  LEA R34, P0, R45, R7, 0x1 ;  /* 0x000000072d227211 */ /* 0x002fe200078008ff */
[----:B------:R-:W-:Y:S01]  /*2e20*/  IMAD R41, R6, 0x2, R39 ;  /* 0x0000000206297824 */ /* 0x000fe200078e0227 */
[----:B------:R-:W-:-:S02]  /*2e30*/  LEA.HI.X.SX32 R13, R43, R2, 0x1, P2 ;  /* 0x000000022b0d7211 */ /* 0x000fc400010f0eff */
[----:B--2---:R-:W-:Y:S02]  /*2e40*/  LEA R32, P1, R47, R7, 0x1 ;  /* 0x000000072f207211 */ /* 0x004fe400078208ff */
[-C--:B------:R-:W-:Y:S01]  /*2e50*/  LEA.HI.X.SX32 R35, R45, R2.reuse, 0x1, P0 ;  /* 0x000000022d237211 */ /* 0x080fe200000f0eff */
[----:B------:R0:W-:Y:S01]  /*2e60*/  STL.64 [R1+0x240], R12 ;  /* 0x0002400c01007387 */ /* 0x0001e20000100a00 */
[----:B------:R-:W-:Y:S02]  /*2e70*/  LEA.HI.X.SX32 R33, R47, R2, 0x1, P1 ;  /* 0x000000022f217211 */ /* 0x000fe400008f0eff */
[C---:B------:R-:W-:Y:S01]  /*2e80*/  LEA R43, R6.reuse, R41, 0x1 ;  /* 0x00000029062b7211 */ /* 0x040fe200078e08ff */
[----:B------:R1:W-:Y:S04]  /*2e90*/  STL.64 [R1+0x238], R34 ;  /* 0x0002382201007387 */ /* 0x0003e80000100a00 */
[----:B------:R2:W-:Y:S01]  /*2ea0*/  STL.64 [R1+0x230], R32 ;  /* 0x0002302001007387 */ /* 0x0005e20000100a00 */
[----:B------:R-:W-:Y:S01]  /*2eb0*/  IMAD R45, R6, 0x2, R43 ;  /* 0x00000002062d7824 */ /* 0x000fe200078e022b */
[----:B0-----:R-:W-:-:S04]  /*2ec0*/  LEA R12, P2, R49, R7, 0x1 ;  /* 0x00000007310c7211 */ /* 0x001fc800078408ff */
[C---:B------:R-:W-:Y:S02]  /*2ed0*/  LEA R47, R6.reuse, R45, 0x1 ;  /* 0x0000002d062f7211 */ /* 0x040fe400078e08ff */
[-C--:B------:R-:W-:Y:S02]  /*2ee0*/  LEA.HI.X.SX32 R13, R49, R2.reuse, 0x1, P2 ;  /* 0x00000002310d7211 */ /* 0x080fe400010f0eff */
[-C--:B-1----:R-:W-:Y:S01]  /*2ef0*/  LEA R34, P0, R51, R7.reuse, 0x1 ;  /* 0x0000000733227211 */ /* 0x082fe200078008ff */
[----:B------:R-:W-:Y:S01]  /*2f00*/  IMAD R49, R6, 0x2, R47 ;  /* 0x0000000206317824 */ /* 0x000fe200078e022f */
[----:B--2---:R-:W-:Y:S01]  /*2f10*/  LEA R32, P1, R53, R7, 0x1 ;  /* 0x0000000735207211 */ /* 0x004fe200078208ff */
[----:B------:R0:W-:Y:S01]  /*2f20*/  STL.64 [R1+0x228], R12 ;  /* 0x0002280c01007387 */ /* 0x0001e20000100a00 */
[-C--:B------:R-:W-:Y:S02]  /*2f30*/  LEA.HI.X.SX32 R35, R51, R2.reuse, 0x1, P0 ;  /* 0x0000000233237211 */ /* 0x080fe400000f0eff */
[----:B------:R-:W-:-:S02]  /*2f40*/  LEA.HI.X.SX32 R33, R53, R2, 0x1, P1 ;  /* 0x0000000235217211 */ /* 0x000fc400008f0eff */
[C---:B------:R-:W-:Y:S01]  /*2f50*/  LEA R51, R6.reuse, R49, 0x1 ;  /* 0x0000003106337211 */ /* 0x040fe200078e08ff */
[----:B------:R1:W-:Y:S04]  /*2f60*/  STL.64 [R1+0x220], R34 ;  /* 0x0002202201007387 */ /* 0x0003e80000100a00 */
[----:B------:R2:W-:Y:S01]  /*2f70*/  STL.64 [R1+0x218], R32 ;  /* 0x0002182001007387 */ /* 0x0005e20000100a00 */
[----:B------:R-:W-:Y:S01]  /*2f80*/  IMAD R53, R6, 0x2, R51 ;  /* 0x0000000206357824 */ /* 0x000fe200078e0233 */
[----:B0-----:R-:W-:-:S04]  /*2f90*/  LEA R12, P2, R55, R7, 0x1 ;  /* 0x00000007370c7211 */ /* 0x001fc800078408ff */
[-C--:B------:R-:W-:Y:S02]  /*2fa0*/  LEA.HI.X.SX32 R13, R55, R2.reuse, 0x1, P2 ;  /* 0x00000002370d7211 */ /* 0x080fe400010f0eff */
[----:B-1----:R-:W-:Y:S02]  /*2fb0*/  LEA R34, P0, R57, R7, 0x1 ;  /* 0x0000000739227211 */ /* 0x002fe400078008ff */
[C---:B------:R-:W-:Y:S01]  /*2fc0*/  LEA R55, R6.reuse, R53, 0x1 ;  /* 0x0000003506377211 */ /* 0x040fe200078e08ff */
[----:B------:R0:W-:Y:S01]  /*2fd0*/  STL.64 [R1+0x210], R12 ;  /* 0x0002100c01007387 */ /* 0x0001e20000100a00 */
[----:B--2---:R-:W-:Y:S02]  /*2fe0*/  LEA R32, P1, R59, R7, 0x1 ;  /* 0x000000073b207211 */ /* 0x004fe400078208ff */
[-C--:B------:R-:W-:Y:S01]  /*2ff0*/  LEA.HI.X.SX32 R35, R57, R2.reuse, 0x1, P0 ;  /* 0x0000000239237211 */ /* 0x080fe200000f0eff */
[----:B------:R-:W-:Y:S01]  /*3000*/  IMAD R57, R6, 0x2, R55 ;  /* 0x0000000206397824 */ /* 0x000fe200078e0237 */
[----:B------:R-:W-:-:S03]  /*3010*/  LEA.HI.X.SX32 R33, R59, R2, 0x1, P1 ;  /* 0x000000023b217211 */ /* 0x000fc600008f0eff */
[----:B------:R1:W-:Y:S01]  /*3020*/  STL.64 [R1+0x208], R34 ;  /* 0x0002082201007387 */ /* 0x0003e20000100a00 */
[----:B------:R-:W-:Y:S02]  /*3030*/  LEA R59, R6, R57, 0x1 ;  /* 0x00000039063b7211 */ /* 0x000fe400078e08ff */
[CC--:B0-----:R-:W-:Y:S01]  /*3040*/  LEA R12, P2, R61.reuse, R7.reuse, 0x1 ;  /* 0x000000073d0c7211 */ /* 0x0c1fe200078408ff */
[----:B------:R0:W-:Y:S03]  /*3050*/  STL.64 [R1+0x200], R32 ;  /* 0x0002002001007387 */ /* 0x0001e60000100a00 */
[----:B------:R-:W-:Y:S02]  /*3060*/  LEA.HI.X.SX32 R13, R61, R2, 0x1, P2 ;  /* 0x000000023d0d7211 */ /* 0x000fe400010f0eff */
[----:B-1----:R-:W-:-:S03]  /*3070*/  LEA R34, P0, R63, R7, 0x1 ;  /* 0x000000073f227211 */ /* 0x002fc600078008ff */
[----:B------:R1:W-:Y:S01]  /*3080*/  STL.64 [R1+0x1f8], R12 ;  /* 0x0001f80c01007387 */ /* 0x0003e20000100a00 */
[-C--:B------:R-:W-:Y:S02]  /*3090*/  LEA.HI.X.SX32 R35, R63, R2.reuse, 0x1, P0 ;  /* 0x000000023f237211 */ /* 0x080fe400000f0eff */
[CC--:B0-----:R-:W-:Y:S01]  /*30a0*/  LEA R32, P1, R65.reuse, R7.reuse, 0x1 ;  /* 0x0000000741207211 */ /* 0x0c1fe200078208ff */
[----:B------:R-:W-:Y:S02]  /*30b0*/  CS2R R62, SRZ ;  /* 0x00000000003e7805 */ /* 0x000fe4000001ff00 */
[----:B------:R0:W-:Y:S01]  /*30c0*/  STL.64 [R1+0x1f0], R34 ;  /* 0x0001f02201007387 */ /* 0x0001e20000100a00 */
[----:B------:R-:W-:Y:S02]  /*30d0*/  LEA.HI.X.SX32 R33, R65, R2, 0x1, P1 ;  /* 0x0000000241217211 */ /* 0x000fe400008f0eff */
[----:B------:R-:W-:Y:S01]  /*30e0*/  CS2R R64, SRZ ;  /* 0x0000000000407805 */ /* 0x000fe2000001ff00 */
[----:B-1----:R-:W-:-:S02]  /*30f0*/  LEA R12, P2, R67, R7, 0x1 ;  /* 0x00000007430c7211 */ /* 0x002fc400078408ff */
[----:B------:R1:W-:Y:S02]  /*3100*/  STL.64 [R1+0x1e8], R32 ;  /* 0x0001e82001007387 */ /* 0x0003e40000100a00 */
[-C--:B------:R-:W-:Y:S02]  /*3110*/  LEA.HI.X.SX32 R13, R67, R2.reuse, 0x1, P2 ;  /* 0x00000002430d7211 */ /* 0x080fe400010f0eff */
[----:B------:R-:W-:Y:S01]  /*3120*/  CS2R R66, SRZ ;  /* 0x0000000000427805 */ /* 0x000fe2000001ff00 */
[CC--:B0-----:R-:W-:Y:S02]  /*3130*/  LEA R34, P0, R69.reuse, R7.reuse, 0x1 ;  /* 0x0000000745227211 */ /* 0x0c1fe400078008ff */
[----:B------:R0:W-:Y:S02]  /*3140*/  STL.64 [R1+0x1e0], R12 ;  /* 0x0001e00c01007387 */ /* 0x0001e40000100a00 */
[----:B------:R-:W-:Y:S02]  /*3150*/  LEA.HI.X.SX32 R35, R69, R2, 0x1, P0 ;  /* 0x0000000245237211 */ /* 0x000fe400000f0eff */
[----:B-1----:R-:W-:-:S03]  /*3160*/  LEA R32, P1, R71, R7, 0x1 ;  /* 0x0000000747207211 */ /* 0x002fc600078208ff */
[----:B------:R1:W-:Y:S01]  /*3170*/  STL.64 [R1+0x1d8], R34 ;  /* 0x0001d82201007387 */ /* 0x0003e20000100a00 */
[----:B------:R-:W-:Y:S02]  /*3180*/  LEA.HI.X.SX32 R33, R71, R2, 0x1, P1 ;  /* 0x0000000247217211 */ /* 0x000fe400008f0eff */
[----:B0-----:R-:W-:-:S03]  /*3190*/  LEA R12, P2, R3, R7, 0x1 ;  /* 0x00000007030c7211 */ /* 0x001fc600078408ff */
[----:B------:R0:W-:Y:S01]  /*31a0*/  STL.64 [R1+0x1d0], R32 ;  /* 0x0001d02001007387 */ /* 0x0001e20000100a00 */
[----:B------:R-:W-:Y:S02]  /*31b0*/  LEA.HI.X.SX32 R13, R3, R2, 0x1, P2 ;  /* 0x00000002030d7211 */ /* 0x000fe400010f0eff */
[----:B-1----:R-:W-:-:S03]  /*31c0*/  LEA R34, P0, R5, R7, 0x1 ;  /* 0x0000000705227211 */ /* 0x002fc600078008ff */
[----:B------:R1:W-:Y:S01]  /*31d0*/  STL.64 [R1+0x1c8], R12 ;  /* 0x0001c80c01007387 */ /* 0x0003e20000100a00 */
[----:B------:R-:W-:Y:S02]  /*31e0*/  LEA.HI.X.SX32 R35, R5, R2, 0x1, P0 ;  /* 0x0000000205237211 */ /* 0x000fe400000f0eff */
[----:B0-----:R-:W-:-:S03]  /*31f0*/  LEA R32, P1, R9, R7, 0x1 ;  /* 0x0000000709207211 */ /* 0x001fc600078208ff */
[----:B------:R0:W-:Y:S01]  /*3200*/  STL.64 [R1+0x1c0], R34 ;  /* 0x0001c02201007387 */ /* 0x0001e20000100a00 */
[-C--:B------:R-:W-:Y:S02]  /*3210*/  LEA.HI.X.SX32 R33, R9, R2.reuse, 0x1, P1 ;  /* 0x0000000209217211 */ /* 0x080fe400008f0eff */
[-C--:B------:R-:W-:Y:S02]  /*3220*/  LEA R8, P1, R23, R7.reuse, 0x1 ;  /* 0x0000000717087211 */ /* 0x080fe400078208ff */
[-C--:B-1----:R-:W-:Y:S02]  /*3230*/  LEA R12, P2, R17, R7.reuse, 0x1 ;  /* 0x00000007110c7211 */ /* 0x082fe400078408ff */
[-C--:B------:R-:W-:Y:S02]  /*3240*/  LEA.HI.X.SX32 R9, R23, R2.reuse, 0x1, P1 ;  /* 0x0000000217097211 */ /* 0x080fe400008f0eff */
[----:B------:R-:W-:Y:S02]  /*3250*/  LEA.HI.X.SX32 R13, R17, R2, 0x1, P2 ;  /* 0x00000002110d7211 */ /* 0x000fe400010f0eff */
[----:B------:R-:W-:Y:S01]  /*3260*/  LEA R4, P2, R25, R7, 0x1 ;  /* 0x0000000719047211 */ /* 0x000fe200078408ff */
[----:B0-----:R-:W-:-:S02]  /*3270*/  IMAD R35, R6, 0x2, R59 ;  /* 0x0000000206237824 */ /* 0x001fc400078e023b */
[----:B------:R0:W-:Y:S01]  /*3280*/  STL.64 [R1+0x1b0], R12 ;  /* 0x0001b00c01007387 */ /* 0x0001e20000100a00 */
[----:B------:R-:W-:Y:S02]  /*3290*/  LEA.HI.X.SX32 R5, R25, R2, 0x1, P2 ;  /* 0x0000000219057211 */ /* 0x000fe400010f0eff */
[C---:B------:R-:W-:Y:S01]  /*32a0*/  LEA R21, R6.reuse, R35, 0x1 ;  /* 0x0000002306157211 */ /* 0x040fe200078e08ff */
[----:B------:R-:W-:Y:S04]  /*32b0*/  STL.64 [R1+0x1b8], R32 ;  /* 0x0001b82001007387 */ /* 0x000fe80000100a00 */
[----:B------:R-:W-:Y:S01]  /*32c0*/  IMAD R61, R6, 0x2, R21 ;  /* 0x00000002063d7824 */ /* 0x000fe200078e0215 */
[----:B0-----:R-:W-:-:S04]  /*32d0*/  LEA R12, P0, R19, R7, 0x1 ;  /* 0x00000007130c7211 */ /* 0x001fc800078008ff */
[----:B------:R-:W-:Y:S02]  /*32e0*/  LEA.HI.X.SX32 R13, R19, R2, 0x1, P0 ;  /* 0x00000002130d7211 */ /* 0x000fe400000f0eff */
[----:B------:R-:W-:-:S03]  /*32f0*/  LEA R18, P0, R27, R7, 0x1 ;  /* 0x000000071b127211 */ /* 0x000fc600078008ff */
[----:B------:R0:W-:Y:S01]  /*3300*/  STL.64 [R1+0x1a8], R12 ;  /* 0x0001a80c01007387 */ /* 0x0001e20000100a00 */
[-C--:B------:R-:W-:Y:S02]  /*3310*/  LEA.HI.X.SX32 R19, R27, R2.reuse, 0x1, P0 ;  /* 0x000000021b137211 */ /* 0x080fe400000f0eff */
[CC--:B------:R-:W-:Y:S01]  /*3320*/  LEA R22, P0, R37.reuse, R7.reuse, 0x1 ;  /* 0x0000000725167211 */ /* 0x0c0fe200078008ff */
[----:B------:R1:W-:Y:S03]  /*3330*/  STL.64 [R1+0x1a0], R8 ;  /* 0x0001a00801007387 */ /* 0x0003e60000100a00 */
[----:B------:R-:W-:Y:S01]  /*3340*/  LEA.HI.X.SX32 R23, R37, R2, 0x1, P0 ;  /* 0x0000000225177211 */ /* 0x000fe200000f0eff */
[----:B------:R2:W-:Y:S01]  /*3350*/  STL.64 [R1+0x198], R4 ;  /* 0x0001980401007387 */ /* 0x0005e20000100a00 */
[----:B0-----:R-:W-:-:S03]  /*3360*/  LEA R12, P1, R29, R7, 0x1 ;  /* 0x000000071d0c7211 */ /* 0x001fc600078208ff */
[----:B------:R0:W-:Y:S01]  /*3370*/  STL.64 [R1+0x190], R18 ;  /* 0x0001901201007387 */ /* 0x0001e20000100a00 */
[-C--:B------:R-:W-:Y:S02]  /*3380*/  LEA.HI.X.SX32 R13, R29, R2.reuse, 0x1, P1 ;  /* 0x000000021d0d7211 */ /* 0x080fe400008f0eff */
[C---:B-1----:R-:W-:Y:S02]  /*3390*/  LEA R9, R6.reuse, R61, 0x1 ;  /* 0x0000003d06097211 */ /* 0x042fe400078e08ff */
[C---:B--2---:R-:W-:Y:S01]  /*33a0*/  LEA R4, P2, R31.reuse, R7, 0x1 ;  /* 0x000000071f047211 */ /* 0x044fe200078408ff */
[----:B------:R1:W-:Y:S03]  /*33b0*/  STL.64 [R1+0x188], R12 ;  /* 0x0001880c01007387 */ /* 0x0003e60000100a00 */
[----:B------:R-:W-:Y:S01]  /*33c0*/  LEA.HI.X.SX32 R5, R31, R2, 0x1, P2 ;  /* 0x000000021f057211 */ /* 0x000fe200010f0eff */
[----:B0-----:R-:W-:-:S04]  /*33d0*/  IMAD R19, R6, 0x2, R9 ;  /* 0x0000000206137824 */ /* 0x001fc800078e0209 */
[----:B------:R0:W-:Y:S01]  /*33e0*/  STL.64 [R1+0x180], R4 ;  /* 0x0001800401007387 */ /* 0x0001e20000100a00 */
[C---:B------:R-:W-:Y:S02]  /*33f0*/  LEA R33, R6.reuse, R19, 0x1 ;  /* 0x0000001306217211 */ /* 0x040fe400078e08ff */
[C---:B-1----:R-:W-:Y:S01]  /*3400*/  LEA R12, P1, R39.reuse, R7, 0x1 ;  /* 0x00000007270c7211 */ /* 0x042fe200078208ff */
[----:B------:R1:W-:Y:S02]  /*3410*/  STL.64 [R1+0x178], R22 ;  /* 0x0001781601007387 */ /* 0x0003e40000100a00 */
[----:B------:R-:W-:Y:S01]  /*3420*/  IMAD R3, R6, 0x2, R33 ;  /* 0x0000000206037824 */ /* 0x000fe200078e0221 */
[----:B------:R-:W-:-:S04]  /*3430*/  LEA.HI.X.SX32 R13, R39, R2, 0x1, P1 ;  /* 0x00000002270d7211 */ /* 0x000fc800008f0eff */
[C---:B------:R-:W-:Y:S02]  /*3440*/  LEA R29, R6.reuse, R3, 0x1 ;  /* 0x00000003061d7211 */ /* 0x040fe400078e08ff */
[CC--:B0-----:R-:W-:Y:S01]  /*3450*/  LEA R4, P2, R41.reuse, R7.reuse, 0x1 ;  /* 0x0000000729047211 */ /* 0x0c1fe200078408ff */
[----:B------:R0:W-:Y:S02]  /*3460*/  STL.64 [R1+0x170], R12 ;  /* 0x0001700c01007387 */ /* 0x0001e40000100a00 */
[----:B------:R-:W-:Y:S01]  /*3470*/  IMAD R31, R6, 0x2, R29 ;  /* 0x00000002061f7824 */ /* 0x000fe200078e021d */
[----:B------:R-:W-:Y:S02]  /*3480*/  LEA.HI.X.SX32 R5, R41, R2, 0x1, P2 ;  /* 0x0000000229057211 */ /* 0x000fe400010f0eff */
[----:B-1----:R-:W-:-:S03]  /*3490*/  LEA R22, P0, R43, R7, 0x1 ;  /* 0x000000072b167211 */ /* 0x002fc600078008ff */
[----:B------:R1:W-:Y:S01]  /*34a0*/  STL.64 [R1+0x168], R4 ;  /* 0x0001680401007387 */ /* 0x0003e20000100a00 */
[-C--:B------:R-:W-:Y:S02]  /*34b0*/  LEA.HI.X.SX32 R23, R43, R2.reuse, 0x1, P0 ;  /* 0x000000022b177211 */ /* 0x080fe400000f0eff */
[-C--:B------:R-:W-:Y:S02]  /*34c0*/  LEA R24, P0, R49, R7.reuse, 0x1 ;  /* 0x0000000731187211 */ /* 0x080fe400078008ff */
[-C--:B0-----:R-:W-:Y:S01]  /*34d0*/  LEA R12, P1, R45, R7.reuse, 0x1 ;  /* 0x000000072d0c7211 */ /* 0x081fe200078208ff */
[----:B------:R0:W-:Y:S01]  /*34e0*/  STL.64 [R1+0x160], R22 ;  /* 0x0001601601007387 */ /* 0x0001e20000100a00 */
[-C--:B------:R-:W-:Y:S02]  /*34f0*/  LEA.HI.X.SX32 R25, R49, R2.reuse, 0x1, P0 ;  /* 0x0000000231197211 */ /* 0x080fe400000f0eff */
[----:B------:R-:W-:Y:S01]  /*3500*/  LEA.HI.X.SX32 R13, R45, R2, 0x1, P1 ;  /* 0x000000022d0d7211 */ /* 0x000fe200008f0eff */
[----:B------:R-:W-:Y:S01]  /*3510*/  CS2R R48, SRZ ;  /* 0x0000000000307805 */ /* 0x000fe2000001ff00 */
[----:B------:R-:W-:-:S02]  /*3520*/  LEA R36, P0, R55, R7, 0x1 ;  /* 0x0000000737247211 */ /* 0x000fc400078008ff */
[----:B-1----:R-:W-:Y:S01]  /*3530*/  LEA R4, P2, R47, R7, 0x1 ;  /* 0x000000072f047211 */ /* 0x002fe200078408ff */
[----:B------:R1:W-:Y:S01]  /*3540*/  STL.64 [R1+0x158], R12 ;  /* 0x0001580c01007387 */ /* 0x0003e20000100a00 */
[-C--:B------:R-:W-:Y:S02]  /*3550*/  LEA.HI.X.SX32 R37, R55, R2.reuse, 0x1, P0 ;  /* 0x0000000237257211 */ /* 0x080fe400000f0eff */
[-C--:B------:R-:W-:Y:S01]  /*3560*/  LEA.HI.X.SX32 R5, R47, R2.reuse, 0x1, P2 ;  /* 0x000000022f057211 */ /* 0x080fe200010f0eff */
[----:B------:R-:W-:Y:S01]  /*3570*/  CS2R R54, SRZ ;  /* 0x0000000000367805 */ /* 0x000fe2000001ff00 */
[----:B0-----:R-:W-:Y:S02]  /*3580*/  LEA R23, R6, R31, 0x1 ;  /* 0x0000001f06177211 */ /* 0x001fe400078e08ff */
[CC--:B------:R-:W-:Y:S01]  /*3590*/  LEA R38, P0, R35.reuse, R7.reuse, 0x1 ;  /* 0x0000000723267211 */ /* 0x0c0fe200078008ff */
[----:B------:R0:W-:Y:S03]  /*35a0*/  STL.64 [R1+0x150], R4 ;  /* 0x0001500401007387 */ /* 0x0001e60000100a00 */
[----:B------:R-:W-:Y:S01]  /*35b0*/  LEA.HI.X.SX32 R39, R35, R2, 0x1, P0 ;  /* 0x0000000223277211 */ /* 0x000fe200000f0eff */
[----:B------:R2:W-:Y:S01]  /*35c0*/  STL.64 [R1+0x148], R24 ;  /* 0x0001481801007387 */ /* 0x0005e20000100a00 */
[----:B-1----:R-:W-:-:S04]  /*35d0*/  LEA R12, P1, R51, R7, 0x1 ;  /* 0x00000007330c7211 */ /* 0x002fc800078208ff */
[-C--:B------:R-:W-:Y:S02]  /*35e0*/  LEA.HI.X.SX32 R13, R51, R2.reuse, 0x1, P1 ;  /* 0x00000002330d7211 */ /* 0x080fe400008f0eff */
[----:B------:R-:W-:Y:S01]  /*35f0*/  CS2R R50, SRZ ;  /* 0x0000000000327805 */ /* 0x000fe2000001ff00 */
[C---:B0-----:R-:W-:Y:S02]  /*3600*/  LEA R4, P2, R53.reuse, R7, 0x1 ;  /* 0x0000000735047211 */ /* 0x041fe400078408ff */
[----:B------:R0:W-:Y:S02]  /*3610*/  STL.64 [R1+0x140], R12 ;  /* 0x0001400c01007387 */ /* 0x0001e40000100a00 */
[----:B------:R-:W-:Y:S01]  /*3620*/  LEA.HI.X.SX32 R5, R53, R2, 0x1, P2 ;  /* 0x0000000235057211 */ /* 0x000fe200010f0eff */
[----:B--2---:R-:W-:Y:S01]  /*3630*/  IMAD R25, R6, 0x2, R23 ;  /* 0x0000000206197824 */ /* 0x004fe200078e0217 */
[----:B------:R-:W-:-:S03]  /*3640*/  CS2R R52, SRZ ;  /* 0x0000000000347805 */ /* 0x000fc6000001ff00 */
[----:B------:R1:W-:Y:S01]  /*3650*/  STL.64 [R1+0x138], R4 ;  /* 0x0001380401007387 */ /* 0x0003e20000100a00 */
[----:B------:R-:W-:Y:S02]  /*3660*/  LEA R27, R6, R25, 0x1 ;  /* 0x00000019061b7211 */ /* 0x000fe400078e08ff */
[----:B0-----:R-:W-:-:S04]  /*3670*/  LEA R12, P1, R57, R7, 0x1 ;  /* 0x00000007390c7211 */ /* 0x001fc800078208ff */
[----:B------:R-:W-:Y:S02]  /*3680*/  LEA.HI.X.SX32 R13, R57, R2, 0x1, P1 ;  /* 0x00000002390d7211 */ /* 0x000fe400008f0eff */
[----:B------:R-:W-:Y:S01]  /*3690*/  CS2R R56, SRZ ;  /* 0x0000000000387805 */ /* 0x000fe2000001ff00 */
[----:B-1----:R-:W-:-:S04]  /*36a0*/  LEA R4, P2, R59, R7, 0x1 ;  /* 0x000000073b047211 */ /* 0x002fc800078408ff */
[----:B------:R-:W-:Y:S02]  /*36b0*/  LEA.HI.X.SX32 R5, R59, R2, 0x1, P2 ;  /* 0x000000023b057211 */ /* 0x000fe400010f0eff */
[----:B------:R-:W-:-:S03]  /*36c0*/  CS2R R58, SRZ ;  /* 0x00000000003a7805 */ /* 0x000fc6000001ff00 */
[----:B------:R0:W-:Y:S04]  /*36d0*/  STL.64 [R1+0x120], R4 ;  /* 0x0001200401007387 */ /* 0x0001e80000100a00 */
[----:B------:R1:W-:Y:S04]  /*36e0*/  STL.64 [R1+0x130], R36 ;  /* 0x0001302401007387 */ /* 0x0003e80000100a00 */
[----:B------:R2:W-:Y:S01]  /*36f0*/  STL.64 [R1+0x128], R12 ;  /* 0x0001280c01007387 */ /* 0x0005e20000100a00 */
[----:B0-----:R-:W-:-:S03]  /*3700*/  IMAD R5, R6, 0x2, R27 ;  /* 0x0000000206057824 */ /* 0x001fc600078e021b */
[----:B------:R-:W-:Y:S01]  /*3710*/  STL.64 [R1+0x118], R38 ;  /* 0x0001182601007387 */ /* 0x000fe20000100a00 */
[----:B-1----:R-:W-:Y:S02]  /*3720*/  LEA R36, P1, R21, R7, 0x1 ;  /* 0x0000000715247211 */ /* 0x002fe400078208ff */
[C---:B------:R-:W-:Y:S02]  /*3730*/  LEA R17, R6.reuse, R5, 0x1 ;  /* 0x0000000506117211 */ /* 0x040fe400078e08ff */
[-C--:B--2---:R-:W-:Y:S02]  /*3740*/  LEA R12, P2, R61, R7.reuse, 0x1 ;  /* 0x000000073d0c7211 */ /* 0x084fe400078408ff */
[-C--:B------:R-:W-:Y:S01]  /*3750*/  LEA.HI.X.SX32 R37, R21, R2.reuse, 0x1, P1 ;  /* 0x0000000215257211 */ /* 0x080fe200008f0eff */
[C---:B------:R-:W-:Y:S01]  /*3760*/  IMAD R21, R6.reuse, 0x2, R17 ;  /* 0x0000000206157824 */ /* 0x040fe200078e0211 */
[-C--:B------:R-:W-:Y:S02]  /*3770*/  LEA.HI.X.SX32 R13, R61, R2.reuse, 0x1, P2 ;  /* 0x000000023d0d7211 */ /* 0x080fe400010f0eff */
[C---:B------:R-:W-:Y:S01]  /*3780*/  LEA R34, P1, R19.reuse, R7, 0x1 ;  /* 0x0000000713227211 */ /* 0x040fe200078208ff */
[----:B------:R0:W-:Y:S01]  /*3790*/  STL.64 [R1+0x110], R36 ;  /* 0x0001102401007387 */ /* 0x0001e20000100a00 */
[----:B------:R-:W-:Y:S01]  /*37a0*/  LEA R8, R6, R21, 0x1 ;  /* 0x0000001506087211 */ /* 0x000fe200078e08ff */
[----:B------:R-:W-:Y:S01]  /*37b0*/  CS2R R60, SRZ ;  /* 0x00000000003c7805 */ /* 0x000fe2000001ff00 */
[----:B------:R-:W-:Y:S01]  /*37c0*/  LEA.HI.X.SX32 R35, R19, R2, 0x1, P1 ;  /* 0x0000000213237211 */ /* 0x000fe200008f0eff */
[----:B------:R1:W-:Y:S01]  /*37d0*/  STL.64 [R1+0x108], R12 ;  /* 0x0001080c01007387 */ /* 0x0003e20000100a00 */
[----:B0-----:R-:W-:-:S02]  /*37e0*/  LEA R36, P0, R9, R7, 0x1 ;  /* 0x0000000709247211 */ /* 0x001fc400078008ff */
[----:B-1----:R-:W-:Y:S02]  /*37f0*/  LEA R12, P2, R33, R7, 0x1 ;  /* 0x00000007210c7211 */ /* 0x002fe400078408ff */
[-C--:B------:R-:W-:Y:S01]  /*3800*/  LEA.HI.X.SX32 R37, R9, R2.reuse, 0x1, P0 ;  /* 0x0000000209257211 */ /* 0x080fe200000f0eff */
[----:B------:R-:W-:Y:S01]  /*3810*/  IMAD R9, R6, 0x2, R8 ;  /* 0x0000000206097824 */ /* 0x000fe200078e0208 */
[----:B------:R-:W-:-:S03]  /*3820*/  LEA.HI.X.SX32 R13, R33, R2, 0x1, P2 ;  /* 0x00000002210d7211 */ /* 0x000fc600010f0eff */
[----:B------:R0:W-:Y:S01]  /*3830*/  STL.64 [R1+0x100], R36 ;  /* 0x0001002401007387 */ /* 0x0001e20000100a00 */
[----:B------:R-:W-:-:S03]  /*3840*/  LEA R19, R6, R9, 0x1 ;  /* 0x0000000906137211 */ /* 0x000fc600078e08ff */
[----:B------:R1:W-:Y:S04]  /*3850*/  STL.64 [R1+0xf8], R34 ;  /* 0x0000f82201007387 */ /* 0x0003e80000100a00 */
[----:B------:R2:W-:Y:S01]  /*3860*/  STL.64 [R1+0xf0], R12 ;  /* 0x0000f00c01007387 */ /* 0x0005e20000100a00 */
[-C--:B0-----:R-:W-:Y:S02]  /*3870*/  LEA R36, P0, R3, R7.reuse, 0x1 ;  /* 0x0000000703247211 */ /* 0x081fe400078008ff */
[-C--:B-1----:R-:W-:Y:S02]  /*3880*/  LEA R34, P1, R29, R7.reuse, 0x1 ;  /* 0x000000071d227211 */ /* 0x082fe400078208ff */
[----:B------:R-:W-:Y:S01]  /*3890*/  LEA.HI.X.SX32 R37, R3, R2, 0x1, P0 ;  /* 0x0000000203257211 */ /* 0x000fe200000f0eff */
[----:B------:R-:W-:Y:S01]  /*38a0*/  IMAD R3, R6, 0x2, R19 ;  /* 0x0000000206037824 */ /* 0x000fe200078e0213 */
[----:B--2---:R-:W-:-:S02]  /*38b0*/  LEA R12, P2, R31, R7, 0x1 ;  /* 0x000000071f0c7211 */ /* 0x004fc400078408ff */
[-C--:B------:R-:W-:Y:S01]  /*38c0*/  LEA.HI.X.SX32 R35, R29, R2.reuse, 0x1, P1 ;  /* 0x000000021d237211 */ /* 0x080fe200008f0eff */
[----:B------:R-:W-:Y:S01]  /*38d0*/  STL.64 [R1+0xe8], R36 ;  /* 0x0000e82401007387 */ /* 0x000fe20000100a00 */
[-C--:B------:R-:W-:Y:S02]  /*38e0*/  LEA.HI.X.SX32 R13, R31, R2.reuse, 0x1, P2 ;  /* 0x000000021f0d7211 */ /* 0x080fe400010f0eff */
[-C--:B------:R-:W-:Y:S01]  /*38f0*/  LEA R32, P0, R23, R7.reuse, 0x1 ;  /* 0x0000000717207211 */ /* 0x080fe200078008ff */
[----:B------:R-:W-:Y:S01]  /*3900*/  STL.64 [R1+0xe0], R34 ;  /* 0x0000e02201007387 */ /* 0x000fe20000100a00 */
[----:B------:R-:W-:Y:S02]  /*3910*/  LEA R28, P1, R25, R7, 0x1 ;  /* 0x00000007191c7211 */ /* 0x000fe400078208ff */
[----:B------:R-:W-:Y:S01]  /*3920*/  LEA R10, R6, R3, 0x1 ;  /* 0x00000003060a7211 */ /* 0x000fe200078e08ff */
[----:B------:R0:W-:Y:S01]  /*3930*/  STL.64 [R1+0xd8], R12 ;  /* 0x0000d80c01007387 */ /* 0x0001e20000100a00 */
[----:B------:R-:W-:-:S02]  /*3940*/  LEA.HI.X.SX32 R33, R23, R2, 0x1, P0 ;  /* 0x0000000217217211 */ /* 0x000fc400000f0eff */
[----:B------:R-:W-:Y:S01]  /*3950*/  LEA.HI.X.SX32 R29, R25, R2, 0x1, P1 ;  /* 0x00000002191d7211 */ /* 0x000fe200008f0eff */
[C---:B------:R-:W-:Y:S01]  /*3960*/  IMAD R18, R6.reuse, 0x2, R10 ;  /* 0x0000000206127824 */ /* 0x040fe200078e020a */
[-C--:B------:R-:W-:Y:S01]  /*3970*/  LEA R24, P0, R5, R7.reuse, 0x1 ;  /* 0x0000000705187211 */ /* 0x080fe200078008ff */
[----:B------:R-:W-:Y:S01]  /*3980*/  STL.64 [R1+0xd0], R32 ;  /* 0x0000d02001007387 */ /* 0x000fe20000100a00 */
[-C--:B------:R-:W-:Y:S02]  /*3990*/  LEA R22, P1, R17, R7.reuse, 0x1 ;  /* 0x0000000711167211 */ /* 0x080fe400078208ff */
[C---:B------:R-:W-:Y:S01]  /*39a0*/  LEA R4, R6.reuse, R18, 0x1 ;  /* 0x0000001206047211 */ /* 0x040fe200078e08ff */
[----:B------:R-:W-:Y:S01]  /*39b0*/  STL.64 [R1+0xc8], R28 ;  /* 0x0000c81c01007387 */ /* 0x000fe20000100a00 */
[-C--:B------:R-:W-:Y:S02]  /*39c0*/  LEA.HI.X.SX32 R25, R5, R2.reuse, 0x1, P0 ;  /* 0x0000000205197211 */ /* 0x080fe400000f0eff */
[----:B0-----:R-:W-:Y:S01]  /*39d0*/  LEA R12, P2, R27, R7, 0x1 ;  /* 0x000000071b0c7211 */ /* 0x001fe200078408ff */
[----:B------:R-:W-:Y:S01]  /*39e0*/  IMAD R5, R6, 0x2, R4 ;  /* 0x0000000206057824 */ /* 0x000fe200078e0204 */
[----:B------:R-:W-:-:S02]  /*39f0*/  LEA.HI.X.SX32 R23, R17, R2, 0x1, P1 ;  /* 0x0000000211177211 */ /* 0x000fc400008f0eff */
[----:B------:R-:W-:Y:S02]  /*3a00*/  LEA.HI.X.SX32 R13, R27, R2, 0x1, P2 ;  /* 0x000000021b0d7211 */ /* 0x000fe400010f0eff */
[----:B------:R-:W-:-:S03]  /*3a10*/  LEA R17, R6, R5, 0x1 ;  /* 0x0000000506117211 */ /* 0x000fc600078e08ff */
[----:B------:R0:W-:Y:S04]  /*3a20*/  STL.64 [R1+0xc0], R12 ;  /* 0x0000c00c01007387 */ /* 0x0001e80000100a00 */
[----:B------:R1:W-:Y:S04]  /*3a30*/  STL.64 [R1+0xb8], R24 ;  /* 0x0000b81801007387 */ /* 0x0003e80000100a00 */
[----:B------:R2:W-:Y:S01]  /*3a40*/  STL.64 [R1+0xb0], R22 ;  /* 0x0000b01601007387 */ /* 0x0005e20000100a00 */
[----:B0-----:R-:W-:-:S04]  /*3a50*/  LEA R12, P2, R21, R7, 0x1 ;  /* 0x00000007150c7211 */ /* 0x001fc800078408ff */
[-C--:B------:R-:W-:Y:S02]  /*3a60*/  LEA.HI.X.SX32 R13, R21, R2.reuse, 0x1, P2 ;  /* 0x00000002150d7211 */ /* 0x080fe400010f0eff */
[CC--:B-1----:R-:W-:Y:S02]  /*3a70*/  LEA R24, P0, R8.reuse, R7.reuse, 0x1 ;  /* 0x0000000708187211 */ /* 0x0c2fe400078008ff */
[C---:B--2---:R-:W-:Y:S01]  /*3a80*/  LEA R22, P1, R9.reuse, R7, 0x1 ;  /* 0x0000000709167211 */ /* 0x044fe200078208ff */
[----:B------:R0:W-:Y:S01]  /*3a90*/  STL.64 [R1+0xa8], R12 ;  /* 0x0000a80c01007387 */ /* 0x0001e20000100a00 */
[-C--:B------:R-:W-:Y:S01]  /*3aa0*/  LEA.HI.X.SX32 R25, R8, R2.reuse, 0x1, P0 ;  /* 0x0000000208197211 */ /* 0x080fe200000f0eff */
[----:B------:R-:W-:Y:S01]  /*3ab0*/  IMAD R8, R6, 0x2, R17 ;  /* 0x0000000206087824 */ /* 0x000fe200078e0211 */
[----:B------:R-:W-:-:S03]  /*3ac0*/  LEA.HI.X.SX32 R23, R9, R2, 0x1, P1 ;  /* 0x0000000209177211 */ /* 0x000fc600008f0eff */
[----:B------:R1:W-:Y:S01]  /*3ad0*/  STL.64 [R1+0xa0], R24 ;  /* 0x0000a01801007387 */ /* 0x0003e20000100a00 */
[----:B------:R-:W-:-:S03]  /*3ae0*/  LEA R9, R6, R8, 0x1 ;  /* 0x0000000806097211 */ /* 0x000fc600078e08ff */
[----:B------:R2:W-:Y:S01]  /*3af0*/  STL.64 [R1+0x98], R22 ;  /* 0x0000981601007387 */ /* 0x0005e20000100a00 */
[----:B0-----:R-:W-:-:S04]  /*3b00*/  LEA R12, P2, R19, R7, 0x1 ;  /* 0x00000007130c7211 */ /* 0x001fc800078408ff */
[----:B------:R-:W-:Y:S02]  /*3b10*/  LEA.HI.X.SX32 R13, R19, R2, 0x1, P2 ;  /* 0x00000002130d7211 */ /* 0x000fe400010f0eff */
[----:B-1----:R-:W-:-:S03]  /*3b20*/  LEA R24, P0, R3, R7, 0x1 ;  /* 0x0000000703187211 */ /* 0x002fc600078008ff */
[----:B------:R0:W-:Y:S01]  /*3b30*/  STL.64 [R1+0x90], R12 ;  /* 0x0000900c01007387 */ /* 0x0001e20000100a00 */
[CC--:B--2---:R-:W-:Y:S02]  /*3b40*/  LEA R22, P1, R10.reuse, R7.reuse, 0x1 ;  /* 0x000000070a167211 */ /* 0x0c4fe400078208ff */
[-C--:B------:R-:W-:Y:S02]  /*3b50*/  LEA.HI.X.SX32 R25, R3, R2.reuse, 0x1, P0 ;  /* 0x0000000203197211 */ /* 0x080fe400000f0eff */
[----:B------:R-:W-:Y:S01]  /*3b60*/  LEA.HI.X.SX32 R23, R10, R2, 0x1, P1 ;  /* 0x000000020a177211 */ /* 0x000fe200008f0eff */
[C---:B------:R-:W-:Y:S02]  /*3b70*/  IMAD R10, R6.reuse, 0x2, R9 ;  /* 0x00000002060a7824 */ /* 0x040fe400078e0209 */
[----:B------:R1:W-:Y:S03]  /*3b80*/  STL.64 [R1+0x88], R24 ;  /* 0x0000881801007387 */ /* 0x0003e60000100a00 */
[----:B------:R-:W-:Y:S01]  /*3b90*/  LEA R3, R6, R10, 0x1 ;  /* 0x0000000a06037211 */ /* 0x000fe200078e08ff */
[----:B------:R2:W-:Y:S01]  /*3ba0*/  STL.64 [R1+0x80], R22 ;  /* 0x0000801601007387 */ /* 0x0005e20000100a00 */
[----:B0-----:R-:W-:-:S04]  /*3bb0*/  LEA R12, P2, R18, R7, 0x1 ;  /* 0x00000007120c7211 */ /* 0x001fc800078408ff */
[----:B------:R-:W-:Y:S02]  /*3bc0*/  LEA.HI.X.SX32 R13, R18, R2, 0x1, P2 ;  /* 0x00000002120d7211 */ /* 0x000fe400010f0eff */
[----:B-1----:R-:W-:-:S03]  /*3bd0*/  LEA R24, P0, R4, R7, 0x1 ;  /* 0x0000000704187211 */ /* 0x002fc600078008ff */
[----:B------:R0:W-:Y:S01]  /*3be0*/  STL.64 [R1+0x78], R12 ;  /* 0x0000780c01007387 */ /* 0x0001e20000100a00 */
[CC--:B--2---:R-:W-:Y:S02]  /*3bf0*/  LEA R22, P1, R5.reuse, R7.reuse, 0x1 ;  /* 0x0000000705167211 */ /* 0x0c4fe400078208ff */
[-C--:B------:R-:W-:Y:S01]  /*3c00*/  LEA.HI.X.SX32 R25, R4, R2.reuse, 0x1, P0 ;  /* 0x0000000204197211 */ /* 0x080fe200000f0eff */
[C---:B------:R-:W-:Y:S01]  /*3c10*/  IMAD R4, R6.reuse, 0x2, R3 ;  /* 0x0000000206047824 */ /* 0x040fe200078e0203 */
[----:B------:R-:W-:Y:S02]  /*3c20*/  LEA.HI.X.SX32 R23, R5, R2, 0x1, P1 ;  /* 0x0000000205177211 */ /* 0x000fe400008f0eff */
[-C--:B------:R-:W-:Y:S01]  /*3c30*/  LEA R18, P1, R9, R7.reuse, 0x1 ;  /* 0x0000000709127211 */ /* 0x080fe200078208ff */
[----:B------:R-:W-:Y:S01]  /*3c40*/  STL.64 [R1+0x70], R24 ;  /* 0x0000701801007387 */ /* 0x000fe20000100a00 */
[C---:B------:R-:W-:Y:S02]  /*3c50*/  LEA R5, R6.reuse, R4, 0x1 ;  /* 0x0000000406057211 */ /* 0x040fe400078e08ff */
[----:B0-----:R-:W-:Y:S01]  /*3c60*/  LEA R12, P2, R17, R7, 0x1 ;  /* 0x00000007110c7211 */ /* 0x001fe200078408ff */
[----:B------:R0:W-:Y:S01]  /*3c70*/  STL.64 [R1+0x68], R22 ;  /* 0x0000681601007387 */ /* 0x0001e20000100a00 */
[-C--:B------:R-:W-:Y:S01]  /*3c80*/  LEA.HI.X.SX32 R19, R9, R2.reuse, 0x1, P1 ;  /* 0x0000000209137211 */ /* 0x080fe200008f0eff */
[----:B------:R-:W-:Y:S01]  /*3c90*/  IMAD R6, R6, 0x2, R5 ;  /* 0x0000000206067824 */ /* 0x000fe200078e0205 */
[----:B------:R-:W-:Y:S01]  /*3ca0*/  LEA.HI.X.SX32 R13, R17, R2, 0x1, P2 ;  /* 0x00000002110d7211 */ /* 0x000fe200010f0eff */
[----:B------:R-:W-:-:S04]  /*3cb0*/  IMAD.MOV.U32 R17, RZ, RZ, RZ ;  /* 0x000000ffff117224 */ /* 0x000fc800078e00ff */
[----:B------:R1:W-:Y:S01]  /*3cc0*/  STL.64 [R1+0x60], R12 ;  /* 0x0000600c01007387 */ /* 0x0003e20000100a00 */
[----:B0-----:R-:W-:-:S04]  /*3cd0*/  LEA R22, P0, R8, R7, 0x1 ;  /* 0x0000000708167211 */ /* 0x001fc800078008ff */
[-C--:B------:R-:W-:Y:S02]  /*3ce0*/  LEA.HI.X.SX32 R23, R8, R2.reuse, 0x1, P0 ;  /* 0x0000000208177211 */ /* 0x080fe400000f0eff */
[-C--:B------:R-:W-:Y:S02]  /*3cf0*/  LEA R8, P3, R6, R7.reuse, 0x1 ;  /* 0x0000000706087211 */ /* 0x080fe400078608ff */
[----:B-1----:R-:W-:Y:S01]  /*3d00*/  LEA R12, P2, R10, R7, 0x1 ;  /* 0x000000070a0c7211 */ /* 0x002fe200078408ff */
[----:B------:R0:W-:Y:S01]  /*3d10*/  STL.64 [R1+0x58], R22 ;  /* 0x0000581601007387 */ /* 0x0001e20000100a00 */
[-C--:B------:R-:W-:Y:S02]  /*3d20*/  LEA.HI.X.SX32 R9, R6, R2.reuse, 0x1, P3 ;  /* 0x0000000206097211 */ /* 0x080fe400018f0eff */
[----:B------:R-:W-:Y:S01]  /*3d30*/  LEA.HI.X.SX32 R13, R10, R2, 0x1, P2 ;  /* 0x000000020a0d7211 */ /* 0x000fe200010f0eff */
[----:B------:R1:W-:Y:S01]  /*3d40*/  STL.64 [R1+0x50], R18 ;  /* 0x0000501201007387 */ /* 0x0003e20000100a00 */
[----:B------:R-:W-:-:S03]  /*3d50*/  MOV R10, RZ ;  /* 0x000000ff000a7202 */ /* 0x000fc60000000f00 */
[----:B------:R2:W-:Y:S01]  /*3d60*/  STL.64 [R1+0x48], R12 ;  /* 0x0000480c01007387 */ /* 0x0005e20000100a00 */
[CC--:B0-----:R-:W-:Y:S02]  /*3d70*/  LEA R22, P0, R3.reuse, R7.reuse, 0x1 ;  /* 0x0000000703167211 */ /* 0x0c1fe400078008ff */
[CC--:B-1----:R-:W-:Y:S02]  /*3d80*/  LEA R18, P1, R4.reuse, R7.reuse, 0x1 ;  /* 0x0000000704127211 */ /* 0x0c2fe400078208ff */
[-C--:B------:R-:W-:Y:S02]  /*3d90*/  LEA.HI.X.SX32 R23, R3, R2.reuse, 0x1, P0 ;  /* 0x0000000203177211 */ /* 0x080fe400000f0eff */
[C---:B--2---:R-:W-:Y:S02]  /*3da0*/  LEA R12, P2, R5.reuse, R7, 0x1 ;  /* 0x00000007050c7211 */ /* 0x044fe400078408ff */
[-C--:B------:R-:W-:Y:S01]  /*3db0*/  LEA.HI.X.SX32 R19, R4, R2.reuse, 0x1, P1 ;  /* 0x0000000204137211 */ /* 0x080fe200008f0eff */
[----:B------:R-:W-:Y:S01]  /*3dc0*/  STL.64 [R1+0x40], R22 ;  /* 0x0000401601007387 */ /* 0x000fe20000100a00 */
[----:B------:R-:W-:-:S02]  /*3dd0*/  LEA.HI.X.SX32 R13, R5, R2, 0x1, P2 ;  /* 0x00000002050d7211 */ /* 0x000fc400010f0eff */
[C---:B------:R-:W-:Y:S01]  /*3de0*/  LOP3.LUT R3, R0.reuse, 0x20, RZ, 0x3c, !PT ;  /* 0x0000002000037812 */ /* 0x040fe200078e3cff */
[----:B------:R-:W-:Y:S01]  /*3df0*/  STL.64 [R1+0x38], R18 ;  /* 0x0000381201007387 */ /* 0x000fe20000100a00 */
[C---:B------:R-:W-:Y:S01]  /*3e00*/  LOP3.LUT R3, R0.reuse, 0x50, RZ, 0x3c, !PT ;  /* 0x0000005000037812 */ /* 0x040fe200078e3cff */
[----:B------:R-:W-:Y:S01]  /*3e10*/  IMAD.MOV.U32 R3, RZ, RZ, 0x3f800000 ;  /* 0x3f800000ff037424 */ /* 0x000fe200078e00ff */
[C---:B------:R-:W-:Y:S01]  /*3e20*/  LOP3.LUT R4, R0.reuse, 0x10, RZ, 0x3c, !PT ;  /* 0x0000001000047812 */ /* 0x040fe200078e3cff */
[----:B------:R-:W-:Y:S01]  /*3e30*/  STL.64 [R1+0x30], R12 ;  /* 0x0000300c01007387 */ /* 0x000fe20000100a00 */
[C---:B------:R-:W-:Y:S02]  /*3e40*/  LOP3.LUT R5, R0.reuse, 0x30, RZ, 0x3c, !PT ;  /* 0x0000003000057812 */ /* 0x040fe400078e3cff */
[C---:B------:R-:W-:Y:S01]  /*3e50*/  LOP3.LUT R4, R0.reuse, 0x40, RZ, 0x3c, !PT ;  /* 0x0000004000047812 */ /* 0x040fe200078e3cff */
[----:B------:R-:W-:Y:S01]  /*3e60*/  STL.64 [R1+0x28], R8 ;  /* 0x0000280801007387 */ /* 0x000fe20000100a00 */
[C---:B------:R-:W-:Y:S01]  /*3e70*/  LOP3.LUT R5, R0.reuse, 0x60, RZ, 0x3c, !PT ;  /* 0x0000006000057812 */ /* 0x040fe200078e3cff */
[----:B------:R-:W-:Y:S01]  /*3e80*/  IMAD.MOV.U32 R5, RZ, RZ, 0x3f800000 ;  /* 0x3f800000ff057424 */ /* 0x000fe200078e00ff */
[----:B------:R-:W-:Y:S01]  /*3e90*/  LOP3.LUT R4, R0, 0x70, RZ, 0x3c, !PT ;  /* 0x0000007000047812 */ /* 0x000fe200078e3cff */
[----:B------:R-:W-:Y:S01]  /*3ea0*/  STL [R1+0x24], R3 ;  /* 0x0000240301007387 */ /* 0x000fe20000100800 */
[----:B------:R-:W-:-:S02]  /*3eb0*/  MOV R4, 0x3f800000 ;  /* 0x3f80000000047802 */ /* 0x000fc40000000f00 */
[----:B------:R-:W-:Y:S01]  /*3ec0*/  MOV R2, c[0x0][0x1a4] ;  /* 0x0000690000027a02 */ /* 0x000fe20000000f00 */
[----:B------:R0:W-:Y:S01]  /*3ed0*/  STL.64 [R1+0x888], R16 ;  /* 0x0008881001007387 */ /* 0x0001e20000100a00 */
[----:B------:R-:W-:Y:S02]  /*3ee0*/  LOP3.LUT P0, RZ, R249, 0x7, RZ, 0xc0, !PT ;  /* 0x00000007f9ff7812 */ /* 0x000fe4000780c0ff */
[C---:B------:R-:W-:Y:S01]  /*3ef0*/  SHF.L.U32 R242, R2.reuse, 0x2, RZ ;  /* 0x0000000202f27819 */ /* 0x040fe200000006ff */
[----:B------:R-:W-:Y:S01]  /*3f00*/  STL [R1+0x20], R3 ;  /* 0x0000200301007387 */ /* 0x000fe20000100800 */
[C---:B------:R-:W-:Y:S01]  /*3f10*/  IMAD R91, R2.reuse, 0x82, RZ ;  /* 0x00000082025b7824 */ /* 0x040fe200078e02ff */
[C---:B------:R-:W-:Y:S01]  /*3f20*/  SHF.L.U32 R248, R2.reuse, 0x4, RZ ;  /* 0x0000000402f87819 */ /* 0x040fe200000006ff */
[C---:B------:R-:W-:Y:S01]  /*3f30*/  IMAD R92, R2.reuse, 0x84, RZ ;  /* 0x00000084025c7824 */ /* 0x040fe200078e02ff */
[----:B------:R-:W-:Y:S01]  /*3f40*/  STL [R1+0x1c], R5 ;  /* 0x00001c0501007387 */ /* 0x000fe20000100800 */
[C---:B------:R-:W-:Y:S01]  /*3f50*/  IMAD R95, R2.reuse, 0x41, RZ ;  /* 0x00000041025f7824 */ /* 0x040fe200078e02ff */
[-C--:B------:R-:W-:Y:S01]  /*3f60*/  IADD3 R250, P5, R91, R142.reuse, RZ ;  /* 0x0000008e5bfa7210 */ /* 0x080fe20007fbe0ff */
[----:B------:R-:W-:Y:S01]  /*3f70*/  IMAD R93, R2, 0x86, RZ ;  /* 0x00000086025d7824 */ /* 0x000fe200078e02ff */
[----:B------:R-:W-:Y:S01]  /*3f80*/  STL [R1+0x18], R4 ;  /* 0x0000180401007387 */ /* 0x000fe20000100800 */
[-C--:B0-----:R-:W-:Y:S01]  /*3f90*/  IADD3 R16, P3, R92, R142.reuse, RZ ;  /* 0x0000008e5c107210 */ /* 0x081fe20007f7e0ff */
[C---:B------:R-:W-:Y:S01]  /*3fa0*/  IMAD R112, R2.reuse, 0x21, RZ ;  /* 0x0000002102707824 */ /* 0x040fe200078e02ff */
[C---:B------:R-:W-:Y:S01]  /*3fb0*/  SHF.L.U32 R246, R2.reuse, 0x6, RZ ;  /* 0x0000000602f67819 */ /* 0x040fe200000006ff */
[----:B------:R-:W-:Y:S01]  /*3fc0*/  STL [R1+0x14], R3 ;  /* 0x0000140301007387 */ /* 0x000fe20000100800 */
[----:B------:R-:W-:Y:S01]  /*3fd0*/  LEA.HI.X.SX32 R251, R95, R143, 0x1, P5 ;  /* 0x0000008f5ffb7211 */ /* 0x000fe200028f0eff */
[C---:B------:R-:W-:Y:S01]  /*3fe0*/  IMAD R94, R2.reuse, 0x88, RZ ;  /* 0x00000088025e7824 */ /* 0x040fe200078e02ff */
[----:B------:R-:W-:Y:S01]  /*3ff0*/  IADD3 R14, P2, R93, R142, RZ ;  /* 0x0000008e5d0e7210 */ /* 0x000fe20007f5e0ff */
[----:B------:R0:W-:Y:S01]  /*4000*/  STL [R1+0x10], R5 ;  /* 0x0000100501007387 */ /* 0x0001e20000100800 */
[----:B------:R-:W-:Y:S01]  /*4010*/  IMAD.MOV.U32 R92, RZ, RZ, R16 ;  /* 0x000000ffff5c7224 */ /* 0x000fe200078e0010 */
[----:B------:R-:W-:Y:S01]  /*4020*/  MOV R93, R17 ;  /* 0x00000011005d7202 */ /* 0x000fe20000000f00 */
[C---:B------:R-:W-:Y:S01]  /*4030*/  IMAD R114, R2.reuse, 0x43, RZ ;  /* 0x0000004302727824 */ /* 0x040fe200078e02ff */
[----:B------:R1:W-:Y:S01]  /*4040*/  STL [R1+0xc], R4 ;  /* 0x00000c0401007387 */ /* 0x0003e20000100800 */
[C---:B------:R-:W-:Y:S01]  /*4050*/  IMAD R116, R2.reuse, 0x11, RZ ;  /* 0x0000001102747824 */ /* 0x040fe200078e02ff */
[----:B------:R-:W-:Y:S01]  /*4060*/  LOP3.LUT P1, RZ, R249, 0x3, RZ, 0xc0, !PT ;  /* 0x00000003f9ff7812 */ /* 0x000fe2000782c0ff */
[C---:B------:R-:W-:Y:S01]  /*4070*/  IMAD R113, R2.reuse, 0x8a, RZ ;  /* 0x0000008a02717824 */ /* 0x040fe200078e02ff */
[----:B------:R2:W-:Y:S01]  /*4080*/  STL [R1+0x8], R3 ;  /* 0x0000080301007387 */ /* 0x0005e20000100800 */
[----:B------:R-:W-:Y:S01]  /*4090*/  MOV R95, R15 ;  /* 0x0000000f005f7202 */ /* 0x000fe20000000f00 */
[----:B0-----:R-:W-:-:S02]  /*40a0*/  IMAD R5, R2, 0x44, RZ ;  /* 0x0000004402057824 */ /* 0x001fc400078e02ff */
[----:B------:R0:W-:Y:S01]  /*40b0*/  STL [R1+0x5d0], R16 ;  /* 0x0005d01001007387 */ /* 0x0001e20000100800 */
[C---:B------:R-:W-:Y:S02]  /*40c0*/  IMAD R6, R2.reuse, 0x46, RZ ;  /* 0x0000004602067824 */ /* 0x040fe400078e02ff */
[C---:B-1----:R-:W-:Y:S02]  /*40d0*/  IMAD R4, R2.reuse, 0x22, RZ ;  /* 0x0000002202047824 */ /* 0x042fe400078e02ff */
[C---:B------:R-:W-:Y:S02]  /*40e0*/  IMAD R119, R2.reuse, 0x45, RZ ;  /* 0x0000004502777824 */ /* 0x040fe400078e02ff */
[C---:B--2---:R-:W-:Y:S02]  /*40f0*/  IMAD R3, R2.reuse, 0x42, RZ ;  /* 0x0000004202037824 */ /* 0x044fe400078e02ff */
[C---:B------:R-:W-:Y:S01]  /*4100*/  IMAD R120, R2.reuse, 0x23, RZ ;  /* 0x0000002302787824 */ /* 0x040fe200078e02ff */
[----:B0-----:R-:W2:Y:S01]  /*4110*/  LDL.LU.64 R16, [R1+0x888] ;  /* 0x0008880001107983 */ /* 0x001ea20000300a00 */
[C---:B------:R-:W-:Y:S01]  /*4120*/  IMAD R117, R2.reuse, 0x8e, RZ ;  /* 0x0000008e02757824 */ /* 0x040fe200078e02ff */
[C---:B------:R-:W-:Y:S01]  /*4130*/  IADD3 R12, P4, R3.reuse, R142, RZ ;  /* 0x0000008e030c7210 */ /* 0x040fe20007f9e0ff */
[C---:B------:R-:W-:Y:S01]  /*4140*/  IMAD R115, R2.reuse, 0x8c, RZ ;  /* 0x0000008c02737824 */ /* 0x040fe200078e02ff */
[----:B------:R0:W-:Y:S01]  /*4150*/  STL.64 [R1+0x5d8], R250 ;  /* 0x0005d8fa01007387 */ /* 0x0001e20000100a00 */
[----:B------:R-:W-:Y:S01]  /*4160*/  IMAD R121, R2, 0x47, RZ ;  /* 0x0000004702797824 */ /* 0x000fe200078e02ff */
[-C--:B------:R-:W-:Y:S01]  /*4170*/  LEA.HI.X.SX32 R13, R112, R143.reuse, 0x1, P4 ;  /* 0x0000008f700d7211 */ /* 0x080fe200020f0eff */
[C---:B------:R-:W-:Y:S01]  /*4180*/  IMAD R7, R2.reuse, 0x12, RZ ;  /* 0x0000001202077824 */ /* 0x040fe200078e02ff */
[----:B------:R1:W-:Y:S01]  /*4190*/  STL [R1+0x5c8], R14 ;  /* 0x0005c80e01007387 */ /* 0x0003e20000100800 */
[----:B------:R-:W-:Y:S01]  /*41a0*/  LEA.HI.X.SX32 R93, R3, R143, 0x1, P3 ;  /* 0x0000008f035d7211 */ /* 0x000fe200018f0eff */
[----:B------:R-:W-:-:S02]  /*41b0*/  IMAD R8, R2, 0x24, RZ ;  /* 0x0000002402087824 */ /* 0x000fc400078e02ff */
[C---:B------:R-:W-:Y:S02]  /*41c0*/  IMAD R123, R2.reuse, 0x9, RZ ;  /* 0x00000009027b7824 */ /* 0x040fe400078e02ff */
[----:B------:R-:W-:Y:S01]  /*41d0*/  IMAD R9, R2, 0x48, RZ ;  /* 0x0000004802097824 */ /* 0x000fe200078e02ff */
[-C--:B0-----:R-:W-:Y:S01]  /*41e0*/  IADD3 R250, P5, R94, R142.reuse, RZ ;  /* 0x0000008e5efa7210 */ /* 0x081fe20007fbe0ff */
[----:B------:R-:W-:Y:S02]  /*41f0*/  IMAD.MOV.U32 R94, RZ, RZ, R14 ;  /* 0x000000ffff5e7224 */ /* 0x000fe400078e000e */
[----:B-1----:R-:W3:Y:S01]  /*4200*/  LDL.LU.64 R14, [R1+0x880] ;  /* 0x00088000010e7983 */ /* 0x002ee20000300a00 */
[----:B------:R-:W-:Y:S01]  /*4210*/  IADD3 R92, P3, R5, R142, RZ ;  /* 0x0000008e055c7210 */ /* 0x000fe20007f7e0ff */
[----:B------:R-:W-:Y:S02]  /*4220*/  IMAD R118, R2, 0x90, RZ ;  /* 0x0000009002767824 */ /* 0x000fe400078e02ff */
[----:B------:R0:W-:Y:S01]  /*4230*/  STL.64 [R1+0x6d0], R12 ;  /* 0x0006d00c01007387 */ /* 0x0001e20000100a00 */
[----:B------:R-:W-:Y:S01]  /*4240*/  LEA.HI.X.SX32 R95, R114, R143, 0x1, P2 ;  /* 0x0000008f725f7211 */ /* 0x000fe200010f0eff */
[----:B------:R-:W-:-:S02]  /*4250*/  IMAD R122, R2, 0x92, RZ ;  /* 0x00000092027a7824 */ /* 0x000fc400078e02ff */
[----:B------:R1:W-:Y:S01]  /*4260*/  STL [R1+0x5d4], R93 ;  /* 0x0005d45d01007387 */ /* 0x0003e20000100800 */
[C---:B------:R-:W-:Y:S02]  /*4270*/  IMAD R18, R2.reuse, 0x4a, RZ ;  /* 0x0000004a02127824 */ /* 0x040fe400078e02ff */
[C---:B------:R-:W-:Y:S02]  /*4280*/  IMAD R124, R2.reuse, 0x94, RZ ;  /* 0x00000094027c7824 */ /* 0x040fe400078e02ff */
[C---:B------:R-:W-:Y:S02]  /*4290*/  IMAD R127, R2.reuse, 0x49, RZ ;  /* 0x00000049027f7824 */ /* 0x040fe400078e02ff */
[----:B------:R-:W-:Y:S01]  /*42a0*/  IMAD R128, R2, 0x25, RZ ;  /* 0x0000002502807824 */ /* 0x000fe200078e02ff */
[-C--:B0-----:R-:W-:Y:S01]  /*42b0*/  IADD3 R12, P4, R4, R142.reuse, RZ ;  /* 0x0000008e040c7210 */ /* 0x081fe20007f9e0ff */
[----:B------:R-:W-:Y:S01]  /*42c0*/  IMAD R19, R2, 0x26, RZ ;  /* 0x0000002602137824 */ /* 0x000fe200078e02ff */
[-C--:B-1----:R-:W-:Y:S01]  /*42d0*/  LEA.HI.X.SX32 R93, R4, R143.reuse, 0x1, P3 ;  /* 0x0000008f045d7211 */ /* 0x082fe200018f0eff */
[----:B------:R-:W-:Y:S01]  /*42e0*/  IMAD R125, R2, 0x96, RZ ;  /* 0x00000096027d7824 */ /* 0x000fe200078e02ff */
[----:B------:R-:W-:Y:S01]  /*42f0*/  LEA.HI.X.SX32 R13, R116, R143, 0x1, P4 ;  /* 0x0000008f740d7211 */ /* 0x000fe200020f0eff */
[----:B------:R0:W-:Y:S01]  /*4300*/  STL [R1+0x5cc], R95 ;  /* 0x0005cc5f01007387 */ /* 0x0001e20000100800 */
[----:B------:R-:W-:Y:S01]  /*4310*/  IADD3 R94, P2, R113, R142, RZ ;  /* 0x0000008e715e7210 */ /* 0x000fe20007f5e0ff */
[----:B------:R-:W-:-:S02]  /*4320*/  IMAD R21, R2, 0x4c, RZ ;  /* 0x0000004c02157824 */ /* 0x000fc400078e02ff */
[----:B------:R1:W-:Y:S01]  /*4330*/  STL.64 [R1+0x750], R12 ;  /* 0x0007500c01007387 */ /* 0x0003e20000100a00 */
[-C--:B------:R-:W-:Y:S01]  /*4340*/  LEA.HI.X.SX32 R251, R5, R143.reuse, 0x1, P5 ;  /* 0x0000008f05fb7211 */ /* 0x080fe200028f0eff */
[C---:B------:R-:W-:Y:S02]  /*4350*/  IMAD R132, R2.reuse, 0x13, RZ ;  /* 0x0000001302847824 */ /* 0x040fe400078e02ff */
[C---:B------:R-:W-:Y:S01]  /*4360*/  IMAD R130, R2.reuse, 0x4b, RZ ;  /* 0x0000004b02827824 */ /* 0x040fe200078e02ff */
[----:B0-----:R-:W-:Y:S01]  /*4370*/  LEA.HI.X.SX32 R95, R119, R143, 0x1, P2 ;  /* 0x0000008f775f7211 */ /* 0x001fe200010f0eff */
[C---:B------:R-:W-:Y:S02]  /*4380*/  IMAD R129, R2.reuse, 0x9a, RZ ;  /* 0x0000009a02817824 */ /* 0x040fe400078e02ff */
[C---:B------:R-:W-:Y:S02]  /*4390*/  IMAD R126, R2.reuse, 0x98, RZ ;  /* 0x00000098027e7824 */ /* 0x040fe400078e02ff */
[C---:B------:R-:W-:Y:S01]  /*43a0*/  IMAD R22, R2.reuse, 0x4e, RZ ;  /* 0x0000004e02167824 */ /* 0x040fe200078e02ff */
[----:B-1----:R-:W4:Y:S01]  /*43b0*/  LDL.LU.64 R12, [R1+0x878] ;  /* 0x00087800010c7983 */ /* 0x002f220000300a00 */
[----:B------:R-:W-:-:S02]  /*43c0*/  IMAD R135, R2, 0x4d, RZ ;  /* 0x0000004d02877824 */ /* 0x000fc400078e02ff */
[C---:B------:R-:W-:Y:S01]  /*43d0*/  IMAD R136, R2.reuse, 0x27, RZ ;  /* 0x0000002702887824 */ /* 0x040fe200078e02ff */
[----:B------:R0:W-:Y:S01]  /*43e0*/  STL.64 [R1+0x6c8], R92 ;  /* 0x0006c85c01007387 */ /* 0x0001e20000100a00 */
[-C--:B------:R-:W-:Y:S01]  /*43f0*/  IADD3 R112, P5, R117, R142.reuse, RZ ;  /* 0x0000008e75707210 */ /* 0x080fe20007fbe0ff */
[C---:B------:R-:W-:Y:S01]  /*4400*/  IMAD R131, R2.reuse, 0x9c, RZ ;  /* 0x0000009c02837824 */ /* 0x040fe200078e02ff */
[----:B------:R-:W-:Y:S01]  /*4410*/  IADD3 R114, P4, R115, R142, RZ ;  /* 0x0000008e73727210 */ /* 0x000fe20007f9e0ff */
[----:B------:R-:W-:Y:S01]  /*4420*/  STL.64 [R1+0x5b8], R94 ;  /* 0x0005b85e01007387 */ /* 0x000fe20000100a00 */
[C---:B------:R-:W-:Y:S02]  /*4430*/  IMAD R133, R2.reuse, 0x9e, RZ ;  /* 0x0000009e02857824 */ /* 0x040fe400078e02ff */
[C---:B------:R-:W-:Y:S02]  /*4440*/  IMAD R23, R2.reuse, 0xa, RZ ;  /* 0x0000000a02177824 */ /* 0x040fe400078e02ff */
[----:B------:R-:W-:-:S02]  /*4450*/  IMAD R137, R2, 0x4f, RZ ;  /* 0x0000004f02897824 */ /* 0x000fc400078e02ff */
[----:B------:R-:W-:Y:S01]  /*4460*/  IMAD R138, R2, 0x5, RZ ;  /* 0x00000005028a7824 */ /* 0x000fe200078e02ff */
[-C--:B0-----:R-:W-:Y:S01]  /*4470*/  IADD3 R92, P3, R6, R142.reuse, RZ ;  /* 0x0000008e065c7210 */ /* 0x081fe20007f7e0ff */
[C---:B------:R-:W-:Y:S02]  /*4480*/  IMAD R24, R2.reuse, 0x14, RZ ;  /* 0x0000001402187824 */ /* 0x040fe400078e02ff */
[----:B------:R-:W-:Y:S01]  /*4490*/  IMAD R25, R2, 0x28, RZ ;  /* 0x0000002802197824 */ /* 0x000fe200078e02ff */
[-C--:B------:R-:W-:Y:S01]  /*44a0*/  LEA.HI.X.SX32 R93, R120, R143.reuse, 0x1, P3 ;  /* 0x0000008f785d7211 */ /* 0x080fe200018f0eff */
[----:B------:R-:W-:Y:S01]  /*44b0*/  STL.64 [R1+0x5c0], R250 ;  /* 0x0005c0fa01007387 */ /* 0x000fe20000100a00 */
[-C--:B------:R-:W-:Y:S01]  /*44c0*/  LEA.HI.X.SX32 R113, R121, R143.reuse, 0x1, P5 ;  /* 0x0000008f79717211 */ /* 0x080fe200028f0eff */
[----:B------:R-:W-:Y:S02]  /*44d0*/  IMAD R26, R2, 0x50, RZ ;  /* 0x00000050021a7824 */ /* 0x000fe400078e02ff */
[----:B------:R0:W-:Y:S01]  /*44e0*/  STL.64 [R1+0x6c0], R92 ;  /* 0x0006c05c01007387 */ /* 0x0001e20000100a00 */
[----:B------:R-:W-:Y:S01]  /*44f0*/  LEA.HI.X.SX32 R115, R6, R143, 0x1, P4 ;  /* 0x0000008f06737211 */ /* 0x000fe200020f0eff */
[----:B------:R-:W-:Y:S01]  /*4500*/  IMAD R134, R2, 0xa0, RZ ;  /* 0x000000a002867824 */ /* 0x000fe200078e02ff */
[----:B------:R-:W-:Y:S01]  /*4510*/  IADD3 R4, P4, R8, R142, RZ ;  /* 0x0000008e08047210 */ /* 0x000fe20007f9e0ff */
[----:B------:R1:W-:Y:S01]  /*4520*/  STL.64 [R1+0x5a8], R112 ;  /* 0x0005a87001007387 */ /* 0x0003e20000100a00 */
[----:B------:R-:W-:-:S02]  /*4530*/  IMAD R139, R2, 0xa2, RZ ;  /* 0x000000a2028b7824 */ /* 0x000fc400078e02ff */
[C---:B------:R-:W-:Y:S02]  /*4540*/  IMAD R27, R2.reuse, 0x52, RZ ;  /* 0x00000052021b7824 */ /* 0x040fe400078e02ff */
[C---:B------:R-:W-:Y:S02]  /*4550*/  IMAD R140, R2.reuse, 0xa4, RZ ;  /* 0x000000a4028c7824 */ /* 0x040fe400078e02ff */
[C---:B------:R-:W-:Y:S01]  /*4560*/  IMAD R145, R2.reuse, 0x51, RZ ;  /* 0x0000005102917824 */ /* 0x040fe200078e02ff */
[-C--:B0-----:R-:W-:Y:S01]  /*4570*/  IADD3 R92, P3, R7, R142.reuse, RZ ;  /* 0x0000008e075c7210 */ /* 0x081fe20007f7e0ff */
[C---:B------:R-:W-:Y:S02]  /*4580*/  IMAD R146, R2.reuse, 0x29, RZ ;  /* 0x0000002902927824 */ /* 0x040fe400078e02ff */
[C---:B------:R-:W-:Y:S01]  /*4590*/  IMAD R141, R2.reuse, 0xa6, RZ ;  /* 0x000000a6028d7824 */ /* 0x040fe200078e02ff */
[-C--:B------:R-:W-:Y:S01]  /*45a0*/  LEA.HI.X.SX32 R93, R123, R143.reuse, 0x1, P3 ;  /* 0x0000008f7b5d7211 */ /* 0x080fe200018f0eff */
[C---:B------:R-:W-:Y:S01]  /*45b0*/  IMAD R28, R2.reuse, 0x2a, RZ ;  /* 0x0000002a021c7824 */ /* 0x040fe200078e02ff */
[-C--:B-1----:R-:W-:Y:S01]  /*45c0*/  IADD3 R112, P5, R9, R142.reuse, RZ ;  /* 0x0000008e09707210 */ /* 0x082fe20007fbe0ff */
[----:B------:R-:W-:Y:S01]  /*45d0*/  STL.64 [R1+0x5b0], R114 ;  /* 0x0005b07201007387 */ /* 0x000fe20000100a00 */
[-C--:B------:R-:W-:Y:S01]  /*45e0*/  LEA.HI.X.SX32 R5, R7, R143.reuse, 0x1, P4 ;  /* 0x0000008f07057211 */ /* 0x080fe200020f0eff */
[----:B------:R-:W-:Y:S01]  /*45f0*/  IMAD R29, R2, 0x54, RZ ;  /* 0x00000054021d7824 */ /* 0x000fe200078e02ff */
[-C--:B------:R-:W-:Y:S01]  /*4600*/  IADD3 R94, P2, R118, R142.reuse, RZ ;  /* 0x0000008e765e7210 */ /* 0x080fe20007f5e0ff */
[----:B------:R0:W-:Y:S01]  /*4610*/  STL.64 [R1+0x790], R92 ;  /* 0x0007905c01007387 */ /* 0x0001e20000100a00 */
[-C--:B------:R-:W-:Y:S01]  /*4620*/  LEA.HI.X.SX32 R113, R8, R143.reuse, 0x1, P5 ;  /* 0x0000008f08717211 */ /* 0x080fe200028f0eff */
[----:B------:R-:W-:Y:S01]  /*4630*/  IMAD R148, R2, 0x53, RZ ;  /* 0x0000005302947824 */ /* 0x000fe200078e02ff */
[----:B------:R-:W-:Y:S01]  /*4640*/  IADD3 R6, P5, R18, R142, RZ ;  /* 0x0000008e12067210 */ /* 0x000fe20007fbe0ff */
[----:B------:R1:W-:Y:S01]  /*4650*/  STL.64 [R1+0x748], R4 ;  /* 0x0007480401007387 */ /* 0x0003e20000100a00 */
[-C--:B------:R-:W-:Y:S01]  /*4660*/  LEA.HI.X.SX32 R95, R9, R143.reuse, 0x1, P2 ;  /* 0x0000008f095f7211 */ /* 0x080fe200010f0eff */
[----:B------:R-:W-:Y:S01]  /*4670*/  IMAD R144, R2, 0xa8, RZ ;  /* 0x000000a802907824 */ /* 0x000fe200078e02ff */
[----:B------:R-:W-:Y:S01]  /*4680*/  LEA.HI.X.SX32 R7, R128, R143, 0x1, P5 ;  /* 0x0000008f80077211 */ /* 0x000fe200028f0eff */
[----:B------:R-:W-:-:S02]  /*4690*/  IMAD R150, R2, 0x15, RZ ;  /* 0x0000001502967824 */ /* 0x000fc400078e02ff */
[----:B------:R-:W-:Y:S01]  /*46a0*/  IMAD R147, R2, 0xaa, RZ ;  /* 0x000000aa02937824 */ /* 0x000fe200078e02ff */
[-C--:B0-----:R-:W-:Y:S01]  /*46b0*/  IADD3 R92, P3, R122, R142.reuse, RZ ;  /* 0x0000008e7a5c7210 */ /* 0x081fe20007f7e0ff */
[C---:B------:R-:W-:Y:S02]  /*46c0*/  IMAD R30, R2.reuse, 0x56, RZ ;  /* 0x00000056021e7824 */ /* 0x040fe400078e02ff */
[----:B------:R-:W-:Y:S01]  /*46d0*/  IMAD R149, R2, 0xac, RZ ;  /* 0x000000ac02957824 */ /* 0x000fe200078e02ff */
[----:B-1----:R-:W-:Y:S01]  /*46e0*/  IADD3 R4, P4, R124, R142, RZ ;  /* 0x0000008e7c047210 */ /* 0x002fe20007f9e0ff */
[----:B------:R-:W-:Y:S01]  /*46f0*/  IMAD R151, R2, 0xae, RZ ;  /* 0x000000ae02977824 */ /* 0x000fe200078e02ff */
[-C--:B------:R-:W-:Y:S01]  /*4700*/  LEA.HI.X.SX32 R93, R127, R143.reuse, 0x1, P3 ;  /* 0x0000008f7f5d7211 */ /* 0x080fe200018f0eff */
[----:B------:R0:W-:Y:S01]  /*4710*/  STL.64 [R1+0x5a0], R94 ;  /* 0x0005a05e01007387 */ /* 0x0001e20000100a00 */
[----:B------:R-:W-:Y:S01]  /*4720*/  LEA.HI.X.SX32 R5, R18, R143, 0x1, P4 ;  /* 0x0000008f12057211 */ /* 0x000fe200020f0eff */
[----:B------:R-:W-:-:S02]  /*4730*/  IMAD R153, R2, 0x55, RZ ;  /* 0x0000005502997824 */ /* 0x000fc400078e02ff */
[----:B------:R-:W-:Y:S01]  /*4740*/  STL.64 [R1+0x6b8], R112 ;  /* 0x0006b87001007387 */ /* 0x000fe20000100a00 */
[C---:B------:R-:W-:Y:S02]  /*4750*/  IMAD R154, R2.reuse, 0x2b, RZ ;  /* 0x0000002b029a7824 */ /* 0x040fe400078e02ff */
[C---:B------:R-:W-:Y:S01]  /*4760*/  IMAD R155, R2.reuse, 0x57, RZ ;  /* 0x00000057029b7824 */ /* 0x040fe200078e02ff */
[----:B------:R-:W-:Y:S01]  /*4770*/  STL.64 [R1+0x598], R92 ;  /* 0x0005985c01007387 */ /* 0x000fe20000100a00 */
[C---:B------:R-:W-:Y:S02]  /*4780*/  IMAD R31, R2.reuse, 0x16, RZ ;  /* 0x00000016021f7824 */ /* 0x040fe400078e02ff */
[C---:B------:R-:W-:Y:S01]  /*4790*/  IMAD R32, R2.reuse, 0x2c, RZ ;  /* 0x0000002c02207824 */ /* 0x040fe200078e02ff */
[----:B------:R1:W-:Y:S01]  /*47a0*/  STL.64 [R1+0x6b0], R6 ;  /* 0x0006b00601007387 */ /* 0x0003e20000100a00 */
[----:B0-----:R-:W-:Y:S01]  /*47b0*/  IADD3 R94, P2, R125, R142, RZ ;  /* 0x0000008e7d5e7210 */ /* 0x001fe20007f5e0ff */
[----:B------:R-:W-:-:S02]  /*47c0*/  IMAD R33, R2, 0x58, RZ ;  /* 0x0000005802217824 */ /* 0x000fc400078e02ff */
[----:B------:R0:W-:Y:S01]  /*47d0*/  STL.64 [R1+0x590], R4 ;  /* 0x0005900401007387 */ /* 0x0001e20000100a00 */
[-C--:B------:R-:W-:Y:S01]  /*47e0*/  LEA.HI.X.SX32 R95, R130, R143.reuse, 0x1, P2 ;  /* 0x0000008f825f7211 */ /* 0x080fe200010f0eff */
[C---:B------:R-:W-:Y:S02]  /*47f0*/  IMAD R157, R2.reuse, 0xb, RZ ;  /* 0x0000000b029d7824 */ /* 0x040fe400078e02ff */
[C---:B------:R-:W-:Y:S02]  /*4800*/  IMAD R152, R2.reuse, 0xb0, RZ ;  /* 0x000000b002987824 */ /* 0x040fe400078e02ff */
[C---:B------:R-:W-:Y:S01]  /*4810*/  IMAD R156, R2.reuse, 0xb2, RZ ;  /* 0x000000b2029c7824 */ /* 0x040fe200078e02ff */
[-C--:B-1----:R-:W-:Y:S01]  /*4820*/  IADD3 R6, P5, R19, R142.reuse, RZ ;  /* 0x0000008e13067210 */ /* 0x082fe20007fbe0ff */
[C---:B------:R-:W-:Y:S02]  /*4830*/  IMAD R34, R2.reuse, 0x5a, RZ ;  /* 0x0000005a02227824 */ /* 0x040fe400078e02ff */
[C---:B------:R-:W-:Y:S01]  /*4840*/  IMAD R158, R2.reuse, 0xb4, RZ ;  /* 0x000000b4029e7824 */ /* 0x040fe200078e02ff */
[-C--:B0-----:R-:W-:Y:S01]  /*4850*/  IADD3 R4, P4, R21, R142.reuse, RZ ;  /* 0x0000008e15047210 */ /* 0x081fe20007f9e0ff */
[----:B------:R-:W-:Y:S01]  /*4860*/  IMAD R161, R2, 0x59, RZ ;  /* 0x0000005902a17824 */ /* 0x000fe200078e02ff */
[-C--:B------:R-:W-:Y:S01]  /*4870*/  LEA.HI.X.SX32 R7, R132, R143.reuse, 0x1, P5 ;  /* 0x0000008f84077211 */ /* 0x080fe200028f0eff */
[C---:B------:R-:W-:Y:S01]  /*4880*/  IMAD R162, R2.reuse, 0x2d, RZ ;  /* 0x0000002d02a27824 */ /* 0x040fe200078e02ff */
[----:B------:R-:W-:Y:S01]  /*4890*/  LEA.HI.X.SX32 R5, R19, R143, 0x1, P4 ;  /* 0x0000008f13057211 */ /* 0x000fe200020f0eff */
[----:B------:R-:W-:Y:S01]  /*48a0*/  IMAD R159, R2, 0xb6, RZ ;  /* 0x000000b6029f7824 */ /* 0x000fe200078e02ff */
[-C--:B------:R-:W-:Y:S01]  /*48b0*/  IADD3 R8, P2, R129, R142.reuse, RZ ;  /* 0x0000008e81087210 */ /* 0x080fe20007f5e0ff */
[----:B------:R-:W-:Y:S01]  /*48c0*/  STL.64 [R1+0x740], R6 ;  /* 0x0007400601007387 */ /* 0x000fe20000100a00 */
[----:B------:R-:W-:Y:S01]  /*48d0*/  IADD3 R92, P3, R126, R142, RZ ;  /* 0x0000008e7e5c7210 */ /* 0x000fe20007f7e0ff */
[----:B------:R-:W-:-:S02]  /*48e0*/  IMAD R35, R2, 0x2e, RZ ;  /* 0x0000002e02237824 */ /* 0x000fc400078e02ff */
[----:B------:R-:W-:Y:S01]  /*48f0*/  STL.64 [R1+0x588], R94 ;  /* 0x0005885e01007387 */ /* 0x000fe20000100a00 */
[-C--:B------:R-:W-:Y:S01]  /*4900*/  LEA.HI.X.SX32 R9, R135, R143.reuse, 0x1, P2 ;  /* 0x0000008f87097211 */ /* 0x080fe200010f0eff */
[C---:B------:R-:W-:Y:S02]  /*4910*/  IMAD R36, R2.reuse, 0x5c, RZ ;  /* 0x0000005c02247824 */ /* 0x040fe400078e02ff */
[----:B------:R0:W-:Y:S01]  /*4920*/  STL.64 [R1+0x6a8], R4 ;  /* 0x0006a80401007387 */ /* 0x0001e20000100a00 */
[----:B------:R-:W-:Y:S01]  /*4930*/  LEA.HI.X.SX32 R93, R21, R143, 0x1, P3 ;  /* 0x0000008f155d7211 */ /* 0x000fe200018f0eff */
[C---:B------:R-:W-:Y:S02]  /*4940*/  IMAD R164, R2.reuse, 0x5b, RZ ;  /* 0x0000005b02a47824 */ /* 0x040fe400078e02ff */
[----:B------:R-:W-:Y:S01]  /*4950*/  STL.64 [R1+0x578], R8 ;  /* 0x0005780801007387 */ /* 0x000fe20000100a00 */
[C---:B------:R-:W-:Y:S02]  /*4960*/  IMAD R166, R2.reuse, 0x17, RZ ;  /* 0x0000001702a67824 */ /* 0x040fe400078e02ff */
[----:B------:R-:W-:-:S02]  /*4970*/  IMAD R160, R2, 0xb8, RZ ;  /* 0x000000b802a07824 */ /* 0x000fc400078e02ff */
[C---:B------:R-:W-:Y:S02]  /*4980*/  IMAD R163, R2.reuse, 0xba, RZ ;  /* 0x000000ba02a37824 */ /* 0x040fe400078e02ff */
[----:B------:R-:W-:Y:S01]  /*4990*/  IMAD R37, R2, 0x5e, RZ ;  /* 0x0000005e02257824 */ /* 0x000fe200078e02ff */
[-C--:B0-----:R-:W-:Y:S01]  /*49a0*/  IADD3 R4, P4, R22, R142.reuse, RZ ;  /* 0x0000008e16047210 */ /* 0x081fe20007f9e0ff */
[C---:B------:R-:W-:Y:S02]  /*49b0*/  IMAD R165, R2.reuse, 0xbc, RZ ;  /* 0x000000bc02a57824 */ /* 0x040fe400078e02ff */
[----:B------:R-:W-:Y:S01]  /*49c0*/  IMAD R170, R2, 0x5d, RZ ;  /* 0x0000005d02aa7824 */ /* 0x000fe200078e02ff */
[-C--:B------:R-:W-:Y:S01]  /*49d0*/  LEA.HI.X.SX32 R5, R136, R143.reuse, 0x1, P4 ;  /* 0x0000008f88057211 */ /* 0x080fe200020f0eff */
[----:B------:R-:W-:Y:S01]  /*49e0*/  STL.64 [R1+0x580], R92 ;  /* 0x0005805c01007387 */ /* 0x000fe20000100a00 */
[-C--:B------:R-:W-:Y:S01]  /*49f0*/  IADD3 R6, P5, R131, R142.reuse, RZ ;  /* 0x0000008e83067210 */ /* 0x080fe20007fbe0ff */
[----:B------:R-:W-:Y:S01]  /*4a00*/  IMAD R171, R2, 0x2f, RZ ;  /* 0x0000002f02ab7824 */ /* 0x000fe200078e02ff */
[----:B------:R-:W-:Y:S01]  /*4a10*/  IADD3 R18, P3, R133, R142, RZ ;  /* 0x0000008e85127210 */ /* 0x000fe20007f7e0ff */
[----:B------:R0:W-:Y:S01]  /*4a20*/  STL.64 [R1+0x6a0], R4 ;  /* 0x0006a00401007387 */ /* 0x0001e20000100a00 */
[-C--:B------:R-:W-:Y:S01]  /*4a30*/  LEA.HI.X.SX32 R7, R22, R143.reuse, 0x1, P5 ;  /* 0x0000008f16077211 */ /* 0x080fe200028f0eff */
[C---:B------:R-:W-:Y:S01]  /*4a40*/  IMAD R168, R2.reuse, 0xbe, RZ ;  /* 0x000000be02a87824 */ /* 0x040fe200078e02ff */
[----:B------:R-:W-:Y:S01]  /*4a50*/  LEA.HI.X.SX32 R19, R137, R143, 0x1, P3 ;  /* 0x0000008f89137211 */ /* 0x000fe200018f0eff */
[----:B------:R-:W-:-:S02]  /*4a60*/  IMAD R38, R2, 0x6, RZ ;  /* 0x0000000602267824 */ /* 0x000fc400078e02ff */
[C---:B------:R-:W-:Y:S02]  /*4a70*/  IMAD R39, R2.reuse, 0xc, RZ ;  /* 0x0000000c02277824 */ /* 0x040fe400078e02ff */
[C---:B------:R-:W-:Y:S02]  /*4a80*/  IMAD R172, R2.reuse, 0x5f, RZ ;  /* 0x0000005f02ac7824 */ /* 0x040fe400078e02ff */
[C---:B------:R-:W-:Y:S01]  /*4a90*/  IMAD R173, R2.reuse, 0x3, RZ ;  /* 0x0000000302ad7824 */ /* 0x040fe200078e02ff */
[----:B0-----:R-:W-:Y:S01]  /*4aa0*/  IADD3 R4, P4, R23, R142, RZ ;  /* 0x0000008e17047210 */ /* 0x001fe20007f9e0ff */
[----:B------:R0:W-:Y:S01]  /*4ab0*/  STL.64 [R1+0x570], R6 ;  /* 0x0005700601007387 */ /* 0x0001e20000100a00 */
[----:B------:R-:W-:Y:S02]  /*4ac0*/  IMAD R40, R2, 0x18, RZ ;  /* 0x0000001802287824 */ /* 0x000fe400078e02ff */
[----:B------:R-:W-:Y:S01]  /*4ad0*/  LEA.HI.X.SX32 R5, R138, R143, 0x1, P4 ;  /* 0x0000008f8a057211 */ /* 0x000fe200020f0eff */
[----:B------:R1:W-:Y:S01]  /*4ae0*/  STL.64 [R1+0x568], R18 ;  /* 0x0005681201007387 */ /* 0x0003e20000100a00 */
[----:B------:R-:W-:-:S02]  /*4af0*/  IMAD R41, R2, 0x30, RZ ;  /* 0x0000003002297824 */ /* 0x000fc400078e02ff */
[C---:B------:R-:W-:Y:S01]  /*4b00*/  IMAD R42, R2.reuse, 0x60, RZ ;  /* 0x00000060022a7824 */ /* 0x040fe200078e02ff */
[----:B------:R5:W-:Y:S01]  /*4b10*/  STL.64 [R1+0x7b0], R4 ;  /* 0x0007b00401007387 */ /* 0x000be20000100a00 */
[C---:B------:R-:W-:Y:S02]  /*4b20*/  IMAD R169, R2.reuse, 0xc0, RZ ;  /* 0x000000c002a97824 */ /* 0x040fe400078e02ff */
[----:B------:R-:W-:Y:S01]  /*4b30*/  IMAD R174, R2, 0xc2, RZ ;  /* 0x000000c202ae7824 */ /* 0x000fe200078e02ff */
[-C--:B0-----:R-:W-:Y:S01]  /*4b40*/  IADD3 R6, P5, R24, R142.reuse, RZ ;  /* 0x0000008e18067210 */ /* 0x081fe20007fbe0ff */
[C---:B------:R-:W-:Y:S02]  /*4b50*/  IMAD R43, R2.reuse, 0x62, RZ ;  /* 0x00000062022b7824 */ /* 0x040fe400078e02ff */
[C---:B------:R-:W-:Y:S01]  /*4b60*/  IMAD R175, R2.reuse, 0xc4, RZ ;  /* 0x000000c402af7824 */ /* 0x040fe200078e02ff */
[-C--:B-1----:R-:W-:Y:S01]  /*4b70*/  IADD3 R18, P3, R25, R142.reuse, RZ ;  /* 0x0000008e19127210 */ /* 0x082fe20007f7e0ff */
[C---:B------:R-:W-:Y:S01]  /*4b80*/  IMAD R178, R2.reuse, 0x61, RZ ;  /* 0x0000006102b27824 */ /* 0x040fe200078e02ff */
[-C--:B------:R-:W-:Y:S01]  /*4b90*/  LEA.HI.X.SX32 R7, R23, R143.reuse, 0x1, P5 ;  /* 0x0000008f17077211 */ /* 0x080fe200028f0eff */
[----:B------:R-:W-:Y:S01]  /*4ba0*/  IMAD R180, R2, 0x31, RZ ;  /* 0x0000003102b47824 */ /* 0x000fe200078e02ff */
[-C--:B-----5:R-:W-:Y:S01]  /*4bb0*/  IADD3 R4, P4, R26, R142.reuse, RZ ;  /* 0x0000008e1a047210 */ /* 0x0a0fe20007f9e0ff */
[----:B------:R-:W-:Y:S01]  /*4bc0*/  IMAD R176, R2, 0xc6, RZ ;  /* 0x000000c602b07824 */ /* 0x000fe200078e02ff */
[-C--:B------:R-:W-:Y:S01]  /*4bd0*/  LEA.HI.X.SX32 R19, R24, R143.reuse, 0x1, P3 ;  /* 0x0000008f18137211 */ /* 0x080fe200018f0eff */
[----:B------:R-:W-:Y:S01]  /*4be0*/  IMAD R44, R2, 0x32, RZ ;  /* 0x00000032022c7824 */ /* 0x000fe200078e02ff */
[----:B------:R-:W-:Y:S01]  /*4bf0*/  LEA.HI.X.SX32 R5, R25, R143, 0x1, P4 ;  /* 0x0000008f19057211 */ /* 0x000fe200020f0eff */
[----:B------:R0:W-:Y:S01]  /*4c00*/  STL.64 [R1+0x788], R6 ;  /* 0x0007880601007387 */ /* 0x0001e20000100a00 */
[----:B------:R-:W-:Y:S01]  /*4c10*/  IADD3 R8, P2, R134, R142, RZ ;  /* 0x0000008e86087210 */ /* 0x000fe20007f5e0ff */
[----:B------:R-:W-:-:S02]  /*4c20*/  IMAD R45, R2, 0x64, RZ ;  /* 0x00000064022d7824 */ /* 0x000fc400078e02ff */
[----:B------:R1:W-:Y:S01]  /*4c30*/  STL.64 [R1+0x738], R18 ;  /* 0x0007381201007387 */ /* 0x0003e20000100a00 */
[----:B------:R-:W-:Y:S01]  /*4c40*/  LEA.HI.X.SX32 R9, R26, R143, 0x1, P2 ;  /* 0x0000008f1a097211 */ /* 0x000fe200010f0eff */
[C---:B------:R-:W-:Y:S02]  /*4c50*/  IMAD R182, R2.reuse, 0x63, RZ ;  /* 0x0000006302b67824 */ /* 0x040fe400078e02ff */
[----:B------:R5:W-:Y:S01]  /*4c60*/  STL.64 [R1+0x698], R4 ;  /* 0x0006980401007387 */ /* 0x000be20000100a00 */
[C---:B------:R-:W-:Y:S02]  /*4c70*/  IMAD R177, R2.reuse, 0xc8, RZ ;  /* 0x000000c802b17824 */ /* 0x040fe400078e02ff */
[C---:B------:R-:W-:Y:S01]  /*4c80*/  IMAD R184, R2.reuse, 0x19, RZ ;  /* 0x0000001902b87824 */ /* 0x040fe200078e02ff */
[-C--:B0-----:R-:W-:Y:S01]  /*4c90*/  IADD3 R6, P5, R139, R142.reuse, RZ ;  /* 0x0000008e8b067210 */ /* 0x081fe20007fbe0ff */
[C---:B------:R-:W-:Y:S02]  /*4ca0*/  IMAD R181, R2.reuse, 0xca, RZ ;  /* 0x000000ca02b57824 */ /* 0x040fe400078e02ff */
[----:B------:R-:W-:Y:S01]  /*4cb0*/  IMAD R46, R2, 0x66, RZ ;  /* 0x00000066022e7824 */ /* 0x000fe200078e02ff */
[----:B-1----:R-:W-:Y:S01]  /*4cc0*/  IADD3 R18, P3, R140, R142, RZ ;  /* 0x0000008e8c127210 */ /* 0x002fe20007f7e0ff */
[----:B------:R-:W-:-:S02]  /*4cd0*/  IMAD R183, R2, 0xcc, RZ ;  /* 0x000000cc02b77824 */ /* 0x000fc400078e02ff */
[C---:B------:R-:W-:Y:S01]  /*4ce0*/  IMAD R185, R2.reuse, 0xce, RZ ;  /* 0x000000ce02b97824 */ /* 0x040fe200078e02ff */
[----:B-----5:R-:W-:Y:S01]  /*4cf0*/  IADD3 R4, P4, R27, R142, RZ ;  /* 0x0000008e1b047210 */ /* 0x020fe20007f9e0ff */
[C---:B------:R-:W-:Y:S01]  /*4d00*/  IMAD R187, R2.reuse, 0x65, RZ ;  /* 0x0000006502bb7824 */ /* 0x040fe200078e02ff */
[-C--:B------:R-:W-:Y:S01]  /*4d10*/  LEA.HI.X.SX32 R7, R145, R143.reuse, 0x1, P5 ;  /* 0x0000008f91077211 */ /* 0x080fe200028f0eff */
[----:B------:R-:W-:Y:S01]  /*4d20*/  IMAD R188, R2, 0x33, RZ ;  /* 0x0000003302bc7824 */ /* 0x000fe200078e02ff */
[-C--:B------:R-:W-:Y:S01]  /*4d30*/  LEA.HI.X.SX32 R5, R146, R143.reuse, 0x1, P4 ;  /* 0x0000008f92057211 */ /* 0x080fe200020f0eff */
[C---:B------:R-:W-:Y:S01]  /*4d40*/  IMAD R189, R2.reuse, 0x67, RZ ;  /* 0x0000006702bd7824 */ /* 0x040fe200078e02ff */
[----:B------:R-:W-:Y:S01]  /*4d50*/  LEA.HI.X.SX32 R19, R27, R143, 0x1, P3 ;  /* 0x0000008f1b137211 */ /* 0x000fe200018f0eff */
[----:B------:R0:W-:Y:S01]  /*4d60*/  STL.64 [R1+0x560], R8 ;  /* 0x0005600801007387 */ /* 0x0001e20000100a00 */
[C---:B------:R-:W-:Y:S02]  /*4d70*/  IMAD R47, R2.reuse, 0x1a, RZ ;  /* 0x0000001a022f7824 */ /* 0x040fe400078e02ff */
[C---:B------:R-:W-:Y:S01]  /*4d80*/  IMAD R69, R2.reuse, 0x34, RZ ;  /* 0x0000003402457824 */ /* 0x040fe200078e02ff */
[----:B------:R1:W-:Y:S01]  /*4d90*/  STL.64 [R1+0x558], R6 ;  /* 0x0005580601007387 */ /* 0x0003e20000100a00 */
[----:B------:R-:W-:-:S02]  /*4da0*/  IMAD R70, R2, 0x68, RZ ;  /* 0x0000006802467824 */ /* 0x000fc400078e02ff */
[C---:B------:R-:W-:Y:S01]  /*4db0*/  IMAD R192, R2.reuse, 0xd, RZ ;  /* 0x0000000d02c07824 */ /* 0x040fe200078e02ff */
[----:B------:R5:W-:Y:S01]  /*4dc0*/  STL.64 [R1+0x690], R4 ;  /* 0x0006900401007387 */ /* 0x000be20000100a00 */
[C---:B------:R-:W-:Y:S02]  /*4dd0*/  IMAD R186, R2.reuse, 0xd0, RZ ;  /* 0x000000d002ba7824 */ /* 0x040fe400078e02ff */
[C---:B------:R-:W-:Y:S01]  /*4de0*/  IMAD R190, R2.reuse, 0xd2, RZ ;  /* 0x000000d202be7824 */ /* 0x040fe200078e02ff */
[-C--:B0-----:R-:W-:Y:S01]  /*4df0*/  IADD3 R8, P2, R141, R142.reuse, RZ ;  /* 0x0000008e8d087210 */ /* 0x081fe20007f5e0ff */
[----:B------:R0:W-:Y:S01]  /*4e00*/  STL.64 [R1+0x550], R18 ;  /* 0x0005501201007387 */ /* 0x0001e20000100a00 */
[----:B------:R-:W-:Y:S01]  /*4e10*/  IMAD R71, R2, 0x6a, RZ ;  /* 0x0000006a02477824 */ /* 0x000fe200078e02ff */
[-C--:B-1----:R-:W-:Y:S01]  /*4e20*/  IADD3 R6, P5, R144, R142.reuse, RZ ;  /* 0x0000008e90067210 */ /* 0x082fe20007fbe0ff */
[C---:B------:R-:W-:Y:S02]  /*4e30*/  IMAD R193, R2.reuse, 0xd4, RZ ;  /* 0x000000d402c17824 */ /* 0x040fe400078e02ff */
[----:B------:R-:W-:Y:S01]  /*4e40*/  IMAD R196, R2, 0x69, RZ ;  /* 0x0000006902c47824 */ /* 0x000fe200078e02ff */
[-C--:B-----5:R-:W-:Y:S01]  /*4e50*/  IADD3 R4, P4, R28, R142.reuse, RZ ;  /* 0x0000008e1c047210 */ /* 0x0a0fe20007f9e0ff */
[----:B------:R-:W-:Y:S01]  /*4e60*/  IMAD R197, R2, 0x35, RZ ;  /* 0x0000003502c57824 */ /* 0x000fe200078e02ff */
[-C--:B------:R-:W-:Y:S01]  /*4e70*/  LEA.HI.X.SX32 R9, R148, R143.reuse, 0x1, P2 ;  /* 0x0000008f94097211 */ /* 0x080fe200010f0eff */
[C---:B------:R-:W-:Y:S01]  /*4e80*/  IMAD R194, R2.reuse, 0xd6, RZ ;  /* 0x000000d602c27824 */ /* 0x040fe200078e02ff */
[C---:B0-----:R-:W-:Y:S01]  /*4e90*/  IADD3 R18, P3, R29.reuse, R142, RZ ;  /* 0x0000008e1d127210 */ /* 0x041fe20007f7e0ff */
[----:B------:R-:W-:Y:S01]  /*4ea0*/  IMAD R72, R2, 0x36, RZ ;  /* 0x0000003602487824 */ /* 0x000fe200078e02ff */
[-C--:B------:R-:W-:Y:S01]  /*4eb0*/  LEA.HI.X.SX32 R5, R150, R143.reuse, 0x1, P4 ;  /* 0x0000008f96057211 */ /* 0x080fe200020f0eff */
[----:B------:R-:W-:Y:S01]  /*4ec0*/  IMAD R73, R2, 0x6c, RZ ;  /* 0x0000006c02497824 */ /* 0x000fe200078e02ff */
[-C--:B------:R-:W-:Y:S01]  /*4ed0*/  LEA.HI.X.SX32 R19, R28, R143.reuse, 0x1, P3 ;  /* 0x0000008f1c137211 */ /* 0x080fe200018f0eff */
[----:B------:R0:W-:Y:S01]  /*4ee0*/  STL.64 [R1+0x548], R8 ;  /* 0x0005480801007387 */ /* 0x0001e20000100a00 */
[----:B------:R-:W-:Y:S01]  /*4ef0*/  LEA.HI.X.SX32 R7, R29, R143, 0x1, P5 ;  /* 0x0000008f1d077211 */ /* 0x000fe200028f0eff */
[----:B------:R-:W-:-:S02]  /*4f00*/  IMAD R199, R2, 0x6b, RZ ;  /* 0x0000006b02c77824 */ /* 0x000fc400078e02ff */
[----:B------:R1:W-:Y:S01]  /*4f10*/  STL.64 [R1+0x730], R4 ;  /* 0x0007300401007387 */ /* 0x0003e20000100a00 */
[C---:B------:R-:W-:Y:S02]  /*4f20*/  IMAD R202, R2.reuse, 0x1b, RZ ;  /* 0x0000001b02ca7824 */ /* 0x040fe400078e02ff */
[C---:B------:R-:W-:Y:S01]  /*4f30*/  IMAD R195, R2.reuse, 0xd8, RZ ;  /* 0x000000d802c37824 */ /* 0x040fe200078e02ff */
[----:B------:R5:W-:Y:S01]  /*4f40*/  STL.64 [R1+0x688], R18 ;  /* 0x0006881201007387 */ /* 0x000be20000100a00 */
[C---:B------:R-:W-:Y:S02]  /*4f50*/  IMAD R198, R2.reuse, 0xda, RZ ;  /* 0x000000da02c67824 */ /* 0x040fe400078e02ff */
[C---:B------:R-:W-:Y:S01]  /*4f60*/  IMAD R74, R2.reuse, 0x6e, RZ ;  /* 0x0000006e024a7824 */ /* 0x040fe200078e02ff */
[-C--:B0-----:R-:W-:Y:S01]  /*4f70*/  IADD3 R8, P2, R147, R142.reuse, RZ ;  /* 0x0000008e93087210 */ /* 0x081fe20007f5e0ff */
[----:B------:R0:W-:Y:S01]  /*4f80*/  STL.64 [R1+0x540], R6 ;  /* 0x0005400601007387 */ /* 0x0001e20000100a00 */
[C---:B------:R-:W-:Y:S01]  /*4f90*/  IMAD R206, R2.reuse, 0x6d, RZ ;  /* 0x0000006d02ce7824 */ /* 0x040fe200078e02ff */
[----:B-1----:R-:W-:Y:S01]  /*4fa0*/  IADD3 R4, P4, R149, R142, RZ ;  /* 0x0000008e95047210 */ /* 0x002fe20007f9e0ff */
[----:B------:R-:W-:-:S02]  /*4fb0*/  IMAD R207, R2, 0x37, RZ ;  /* 0x0000003702cf7824 */ /* 0x000fc400078e02ff */
[----:B------:R-:W-:Y:S01]  /*4fc0*/  IMAD R200, R2, 0xdc, RZ ;  /* 0x000000dc02c87824 */ /* 0x000fe200078e02ff */
[-C--:B-----5:R-:W-:Y:S01]  /*4fd0*/  IADD3 R18, P3, R30, R142.reuse, RZ ;  /* 0x0000008e1e127210 */ /* 0x0a0fe20007f7e0ff */
[C---:B------:R-:W-:Y:S01]  /*4fe0*/  IMAD R203, R2.reuse, 0xde, RZ ;  /* 0x000000de02cb7824 */ /* 0x040fe200078e02ff */
[-C--:B------:R-:W-:Y:S01]  /*4ff0*/  LEA.HI.X.SX32 R9, R153, R143.reuse, 0x1, P2 ;  /* 0x0000008f99097211 */ /* 0x080fe200010f0eff */
[C---:B------:R-:W-:Y:S01]  /*5000*/  IMAD R75, R2.reuse, 0xe, RZ ;  /* 0x0000000e024b7824 */ /* 0x040fe200078e02ff */
[----:B0-----:R-:W-:Y:S01]  /*5010*/  IADD3 R6, P5, R151, R142, RZ ;  /* 0x0000008e97067210 */ /* 0x001fe20007fbe0ff */
[----:B------:R-:W-:Y:S01]  /*5020*/  IMAD R208, R2, 0x6f, RZ ;  /* 0x0000006f02d07824 */ /* 0x000fe200078e02ff */
[-C--:B------:R-:W-:Y:S01]  /*5030*/  LEA.HI.X.SX32 R19, R154, R143.reuse, 0x1, P3 ;  /* 0x0000008f9a137211 */ /* 0x080fe200018f0eff */
[----:B------:R-:W-:Y:S01]  /*5040*/  IMAD R210, R2, 0x7, RZ ;  /* 0x0000000702d27824 */ /* 0x000fe200078e02ff */
[-C--:B------:R-:W-:Y:S01]  /*5050*/  LEA.HI.X.SX32 R5, R30, R143.reuse, 0x1, P4 ;  /* 0x0000008f1e057211 */ /* 0x080fe200020f0eff */
[C---:B------:R-:W-:Y:S01]  /*5060*/  IMAD R76, R2.reuse, 0x1c, RZ ;  /* 0x0000001c024c7824 */ /* 0x040fe200078e02ff */
[----:B------:R-:W-:Y:S01]  /*5070*/  LEA.HI.X.SX32 R7, R155, R143, 0x1, P5 ;  /* 0x0000008f9b077211 */ /* 0x000fe200028f0eff */
[----:B------:R-:W-:Y:S01]  /*5080*/  STL.64 [R1+0x538], R8 ;  /* 0x0005380801007387 */ /* 0x000fe20000100a00 */
[----:B------:R-:W-:-:S02]  /*5090*/  IMAD R77, R2, 0x38, RZ ;  /* 0x00000038024d7824 */ /* 0x000fc400078e02ff */
[C---:B------:R-:W-:Y:S01]  /*50a0*/  IMAD R78, R2.reuse, 0x70, RZ ;  /* 0x00000070024e7824 */ /* 0x040fe200078e02ff */
[----:B------:R0:W-:Y:S01]  /*50b0*/  STL.64 [R1+0x680], R18 ;  /* 0x0006801201007387 */ /* 0x0001e20000100a00 */
[C---:B------:R-:W-:Y:S02]  /*50c0*/  IMAD R204, R2.reuse, 0xe0, RZ ;  /* 0x000000e002cc7824 */ /* 0x040fe400078e02ff */
[C---:B------:R-:W-:Y:S01]  /*50d0*/  IMAD R211, R2.reuse, 0xe2, RZ ;  /* 0x000000e202d37824 */ /* 0x040fe200078e02ff */
[----:B------:R1:W-:Y:S01]  /*50e0*/  STL.64 [R1+0x530], R4 ;  /* 0x0005300401007387 */ /* 0x0003e20000100a00 */
[C---:B------:R-:W-:Y:S02]  /*50f0*/  IMAD R79, R2.reuse, 0x72, RZ ;  /* 0x00000072024f7824 */ /* 0x040fe400078e02ff */
[C---:B------:R-:W-:Y:S01]  /*5100*/  IMAD R212, R2.reuse, 0xe4, RZ ;  /* 0x000000e402d47824 */ /* 0x040fe200078e02ff */
[----:B------:R5:W-:Y:S01]  /*5110*/  STL.64 [R1+0x528], R6 ;  /* 0x0005280601007387 */ /* 0x000be20000100a00 */
[----:B------:R-:W-:-:S02]  /*5120*/  IMAD R217, R2, 0x71, RZ ;  /* 0x0000007102d97824 */ /* 0x000fc400078e02ff */
[C---:B------:R-:W-:Y:S01]  /*5130*/  IMAD R218, R2.reuse, 0x39, RZ ;  /* 0x0000003902da7824 */ /* 0x040fe200078e02ff */
[-C--:B0-----:R-:W-:Y:S01]  /*5140*/  IADD3 R18, P3, R31, R142.reuse, RZ ;  /* 0x0000008e1f127210 */ /* 0x081fe20007f7e0ff */
[C---:B------:R-:W-:Y:S02]  /*5150*/  IMAD R213, R2.reuse, 0xe6, RZ ;  /* 0x000000e602d57824 */ /* 0x040fe400078e02ff */
[----:B------:R-:W-:Y:S01]  /*5160*/  IMAD R80, R2, 0x3a, RZ ;  /* 0x0000003a02507824 */ /* 0x000fe200078e02ff */
[-C--:B-1----:R-:W-:Y:S01]  /*5170*/  IADD3 R4, P4, R32, R142.reuse, RZ ;  /* 0x0000008e20047210 */ /* 0x082fe20007f9e0ff */
[C---:B------:R-:W-:Y:S01]  /*5180*/  IMAD R81, R2.reuse, 0x74, RZ ;  /* 0x0000007402517824 */ /* 0x040fe200078e02ff */
[-C--:B------:R-:W-:Y:S01]  /*5190*/  LEA.HI.X.SX32 R19, R157, R143.reuse, 0x1, P3 ;  /* 0x0000008f9d137211 */ /* 0x080fe200018f0eff */
[C---:B------:R-:W-:Y:S01]  /*51a0*/  IMAD R221, R2.reuse, 0x73, RZ ;  /* 0x0000007302dd7824 */ /* 0x040fe200078e02ff */
[-C--:B-----5:R-:W-:Y:S01]  /*51b0*/  IADD3 R6, P5, R33, R142.reuse, RZ ;  /* 0x0000008e21067210 */ /* 0x0a0fe20007fbe0ff */
[C---:B------:R-:W-:Y:S01]  /*51c0*/  IMAD R216, R2.reuse, 0xe8, RZ ;  /* 0x000000e802d87824 */ /* 0x040fe200078e02ff */
        /* <DEDUP_REMOVED lines=11> */
[----:B------:R-:W-:Y:S01]  /*5280*/  IMAD R224, R2, 0xee, RZ ;  /* 0x000000ee02e07824 */ /* 0x000fe200078e02ff */
[-C--:B0-----:R-:W-:Y:S01]  /*5290*/  IADD3 R18, P3, R156, R142.reuse, RZ ;  /* 0x0000008e9c127210 */ /* 0x081fe20007f7e0ff */
[C---:B------:R-:W-:Y:S02]  /*52a0*/  IMAD R226, R2.reuse, 0x75, RZ ;  /* 0x0000007502e27824 */ /* 0x040fe400078e02ff */
[----:B------:R-:W-:Y:S01]  /*52b0*/  IMAD R227, R2, 0x3b, RZ ;  /* 0x0000003b02e37824 */ /* 0x000fe200078e02ff */
[----:B-1----:R-:W-:Y:S01]  /*52c0*/  IADD3 R4, P4, R158, R142, RZ ;  /* 0x0000008e9e047210 */ /* 0x002fe20007f9e0ff */
[----:B------:R-:W-:-:S02]  /*52d0*/  IMAD R228, R2, 0x77, RZ ;  /* 0x0000007702e47824 */ /* 0x000fc400078e02ff */
[----:B------:R-:W-:Y:S01]  /*52e0*/  IMAD R83, R2, 0x1e, RZ ;  /* 0x0000001e02537824 */ /* 0x000fe200078e02ff */
[----:B-----5:R-:W-:Y:S01]  /*52f0*/  IADD3 R6, P5, R34, R142, RZ ;  /* 0x0000008e22067210 */ /* 0x020fe20007fbe0ff */
[C---:B------:R-:W-:Y:S01]  /*5300*/  IMAD R84, R2.reuse, 0x3c, RZ ;  /* 0x0000003c02547824 */ /* 0x040fe200078e02ff */
[-C--:B------:R-:W-:Y:S01]  /*5310*/  LEA.HI.X.SX32 R19, R161, R143.reuse, 0x1, P3 ;  /* 0x0000008fa1137211 */ /* 0x080fe200018f0eff */
[----:B------:R-:W-:Y:S01]  /*5320*/  IMAD R85, R2, 0x78, RZ ;  /* 0x0000007802557824 */ /* 0x000fe200078e02ff */
[-C--:B------:R-:W-:Y:S01]  /*5330*/  LEA.HI.X.SX32 R7, R162, R143.reuse, 0x1, P5 ;  /* 0x0000008fa2077211 */ /* 0x080fe200028f0eff */
[----:B------:R-:W-:Y:S01]  /*5340*/  IMAD R230, R2, 0xf, RZ ;  /* 0x0000000f02e67824 */ /* 0x000fe200078e02ff */
[----:B------:R-:W-:Y:S01]  /*5350*/  LEA.HI.X.SX32 R5, R34, R143, 0x1, P4 ;  /* 0x0000008f22057211 */ /* 0x000fe200020f0eff */
[----:B------:R0:W-:Y:S01]  /*5360*/  STL.64 [R1+0x520], R8 ;  /* 0x0005200801007387 */ /* 0x0001e20000100a00 */
[C---:B------:R-:W-:Y:S02]  /*5370*/  IMAD R225, R2.reuse, 0xf0, RZ ;  /* 0x000000f002e17824 */ /* 0x040fe400078e02ff */
[C---:B------:R-:W-:Y:S01]  /*5380*/  IMAD R229, R2.reuse, 0xf2, RZ ;  /* 0x000000f202e57824 */ /* 0x040fe200078e02ff */
[----:B------:R-:W-:Y:S01]  /*5390*/  STL.64 [R1+0x518], R18 ;  /* 0x0005181201007387 */ /* 0x000fe20000100a00 */
[----:B------:R-:W-:-:S02]  /*53a0*/  IMAD R86, R2, 0x7a, RZ ;  /* 0x0000007a02567824 */ /* 0x000fc400078e02ff */
[C---:B------:R-:W-:Y:S01]  /*53b0*/  IMAD R231, R2.reuse, 0xf4, RZ ;  /* 0x000000f402e77824 */ /* 0x040fe200078e02ff */
[----:B------:R1:W-:Y:S01]  /*53c0*/  STL.64 [R1+0x670], R6 ;  /* 0x0006700601007387 */ /* 0x0003e20000100a00 */
[C---:B------:R-:W-:Y:S02]  /*53d0*/  IMAD R234, R2.reuse, 0x79, RZ ;  /* 0x0000007902ea7824 */ /* 0x040fe400078e02ff */
[C---:B------:R-:W-:Y:S01]  /*53e0*/  IMAD R235, R2.reuse, 0x3d, RZ ;  /* 0x0000003d02eb7824 */ /* 0x040fe200078e02ff */
[----:B0-----:R-:W-:Y:S01]  /*53f0*/  IADD3 R8, P2, R159, R142, RZ ;  /* 0x0000008e9f087210 */ /* 0x001fe20007f5e0ff */
[----:B------:R0:W-:Y:S01]  /*5400*/  STL.64 [R1+0x510], R4 ;  /* 0x0005100401007387 */ /* 0x0001e20000100a00 */
[----:B------:R-:W-:Y:S02]  /*5410*/  IMAD R232, R2, 0xf6, RZ ;  /* 0x000000f602e87824 */ /* 0x000fe400078e02ff */
[----:B------:R-:W-:Y:S01]  /*5420*/  LEA.HI.X.SX32 R9, R164, R143, 0x1, P2 ;  /* 0x0000008fa4097211 */ /* 0x000fe200010f0eff */
[----:B------:R-:W-:-:S02]  /*5430*/  IMAD R87, R2, 0x3e, RZ ;  /* 0x0000003e02577824 */ /* 0x000fc400078e02ff */
[C---:B------:R-:W-:Y:S01]  /*5440*/  IMAD R88, R2.reuse, 0x7c, RZ ;  /* 0x0000007c02587824 */ /* 0x040fe200078e02ff */
[CC--:B-1----:R-:W-:Y:S01]  /*5450*/  IADD3 R6, P5, R35.reuse, R142.reuse, RZ ;  /* 0x0000008e23067210 */ /* 0x0c2fe20007fbe0ff */
[C---:B------:R-:W-:Y:S02]  /*5460*/  IMAD R237, R2.reuse, 0x7b, RZ ;  /* 0x0000007b02ed7824 */ /* 0x040fe400078e02ff */
[----:B------:R-:W-:Y:S01]  /*5470*/  IMAD R239, R2, 0x1f, RZ ;  /* 0x0000001f02ef7824 */ /* 0x000fe200078e02ff */
[-C--:B0-----:R-:W-:Y:S01]  /*5480*/  IADD3 R4, P4, R36, R142.reuse, RZ ;  /* 0x0000008e24047210 */ /* 0x081fe20007f9e0ff */
        /* <DEDUP_REMOVED lines=14> */
[C---:B------:R-:W-:Y:S02]  /*5570*/  IMAD.SHL.U32 R90, R2.reuse, 0x2, RZ ;  /* 0x00000002025a7824 */ /* 0x040fe400078e00ff */
[C---:B------:R-:W-:Y:S01]  /*5580*/  IMAD.SHL.U32 R244, R2.reuse, 0x8, RZ ;  /* 0x0000000802f47824 */ /* 0x040fe200078e00ff */
[----:B-1----:R-:W-:Y:S01]  /*5590*/  IADD3 R6, P5, R165, R142, RZ ;  /* 0x0000008ea5067210 */ /* 0x002fe20007fbe0ff */
[----:B------:R-:W-:-:S02]  /*55a0*/  IMAD R243, R2, 0xfe, RZ ;  /* 0x000000fe02f37824 */ /* 0x000fc400078e02ff */
[C---:B------:R-:W-:Y:S01]  /*55b0*/  IMAD.SHL.U32 R247, R2.reuse, 0x20, RZ ;  /* 0x0000002002f77824 */ /* 0x040fe200078e00ff */
[-C--:B-----5:R-:W-:Y:S01]  /*55c0*/  IADD3 R4, P4, R37, R142.reuse, RZ ;  /* 0x0000008e25047210 */ /* 0x0a0fe20007f9e0ff */
[----:B------:R-:W-:Y:S01]  /*55d0*/  IMAD R245, R2, 0x7f, RZ ;  /* 0x0000007f02f57824 */ /* 0x000fe200078e02ff */
[-C--:B------:R-:W-:Y:S02]  /*55e0*/  LEA.HI.X.SX32 R9, R170, R143.reuse, 0x1, P2 ;  /* 0x0000008faa097211 */ /* 0x080fe400010f0eff */
[-C--:B------:R-:W-:Y:S02]  /*55f0*/  LEA.HI.X.SX32 R5, R171, R143.reuse, 0x1, P4 ;  /* 0x0000008fab057211 */ /* 0x080fe400020f0eff */
[----:B------:R-:W-:Y:S01]  /*5600*/  LEA.HI.X.SX32 R7, R37, R143, 0x1, P5 ;  /* 0x0000008f25077211 */ /* 0x000fe200028f0eff */
[----:B------:R0:W-:Y:S04]  /*5610*/  STL.64 [R1+0x500], R18 ;  /* 0x0005001201007387 */ /* 0x0001e80000100a00 */
[----:B------:R-:W-:Y:S04]  /*5620*/  STL.64 [R1+0x4f8], R8 ;  /* 0x0004f80801007387 */ /* 0x000fe80000100a00 */
[----:B------:R1:W-:Y:S01]  /*5630*/  STL.64 [R1+0x660], R4 ;  /* 0x0006600401007387 */ /* 0x0003e20000100a00 */
[----:B0-----:R-:W-:-:S03]  /*5640*/  IADD3 R18, P3, R168, R142, RZ ;  /* 0x0000008ea8127210 */ /* 0x001fc60007f7e0ff */
[----:B------:R0:W-:Y:S01]  /*5650*/  STL.64 [R1+0x4f0], R6 ;  /* 0x0004f00601007387 */ /* 0x0001e20000100a00 */
[-C--:B------:R-:W-:Y:S02]  /*5660*/  LEA.HI.X.SX32 R19, R172, R143.reuse, 0x1, P3 ;  /* 0x0000008fac137211 */ /* 0x080fe400018f0eff */
[CC--:B-1----:R-:W-:Y:S02]  /*5670*/  IADD3 R4, P4, R38.reuse, R142.reuse, RZ ;  /* 0x0000008e26047210 */ /* 0x0c2fe40007f9e0ff */
[-C--:B0-----:R-:W-:Y:S02]  /*5680*/  IADD3 R6, P5, R39, R142.reuse, RZ ;  /* 0x0000008e27067210 */ /* 0x081fe40007fbe0ff */
[-C--:B------:R-:W-:Y:S02]  /*5690*/  LEA.HI.X.SX32 R5, R173, R143.reuse, 0x1, P4 ;  /* 0x0000008fad057211 */ /* 0x080fe400020f0eff */
[----:B------:R-:W-:Y:S01]  /*56a0*/  LEA.HI.X.SX32 R7, R38, R143, 0x1, P5 ;  /* 0x0000008f26077211 */ /* 0x000fe200028f0eff */
[----:B------:R0:W-:Y:S04]  /*56b0*/  STL.64 [R1+0x4e8], R18 ;  /* 0x0004e81201007387 */ /* 0x0001e80000100a00 */
[----:B------:R1:W-:Y:S04]  /*56c0*/  STL.64 [R1+0x7c0], R4 ;  /* 0x0007c00401007387 */ /* 0x0003e80000100a00 */
[----:B------:R5:W-:Y:S01]  /*56d0*/  STL.64 [R1+0x7a8], R6 ;  /* 0x0007a80601007387 */ /* 0x000be20000100a00 */
[----:B0-----:R-:W-:-:S02]  /*56e0*/  IADD3 R18, P3, R40, R142, RZ ;  /* 0x0000008e28127210 */ /* 0x001fc40007f7e0ff */
[-C--:B-1----:R-:W-:Y:S02]  /*56f0*/  IADD3 R4, P4, R41, R142.reuse, RZ ;  /* 0x0000008e29047210 */ /* 0x082fe40007f9e0ff */
[-C--:B------:R-:W-:Y:S02]  /*5700*/  LEA.HI.X.SX32 R19, R39, R143.reuse, 0x1, P3 ;  /* 0x0000008f27137211 */ /* 0x080fe400018f0eff */
[-C--:B-----5:R-:W-:Y:S02]  /*5710*/  IADD3 R6, P5, R42, R142.reuse, RZ ;  /* 0x0000008e2a067210 */ /* 0x0a0fe40007fbe0ff */
[-C--:B------:R-:W-:Y:S02]  /*5720*/  LEA.HI.X.SX32 R5, R40, R143.reuse, 0x1, P4 ;  /* 0x0000008f28057211 */ /* 0x080fe400020f0eff */
[----:B------:R-:W-:Y:S01]  /*5730*/  LEA.HI.X.SX32 R7, R41, R143, 0x1, P5 ;  /* 0x0000008f29077211 */ /* 0x000fe200028f0eff */
[----:B------:R0:W-:Y:S01]  /*5740*/  STL.64 [R1+0x778], R18 ;  /* 0x0007781201007387 */ /* 0x0001e20000100a00 */
[----:B------:R-:W-:-:S03]  /*5750*/  IADD3 R8, P2, R169, R142, RZ ;  /* 0x0000008ea9087210 */ /* 0x000fc60007f5e0ff */
[----:B------:R1:W-:Y:S01]  /*5760*/  STL.64 [R1+0x718], R4 ;  /* 0x0007180401007387 */ /* 0x0003e20000100a00 */
[----:B------:R-:W-:-:S03]  /*5770*/  LEA.HI.X.SX32 R9, R42, R143, 0x1, P2 ;  /* 0x0000008f2a097211 */ /* 0x000fc600010f0eff */
[----:B------:R5:W-:Y:S01]  /*5780*/  STL.64 [R1+0x658], R6 ;  /* 0x0006580601007387 */ /* 0x000be20000100a00 */
[-C--:B0-----:R-:W-:Y:S02]  /*5790*/  IADD3 R18, P3, R174, R142.reuse, RZ ;  /* 0x0000008eae127210 */ /* 0x081fe40007f7e0ff */
[-C--:B-1----:R-:W-:Y:S02]  /*57a0*/  IADD3 R4, P4, R175, R142.reuse, RZ ;  /* 0x0000008eaf047210 */ /* 0x082fe40007f9e0ff */
[CC--:B-----5:R-:W-:Y:S02]  /*57b0*/  IADD3 R6, P5, R43.reuse, R142.reuse, RZ ;  /* 0x0000008e2b067210 */ /* 0x0e0fe40007fbe0ff */
[-C--:B------:R-:W-:Y:S02]  /*57c0*/  LEA.HI.X.SX32 R19, R178, R143.reuse, 0x1, P3 ;  /* 0x0000008fb2137211 */ /* 0x080fe400018f0eff */
[-C--:B------:R-:W-:Y:S02]  /*57d0*/  LEA.HI.X.SX32 R7, R180, R143.reuse, 0x1, P5 ;  /* 0x0000008fb4077211 */ /* 0x080fe400028f0eff */
[----:B------:R-:W-:Y:S01]  /*57e0*/  LEA.HI.X.SX32 R5, R43, R143, 0x1, P4 ;  /* 0x0000008f2b057211 */ /* 0x000fe200020f0eff */
[----:B------:R0:W-:Y:S04]  /*57f0*/  STL.64 [R1+0x4e0], R8 ;  /* 0x0004e00801007387 */ /* 0x0001e80000100a00 */
[----:B------:R1:W-:Y:S04]  /*5800*/  STL.64 [R1+0x4d8], R18 ;  /* 0x0004d81201007387 */ /* 0x0003e80000100a00 */
[----:B------:R5:W-:Y:S01]  /*5810*/  STL.64 [R1+0x650], R6 ;  /* 0x0006500601007387 */ /* 0x000be20000100a00 */
[----:B0-----:R-:W-:-:S03]  /*5820*/  IADD3 R8, P2, R176, R142, RZ ;  /* 0x0000008eb0087210 */ /* 0x001fc60007f5e0ff */
[----:B------:R0:W-:Y:S01]  /*5830*/  STL.64 [R1+0x4d0], R4 ;  /* 0x0004d00401007387 */ /* 0x0001e20000100a00 */
[-C--:B-1----:R-:W-:Y:S02]  /*5840*/  IADD3 R18, P3, R177, R142.reuse, RZ ;  /* 0x0000008eb1127210 */ /* 0x082fe40007f7e0ff */
[-C--:B-----5:R-:W-:Y:S02]  /*5850*/  IADD3 R6, P5, R44, R142.reuse, RZ ;  /* 0x0000008e2c067210 */ /* 0x0a0fe40007fbe0ff */
[-C--:B------:R-:W-:Y:S02]  /*5860*/  LEA.HI.X.SX32 R9, R182, R143.reuse, 0x1, P2 ;  /* 0x0000008fb6097211 */ /* 0x080fe400010f0eff */
[C---:B0-----:R-:W-:Y:S02]  /*5870*/  IADD3 R4, P4, R45.reuse, R142, RZ ;  /* 0x0000008e2d047210 */ /* 0x041fe40007f9e0ff */
[-C--:B------:R-:W-:Y:S02]  /*5880*/  LEA.HI.X.SX32 R7, R184, R143.reuse, 0x1, P5 ;  /* 0x0000008fb8077211 */ /* 0x080fe400028f0eff */
[-C--:B------:R-:W-:Y:S01]  /*5890*/  LEA.HI.X.SX32 R5, R44, R143.reuse, 0x1, P4 ;  /* 0x0000008f2c057211 */ /* 0x080fe200020f0eff */
[----:B------:R0:W-:Y:S01]  /*58a0*/  STL.64 [R1+0x4c8], R8 ;  /* 0x0004c80801007387 */ /* 0x0001e20000100a00 */
[----:B------:R-:W-:-:S03]  /*58b0*/  LEA.HI.X.SX32 R19, R45, R143, 0x1, P3 ;  /* 0x0000008f2d137211 */ /* 0x000fc600018f0eff */
[----:B------:R1:W-:Y:S04]  /*58c0*/  STL.64 [R1+0x710], R6 ;  /* 0x0007100601007387 */ /* 0x0003e80000100a00 */
[----:B------:R5:W-:Y:S01]  /*58d0*/  STL.64 [R1+0x648], R4 ;  /* 0x0006480401007387 */ /* 0x000be20000100a00 */
[----:B0-----:R-:W-:-:S03]  /*58e0*/  IADD3 R8, P2, R181, R142, RZ ;  /* 0x0000008eb5087210 */ /* 0x001fc60007f5e0ff */
[----:B------:R0:W-:Y:S01]  /*58f0*/  STL.64 [R1+0x4c0], R18 ;  /* 0x0004c01201007387 */ /* 0x0001e20000100a00 */
[-C--:B-1----:R-:W-:Y:S02]  /*5900*/  IADD3 R6, P5, R183, R142.reuse, RZ ;  /* 0x0000008eb7067210 */ /* 0x082fe40007fbe0ff */
[-C--:B-----5:R-:W-:Y:S02]  /*5910*/  IADD3 R4, P4, R46, R142.reuse, RZ ;  /* 0x0000008e2e047210 */ /* 0x0a0fe40007f9e0ff */
[-C--:B------:R-:W-:Y:S02]  /*5920*/  LEA.HI.X.SX32 R9, R187, R143.reuse, 0x1, P2 ;  /* 0x0000008fbb097211 */ /* 0x080fe400010f0eff */
[----:B0-----:R-:W-:Y:S02]  /*5930*/  IADD3 R18, P3, R185, R142, RZ ;  /* 0x0000008eb9127210 */ /* 0x001fe40007f7e0ff */
[-C--:B------:R-:W-:Y:S02]  /*5940*/  LEA.HI.X.SX32 R5, R188, R143.reuse, 0x1, P4 ;  /* 0x0000008fbc057211 */ /* 0x080fe400020f0eff */
[----:B------:R-:W-:-:S02]  /*5950*/  LEA.HI.X.SX32 R7, R46, R143, 0x1, P5 ;  /* 0x0000008f2e077211 */ /* 0x000fc400028f0eff */
[----:B------:R-:W-:Y:S01]  /*5960*/  LEA.HI.X.SX32 R19, R189, R143, 0x1, P3 ;  /* 0x0000008fbd137211 */ /* 0x000fe200018f0eff */
[----:B------:R-:W-:Y:S04]  /*5970*/  STL.64 [R1+0x4b8], R8 ;  /* 0x0004b80801007387 */ /* 0x000fe80000100a00 */
        /* <DEDUP_REMOVED lines=16> */
[-C--:B-----5:R-:W-:Y:S02]  /*5a80*/  IADD3 R18, P3, R71, R142.reuse, RZ ;  /* 0x0000008e47127210 */ /* 0x0a0fe40007f7e0ff */
        /* <DEDUP_REMOVED lines=9> */
[-C--:B-1----:R-:W-:Y:S02]  /*5b20*/  IADD3 R18, P3, R72, R142.reuse, RZ ;  /* 0x0000008e48127210 */ /* 0x082fe40007f7e0ff */
[-C--:B0-----:R-:W-:Y:S02]  /*5b30*/  IADD3 R6, P5, R73, R142.reuse, RZ ;  /* 0x0000008e49067210 */ /* 0x081fe40007fbe0ff */
[-C--:B------:R-:W-:Y:S02]  /*5b40*/  LEA.HI.X.SX32 R19, R202, R143.reuse, 0x1, P3 ;  /* 0x0000008fca137211 */ /* 0x080fe400018f0eff */
[----:B------:R-:W-:Y:S01]  /*5b50*/  LEA.HI.X.SX32 R7, R72, R143, 0x1, P5 ;  /* 0x0000008f48077211 */ /* 0x000fe200028f0eff */
[----:B------:R0:W-:Y:S01]  /*5b60*/  STL.64 [R1+0x488], R8 ;  /* 0x0004880801007387 */ /* 0x0001e20000100a00 */
[----:B------:R-:W-:-:S03]  /*5b70*/  IADD3 R4, P4, R195, R142, RZ ;  /* 0x0000008ec3047210 */ /* 0x000fc60007f9e0ff */
[----:B------:R-:W-:Y:S01]  /*5b80*/  STL.64 [R1+0x700], R18 ;  /* 0x0007001201007387 */ /* 0x000fe20000100a00 */
[----:B------:R-:W-:-:S03]  /*5b90*/  LEA.HI.X.SX32 R5, R73, R143, 0x1, P4 ;  /* 0x0000008f49057211 */ /* 0x000fc600020f0eff */
[----:B------:R1:W-:Y:S01]  /*5ba0*/  STL.64 [R1+0x628], R6 ;  /* 0x0006280601007387 */ /* 0x0003e20000100a00 */
[----:B0-----:R-:W-:-:S04]  /*5bb0*/  IADD3 R8, P2, R198, R142, RZ ;  /* 0x0000008ec6087210 */ /* 0x001fc80007f5e0ff */
[-C--:B------:R-:W-:Y:S02]  /*5bc0*/  LEA.HI.X.SX32 R9, R206, R143.reuse, 0x1, P2 ;  /* 0x0000008fce097211 */ /* 0x080fe400010f0eff */
[-C--:B-1----:R-:W-:Y:S01]  /*5bd0*/  IADD3 R6, P5, R74, R142.reuse, RZ ;  /* 0x0000008e4a067210 */ /* 0x082fe20007fbe0ff */
[----:B------:R0:W-:Y:S03]  /*5be0*/  STL.64 [R1+0x480], R4 ;  /* 0x0004800401007387 */ /* 0x0001e60000100a00 */
[----:B------:R-:W-:Y:S01]  /*5bf0*/  LEA.HI.X.SX32 R7, R207, R143, 0x1, P5 ;  /* 0x0000008fcf077211 */ /* 0x000fe200028f0eff */
[----:B------:R-:W-:Y:S01]  /*5c00*/  STL.64 [R1+0x478], R8 ;  /* 0x0004780801007387 */ /* 0x000fe20000100a00 */
[----:B------:R-:W-:-:S03]  /*5c10*/  IADD3 R18, P3, R200, R142, RZ ;  /* 0x0000008ec8127210 */ /* 0x000fc60007f7e0ff */
[----:B------:R1:W-:Y:S01]  /*5c20*/  STL.64 [R1+0x620], R6 ;  /* 0x0006200601007387 */ /* 0x0003e20000100a00 */
[----:B------:R-:W-:Y:S02]  /*5c30*/  LEA.HI.X.SX32 R19, R74, R143, 0x1, P3 ;  /* 0x0000008f4a137211 */ /* 0x000fe400018f0eff */
[----:B0-----:R-:W-:-:S04]  /*5c40*/  IADD3 R4, P4, R203, R142, RZ ;  /* 0x0000008ecb047210 */ /* 0x001fc80007f9e0ff */
[-C--:B------:R-:W-:Y:S02]  /*5c50*/  LEA.HI.X.SX32 R5, R208, R143.reuse, 0x1, P4 ;  /* 0x0000008fd0057211 */ /* 0x080fe400020f0eff */
[-C--:B-1----:R-:W-:Y:S01]  /*5c60*/  IADD3 R6, P5, R75, R142.reuse, RZ ;  /* 0x0000008e4b067210 */ /* 0x082fe20007fbe0ff */
[----:B------:R0:W-:Y:S03]  /*5c70*/  STL.64 [R1+0x470], R18 ;  /* 0x0004701201007387 */ /* 0x0001e60000100a00 */
[----:B------:R-:W-:Y:S01]  /*5c80*/  LEA.HI.X.SX32 R7, R210, R143, 0x1, P5 ;  /* 0x0000008fd2077211 */ /* 0x000fe200028f0eff */
        /* <DEDUP_REMOVED lines=25> */
[CC--:B-----5:R-:W-:Y:S02]  /*5e20*/  IADD3 R6, P5, R80.reuse, R142.reuse, RZ ;  /* 0x0000008e50067210 */ /* 0x0e0fe40007fbe0ff */
[-C--:B------:R-:W-:Y:S02]  /*5e30*/  LEA.HI.X.SX32 R9, R221, R143.reuse, 0x1, P2 ;  /* 0x0000008fdd097211 */ /* 0x080fe400010f0eff */
[----:B0-----:R-:W-:Y:S02]  /*5e40*/  IADD3 R4, P4, R81, R142, RZ ;  /* 0x0000008e51047210 */ /* 0x001fe40007f9e0ff */
        /* <DEDUP_REMOVED lines=56> */
[----:B------:R1:W-:Y:S01]  /*61d0*/  STL.64 [R1+0x3f8], R8 ;  /* 0x0003f80801007387 */ /* 0x0003e20000100a00 */
[----:B------:R-:W-:-:S03]  /*61e0*/  IADD3 R18, P3, R238, R142, RZ ;  /* 0x0000008eee127210 */ /* 0x000fc60007f7e0ff */
[----:B------:R5:W-:Y:S01]  /*61f0*/  STL.64 [R1+0x5e0], R6 ;  /* 0x0005e00601007387 */ /* 0x000be20000100a00 */
[-C--:B------:R-:W-:Y:S02]  /*6200*/  LEA.HI.X.SX32 R19, R89, R143.reuse, 0x1, P3 ;  /* 0x0000008f59137211 */ /* 0x080fe400018f0eff */
[-C--:B0-----:R-:W-:Y:S02]  /*6210*/  IADD3 R4, P4, R90, R142.reuse, RZ ;  /* 0x0000008e5a047210 */ /* 0x081fe40007f9e0ff */
[CC--:B-1----:R-:W-:Y:S02]  /*6220*/  LEA R8, P2, R2.reuse, R142.reuse, 0x2 ;  /* 0x0000008e02087211 */ /* 0x0c2fe400078410ff */
[----:B-----5:R-:W-:Y:S02]  /*6230*/  LEA R6, P5, R2, R142, 0x3 ;  /* 0x0000008e02067211 */ /* 0x020fe400078a18ff */
[-C--:B------:R-:W-:Y:S02]  /*6240*/  LEA.HI.X.SX32 R9, R90, R143.reuse, 0x1, P2 ;  /* 0x0000008f5a097211 */ /* 0x080fe400010f0eff */
[-C--:B------:R-:W-:Y:S01]  /*6250*/  LEA.HI.X.SX32 R7, R242, R143.reuse, 0x1, P5 ;  /* 0x0000008ff2077211 */ /* 0x080fe200028f0eff */
[----:B------:R0:W-:Y:S01]  /*6260*/  STL.64 [R1+0x3f0], R18 ;  /* 0x0003f01201007387 */ /* 0x0001e20000100a00 */
[----:B------:R-:W-:-:S03]  /*6270*/  LEA.HI.X.SX32 R5, R2, R143, 0x1, P4 ;  /* 0x0000008f02057211 */ /* 0x000fc600020f0eff */
[----:B------:R1:W-:Y:S04]  /*6280*/  STL.64 [R1+0x7c8], R8 ;  /* 0x0007c80801007387 */ /* 0x0003e80000100a00 */
[----:B------:R5:W-:Y:S01]  /*6290*/  STL.64 [R1+0x7b8], R6 ;  /* 0x0007b80601007387 */ /* 0x000be20000100a00 */
[----:B0-----:R-:W-:-:S03]  /*62a0*/  LEA R18, P3, R2, R142, 0x4 ;  /* 0x0000008e02127211 */ /* 0x001fc600078620ff */
[----:B------:R0:W-:Y:S01]  /*62b0*/  STL.64 [R1+0x7d0], R4 ;  /* 0x0007d00401007387 */ /* 0x0001e20000100a00 */
[-C--:B-1----:R-:W-:Y:S02]  /*62c0*/  LEA R8, P2, R2, R142.reuse, 0x5 ;  /* 0x0000008e02087211 */ /* 0x082fe400078428ff */
[-C--:B------:R-:W-:Y:S02]  /*62d0*/  LEA.HI.X.SX32 R19, R244, R143.reuse, 0x1, P3 ;  /* 0x0000008ff4137211 */ /* 0x080fe400018f0eff */
[-C--:B-----5:R-:W-:Y:S02]  /*62e0*/  LEA R6, P5, R2, R142.reuse, 0x6 ;  /* 0x0000008e02067211 */ /* 0x0a0fe400078a30ff */
[----:B------:R-:W-:Y:S02]  /*62f0*/  LEA.HI.X.SX32 R9, R248, R143, 0x1, P2 ;  /* 0x0000008ff8097211 */ /* 0x000fe400010f0eff */
[-C--:B0-----:R-:W-:Y:S02]  /*6300*/  LEA R4, P4, R2, R142.reuse, 0x7 ;  /* 0x0000008e02047211 */ /* 0x081fe400078838ff */
[----:B------:R-:W-:-:S02]  /*6310*/  IADD3 R2, P3, R243, R142, RZ ;  /* 0x0000008ef3027210 */ /* 0x000fc40007f7e0ff */
[-C--:B------:R-:W-:Y:S02]  /*6320*/  LEA.HI.X.SX32 R7, R247, R143.reuse, 0x1, P5 ;  /* 0x0000008ff7077211 */ /* 0x080fe400028f0eff */
[-C--:B------:R-:W-:Y:S01]  /*6330*/  LEA.HI.X.SX32 R5, R246, R143.reuse, 0x1, P4 ;  /* 0x0000008ff6057211 */ /* 0x080fe200020f0eff */
[----:B------:R0:W-:Y:S01]  /*6340*/  STL.64 [R1+0x798], R18 ;  /* 0x0007981201007387 */ /* 0x0001e20000100a00 */
[----:B------:R-:W-:-:S03]  /*6350*/  LEA.HI.X.SX32 R3, R245, R143, 0x1, P3 ;  /* 0x0000008ff5037211 */ /* 0x000fc600018f0eff */
[----:B------:R-:W-:Y:S04]  /*6360*/  STL.64 [R1+0x758], R8 ;  /* 0x0007580801007387 */ /* 0x000fe80000100a00 */
[----:B------:R-:W-:Y:S01]  /*6370*/  STL.64 [R1+0x6d8], R6 ;  /* 0x0006d80601007387 */ /* 0x000fe20000100a00 */
[----:B0-----:R-:W-:-:S03]  /*6380*/  LOP3.LUT R18, R20, 0x10, R249, 0x78, !PT ;  /* 0x0000001014127812 */ /* 0x001fc600078e78f9 */
[----:B------:R4:W-:Y:S04]  /*6390*/  STL.64 [R1+0x318], R4 ;  /* 0x0003180401007387 */ /* 0x0009e80000100a00 */
[----:B------:R0:W-:Y:S01]  /*63a0*/  STL.64 [R1+0x310], R2 ;  /* 0x0003100201007387 */ /* 0x0001e20000100a00 */
[----:B------:R-:W-:Y:S01]  /*63b0*/  CS2R R68, SRZ ;  /* 0x0000000000447805 */ /* 0x000fe2000001ff00 */
[----:B------:R-:W-:Y:S01]  /*63c0*/  CS2R R70, SRZ ;  /* 0x0000000000467805 */ /* 0x000fe2000001ff00 */
[----:B------:R-:W-:Y:S01]  /*63d0*/  CS2R R72, SRZ ;  /* 0x0000000000487805 */ /* 0x000fe2000001ff00 */
[----:B------:R-:W-:Y:S01]  /*63e0*/  CS2R R74, SRZ ;  /* 0x00000000004a7805 */ /* 0x000fe2000001ff00 */
[----:B------:R-:W-:Y:S01]  /*63f0*/  CS2R R76, SRZ ;  /* 0x00000000004c7805 */ /* 0x000fe2000001ff00 */
[----:B------:R-:W-:Y:S01]  /*6400*/  CS2R R78, SRZ ;  /* 0x00000000004e7805 */ /* 0x000fe2000001ff00 */
[----:B----4-:R-:W-:Y:S01]  /*6410*/  LOP3.LUT R4, R12, 0x60, RZ, 0x3c, !PT ;  /* 0x000000600c047812 */ /* 0x010fe200078e3cff */
[----:B------:R-:W-:Y:S01]  /*6420*/  CS2R R80, SRZ ;  /* 0x0000000000507805 */ /* 0x000fe2000001ff00 */
[----:B---3--:R-:W-:-:S02]  /*6430*/  LOP3.LUT R4, R14, 0x40, RZ, 0x3c, !PT ;  /* 0x000000400e047812 */ /* 0x008fc400078e3cff */
[C---:B0-----:R-:W-:Y:S02]  /*6440*/  LOP3.LUT R3, R12.reuse, 0x20, RZ, 0x3c, !PT ;  /* 0x000000200c037812 */ /* 0x041fe400078e3cff */
[----:B------:R-:W-:Y:S02]  /*6450*/  LOP3.LUT R2, R12, 0x40, RZ, 0x3c, !PT ;  /* 0x000000400c027812 */ /* 0x000fe400078e3cff */
[----:B------:R-:W-:Y:S02]  /*6460*/  LOP3.LUT R3, R15, 0x40, RZ, 0x3c, !PT ;  /* 0x000000400f037812 */ /* 0x000fe400078e3cff */
[C---:B------:R-:W-:Y:S01]  /*6470*/  LOP3.LUT R2, R14.reuse, 0x20, RZ, 0x3c, !PT ;  /* 0x000000200e027812 */ /* 0x040fe200078e3cff */
[----:B------:R-:W-:Y:S01]  /*6480*/  CS2R R82, SRZ ;  /* 0x0000000000527805 */ /* 0x000fe2000001ff00 */
[----:B------:R-:W-:Y:S01]  /*6490*/  LOP3.LUT R3, R14, 0x60, RZ, 0x3c, !PT ;  /* 0x000000600e037812 */ /* 0x000fe200078e3cff */
[----:B------:R-:W-:Y:S01]  /*64a0*/  CS2R R84, SRZ ;  /* 0x0000000000547805 */ /* 0x000fe2000001ff00 */
[C---:B------:R-:W-:Y:S01]  /*64b0*/  LOP3.LUT R2, R18.reuse, 0x20, RZ, 0x3c, !PT ;  /* 0x0000002012027812 */ /* 0x040fe200078e3cff */
[----:B------:R-:W-:Y:S01]  /*64c0*/  CS2R R86, SRZ ;  /* 0x0000000000567805 */ /* 0x000fe2000001ff00 */
[----:B------:R-:W-:Y:S01]  /*64d0*/  CS2R R88, SRZ ;  /* 0x0000000000587805 */ /* 0x000fe2000001ff00 */
[----:B------:R-:W-:Y:S01]  /*64e0*/  CS2R R90, SRZ ;  /* 0x00000000005a7805 */ /* 0x000fe2000001ff00 */
[----:B------:R-:W-:Y:S01]  /*64f0*/  CS2R R92, SRZ ;  /* 0x00000000005c7805 */ /* 0x000fe2000001ff00 */
[----:B------:R-:W-:Y:S01]  /*6500*/  CS2R R94, SRZ ;  /* 0x00000000005e7805 */ /* 0x000fe2000001ff00 */
[----:B------:R-:W-:-:S02]  /*6510*/  LOP3.LUT R4, R18, 0x40, RZ, 0x3c, !PT ;  /* 0x0000004012047812 */ /* 0x000fc400078e3cff */
[----:B------:R-:W-:Y:S02]  /*6520*/  LOP3.LUT R3, R18, 0x60, RZ, 0x3c, !PT ;  /* 0x0000006012037812 */ /* 0x000fe400078e3cff */
[----:B--2---:R-:W-:Y:S02]  /*6530*/  LOP3.LUT R2, R16, 0x40, RZ, 0x3c, !PT ;  /* 0x0000004010027812 */ /* 0x004fe400078e3cff */
.L_x_1:
[----:B------:R-:W2:Y:S04]  /*6540*/  LDL.64 R26, [R1+0x7d0] ;  /* 0x0007d000011a7983 */ /* 0x000ea80000100a00 */
[----:B------:R-:W3:Y:S04]  /*6550*/  LDL.64 R36, [R1+0x7c8] ;  /* 0x0007c80001247983 */ /* 0x000ee80000100a00 */
[----:B------:R-:W4:Y:S04]  /*6560*/  LDL.64 R30, [R1+0x7b0] ;  /* 0x0007b000011e7983 */ /* 0x000f280000100a00 */
[----:B------:R-:W5:Y:S04]  /*6570*/  LDL.64 R28, [R1+0x7a8] ;  /* 0x0007a800011c7983 */ /* 0x000f680000100a00 */
        /* <DEDUP_REMOVED lines=8> */
[----:B------:R-:W-:Y:S04]  /*6600*/  STL [R1+0x878], R95 ;  /* 0x0008785f01007387 */ /* 0x000fe80000100800 */
[----:B------:R0:W-:Y:S04]  /*6610*/  STL [R1+0x874], R205 ;  /* 0x000874cd01007387 */ /* 0x0001e80000100800 */
        /* <DEDUP_REMOVED lines=32> */
[----:B0-----:R-:W5:Y:S01]  /*6820*/  LDL.64 R204, [R1+0x510] ;  /* 0x0005100001cc7983 */ /* 0x001f620000100a00 */
[----:B------:R-:W-:-:S03]  /*6830*/  IMAD.WIDE R2, R17, 0x2, R142 ;  /* 0x0000000211027825 */ /* 0x000fc600078e028e */
[----:B------:R-:W5:Y:S04]  /*6840*/  LDL.64 R212, [R1+0x500] ;  /* 0x0005000001d47983 */ /* 0x000f680000100a00 */
[----:B------:R0:W5:Y:S04]  /*6850*/  LDG.E.U16 R2, [R2.64] ;  /* 0x0000000402027981 */ /* 0x000168000c1e1500 */
        /* <DEDUP_REMOVED lines=11> */
[----:B------:R-:W5:Y:S01]  /*6910*/  LDL.64 R222, [R1+0x468] ;  /* 0x0004680001de7983 */ /* 0x000f620000100a00 */
[----:B--2---:R-:W-:-:S03]  /*6920*/  IMAD.WIDE R146, R17, 0x2, R26 ;  /* 0x0000000211927825 */ /* 0x004fc600078e021a */
[----:B------:R-:W2:Y:S01]  /*6930*/  LDL.64 R26, [R1+0x770] ;  /* 0x00077000011a7983 */ /* 0x000ea20000100a00 */
[----:B---3--:R-:W-:-:S03]  /*6940*/  IMAD.WIDE R134, R17, 0x2, R36 ;  /* 0x0000000211867825 */ /* 0x008fc600078e0224 */
[----:B------:R-:W3:Y:S01]  /*6950*/  LDL.64 R36, [R1+0x730] ;  /* 0x0007300001247983 */ /* 0x000ee20000100a00 */
[----:B----4-:R-:W-:-:S03]  /*6960*/  IMAD.WIDE R40, R17, 0x2, R30 ;  /* 0x0000000211287825 */ /* 0x010fc600078e021e */
[----:B------:R1:W4:Y:S01]  /*6970*/  LDG.E.U16 R146, [R146.64] ;  /* 0x0000000492927981 */ /* 0x000322000c1e1500 */
[----:B-----5:R-:W-:-:S03]  /*6980*/  IMAD.WIDE R30, R17, 0x2, R28 ;  /* 0x00000002111e7825 */ /* 0x020fc600078e021c */
[----:B------:R-:W5:Y:S01]  /*6990*/  LDL.64 R28, [R1+0x748] ;  /* 0x00074800011c7983 */ /* 0x000f620000100a00 */
[----:B------:R-:W-:-:S03]  /*69a0*/  IMAD.WIDE R4, R17, 0x2, R4 ;  /* 0x0000000211047825 */ /* 0x000fc600078e0204 */
[----:B------:R0:W4:Y:S01]  /*69b0*/  LDG.E.U16 R30, [R30.64] ;  /* 0x000000041e1e7981 */ /* 0x000122000c1e1500 */
[----:B------:R-:W-:-:S03]  /*69c0*/  IMAD.WIDE R24, R17, 0x2, R24 ;  /* 0x0000000211187825 */ /* 0x000fc600078e0218 */
[----:B------:R2:W4:Y:S01]  /*69d0*/  LDG.E.U16 R165, [R4.64] ;  /* 0x0000000404a57981 */ /* 0x000522000c1e1500 */
[----:B------:R-:W-:-:S03]  /*69e0*/  IMAD.WIDE R22, R17, 0x2, R22 ;  /* 0x0000000211167825 */ /* 0x000fc600078e0216 */
[----:B------:R0:W4:Y:S01]  /*69f0*/  LDG.E.U16 R145, [R24.64] ;  /* 0x0000000418917981 */ /* 0x000122000c1e1500 */
[----:B------:R-:W-:-:S03]  /*6a00*/  IMAD.WIDE R124, R17, 0x2, R34 ;  /* 0x00000002117c7825 */ /* 0x000fc600078e0222 */
[----:B------:R-:W4:Y:S04]  /*6a10*/  LDL.64 R34, [R1+0x728] ;  /* 0x0007280001227983 */ /* 0x000f280000100a00 */
[----:B------:R0:W4:Y:S01]  /*6a20*/  LDG.E.U16 R133, [R22.64] ;  /* 0x0000000416857981 */ /* 0x000122000c1e1500 */
[----:B------:R-:W-:-:S03]  /*6a30*/  IMAD.WIDE R114, R17, 0x2, R32 ;  /* 0x0000000211727825 */ /* 0x000fc600078e0220 */
[----:B------:R-:W4:Y:S01]  /*6a40*/  LDL.64 R32, [R1+0x720] ;  /* 0x0007200001207983 */ /* 0x000f220000100a00 */
[----:B------:R-:W-:-:S03]  /*6a50*/  IMAD.WIDE R8, R17, 0x2, R8 ;  /* 0x0000000211087825 */ /* 0x000fc600078e0208 */
[----:B------:R0:W4:Y:S04]  /*6a60*/  LDG.E.U16 R40, [R40.64] ;  /* 0x0000000428287981 */ /* 0x000128000c1e1500 */
[----:B------:R0:W4:Y:S01]  /*6a70*/  LDG.E.U16 R123, [R8.64] ;  /* 0x00000004087b7981 */ /* 0x000122000c1e1500 */
[----:B------:R-:W-:-:S03]  /*6a80*/  IMAD.WIDE R6, R17, 0x2, R6 ;  /* 0x0000000211067825 */ /* 0x000fc600078e0206 */
[----:B------:R1:W4:Y:S04]  /*6a90*/  LDG.E.U16 R134, [R134.64] ;  /* 0x0000000486867981 */ /* 0x000328000c1e1500 */
[----:B------:R1:W4:Y:S01]  /*6aa0*/  LDG.E.U16 R113, [R6.64] ;  /* 0x0000000406717981 */ /* 0x000322000c1e1500 */
[----:B0-----:R-:W-:-:S03]  /*6ab0*/  IMAD.WIDE R24, R17, 0x2, R116 ;  /* 0x0000000211187825 */ /* 0x001fc600078e0274 */
[----:B------:R-:W4:Y:S01]  /*6ac0*/  LDL.64 R116, [R1+0x710] ;  /* 0x0007100001747983 */ /* 0x000f220000100a00 */
[----:B------:R-:W-:-:S03]  /*6ad0*/  IMAD.WIDE R22, R17, 0x2, R44 ;  /* 0x0000000211167825 */ /* 0x000fc600078e022c */
[----:B------:R-:W4:Y:S01]  /*6ae0*/  LDL.64 R44, [R1+0x708] ;  /* 0x00070800012c7983 */ /* 0x000f220000100a00 */
[----:B------:R-:W-:-:S03]  /*6af0*/  IMAD.WIDE R8, R17, 0x2, R46 ;  /* 0x0000000211087825 */ /* 0x000fc600078e022e */
[----:B------:R-:W4:Y:S04]  /*6b00*/  LDL.64 R46, [R1+0x700] ;  /* 0x00070000012e7983 */ /* 0x000f280000100a00 */
[----:B------:R3:W4:Y:S04]  /*6b10*/  LDG.E.U16 R164, [R8.64] ;  /* 0x0000000408a47981 */ /* 0x000728000c1e1500 */
[----:B------:R0:W4:Y:S01]  /*6b20*/  LDG.E.U16 R19, [R22.64] ;  /* 0x0000000416137981 */ /* 0x000122000c1e1500 */
[----:B------:R-:W-:-:S03]  /*6b30*/  IMAD.WIDE R20, R17, 0x2, R20 ;  /* 0x0000000211147825 */ /* 0x000fc600078e0214 */
[----:B------:R2:W4:Y:S01]  /*6b40*/  LDG.E.U16 R124, [R124.64] ;  /* 0x000000047c7c7981 */ /* 0x000522000c1e1500 */
[----:B-1----:R-:W-:-:S03]  /*6b50*/  IMAD.WIDE R6, R17, 0x2, R42 ;  /* 0x0000000211067825 */ /* 0x002fc600078e022a */
[----:B------:R-:W4:Y:S01]  /*6b60*/  LDL.64 R42, [R1+0x6f8] ;  /* 0x0006f800012a7983 */ /* 0x000f220000100a00 */
[----:B0-----:R-:W-:-:S03]  /*6b70*/  IMAD.WIDE R22, R17, 0x2, R118 ;  /* 0x0000000211167825 */ /* 0x001fc600078e0276 */
[----:B------:R-:W4:Y:S04]  /*6b80*/  LDL.64 R118, [R1+0x6e0] ;  /* 0x0006e00001767983 */ /* 0x000f280000100a00 */
[----:B------:R4:W4:Y:S04]  /*6b90*/  LDG.E.U16 R144, [R6.64] ;  /* 0x0000000406907981 */ /* 0x000928000c1e1500 */
[----:B------:R0:W4:Y:S04]  /*6ba0*/  LDG.E.U16 R112, [R22.64] ;  /* 0x0000000416707981 */ /* 0x000128000c1e1500 */
[----:B------:R1:W4:Y:S04]  /*6bb0*/  LDG.E.U16 R20, [R20.64] ;  /* 0x0000000414147981 */ /* 0x000328000c1e1500 */
[----:B------:R0:W4:Y:S01]  /*6bc0*/  LDG.E.U16 R114, [R114.64] ;  /* 0x0000000472727981 */ /* 0x000122000c1e1500 */
[----:B--2---:R-:W-:-:S03]  /*6bd0*/  IMAD.WIDE R4, R17, 0x2, R26 ;  /* 0x0000000211047825 */ /* 0x004fc600078e021a */
[----:B------:R-:W2:Y:S01]  /*6be0*/  LDL.64 R26, [R1+0x718] ;  /* 0x00071800011a7983 */ /* 0x000ea20000100a00 */
[----:B---3--:R-:W-:-:S03]  /*6bf0*/  IMAD.WIDE R8, R17, 0x2, R36 ;  /* 0x0000000211087825 */ /* 0x008fc600078e0224 */
[----:B------:R-:W3:Y:S04]  /*6c00*/  LDL.64 R36, [R1+0x6d8] ;  /* 0x0006d80001247983 */ /* 0x000ee80000100a00 */
[----:B------:R5:W3:Y:S04]  /*6c10*/  LDG.E.U16 R39, [R4.64] ;  /* 0x0000000404277981 */ /* 0x000ae8000c1e1500 */
[----:B------:R0:W3:Y:S01]  /*6c20*/  LDG.E.U16 R38, [R8.64] ;  /* 0x0000000408267981 */ /* 0x0000e2000c1e1500 */
[----:B-----5:R-:W-:-:S03]  /*6c30*/  IMAD.WIDE R4, R17, 0x2, R28 ;  /* 0x0000000211047825 */ /* 0x020fc600078e021c */
[----:B------:R5:W3:Y:S04]  /*6c40*/  LDG.E.U16 R29, [R24.64] ;  /* 0x00000004181d7981 */ /* 0x000ae8000c1e1500 */
[----:B------:R0:W3:Y:S01]  /*6c50*/  LDG.E.U16 R132, [R4.64] ;  /* 0x0000000404847981 */ /* 0x0000e2000c1e1500 */
[----:B----4-:R-:W-:-:S03]  /*6c60*/  IMAD.WIDE R6, R17, 0x2, R34 ;  /* 0x0000000211067825 */ /* 0x010fc600078e0222 */
[----:B------:R-:W4:Y:S01]  /*6c70*/  LDL.64 R34, [R1+0x6d0] ;  /* 0x0006d00001227983 */ /* 0x000f220000100a00 */
[----:B-----5:R-:W-:-:S03]  /*6c80*/  IMAD.WIDE R24, R17, 0x2, R120 ;  /* 0x0000000211187825 */ /* 0x020fc600078e0278 */
[----:B------:R5:W4:Y:S04]  /*6c90*/  LDG.E.U16 R28, [R6.64] ;  /* 0x00000004061c7981 */ /* 0x000b28000c1e1500 */
[----:B------:R0:W4:Y:S02]  /*6ca0*/  LDG.E.U16 R122, [R24.64] ;  /* 0x00000004187a7981 */ /* 0x000124000c1e1500 */
[C---:B0-----:R-:W-:Y:S02]  /*6cb0*/  IMAD.WIDE R24, R17.reuse, 0x2, R116 ;  /* 0x0000000211187825 */ /* 0x041fe400078e0274 */
[----:B------:R-:W4:Y:S02]  /*6cc0*/  LDL.64 R116, [R1+0x6a0] ;  /* 0x0006a00001747983 */ /* 0x000f240000100a00 */
[----:B------:R-:W-:-:S02]  /*6cd0*/  IMAD.WIDE R22, R17, 0x2, R44 ;  /* 0x0000000211167825 */ /* 0x000fc400078e022c */
[----:B------:R-:W4:Y:S02]  /*6ce0*/  LDL.64 R44, [R1+0x6b0] ;  /* 0x0006b000012c7983 */ /* 0x000f240000100a00 */
[C---:B-----5:R-:W-:Y:S02]  /*6cf0*/  IMAD.WIDE R6, R17.reuse, 0x2, R46 ;  /* 0x0000000211067825 */ /* 0x060fe400078e022e */
[----:B------:R0:W5:Y:S04]  /*6d00*/  LDG.E.U16 R141, [R24.64] ;  /* 0x00000004188d7981 */ /* 0x000168000c1e1500 */
[----:B------:R3:W5:Y:S04]  /*6d10*/  LDG.E.U16 R121, [R6.64] ;  /* 0x0000000406797981 */ /* 0x000768000c1e1500 */
[----:B------:R1:W5:Y:S01]  /*6d20*/  LDG.E.U16 R131, [R22.64] ;  /* 0x0000000416837981 */ /* 0x000362000c1e1500 */
[----:B0-----:R-:W-:-:S03]  /*6d30*/  IMAD.WIDE R24, R17, 0x2, R128 ;  /* 0x0000000211187825 */ /* 0x001fc600078e0280 */
[----:B------:R-:W5:Y:S01]  /*6d40*/  LDL.64 R128, [R1+0x688] ;  /* 0x0006880001807983 */ /* 0x000f620000100a00 */
[----:B-1----:R-:W-:-:S03]  /*6d50*/  IMAD.WIDE R22, R17, 0x2, R118 ;  /* 0x0000000211167825 */ /* 0x002fc600078e0276 */
[----:B------:R-:W5:Y:S04]  /*6d60*/  LDL.64 R118, [R1+0x680] ;  /* 0x0006800001767983 */ /* 0x000f680000100a00 */
[----:B------:R0:W5:Y:S02]  /*6d70*/  LDG.E.U16 R8, [R22.64] ;  /* 0x0000000416087981 */ /* 0x000164000c1e1500 */
[C---:B0-----:R-:W-:Y:S02]  /*6d80*/  IMAD.WIDE R22, R17.reuse, 0x2, R126 ;  /* 0x0000000211167825 */ /* 0x041fe400078e027e */
[----:B------:R-:W5:Y:S02]  /*6d90*/  LDL.64 R126, [R1+0x660] ;  /* 0x00066000017e7983 */ /* 0x000f640000100a00 */
[----:B------:R-:W-:-:S02]  /*6da0*/  IMAD.WIDE R4, R17, 0x2, R32 ;  /* 0x0000000211047825 */ /* 0x000fc400078e0220 */
[----:B------:R-:W5:Y:S04]  /*6db0*/  LDL.64 R32, [R1+0x6c8] ;  /* 0x0006c80001207983 */ /* 0x000f680000100a00 */
[----:B------:R0:W5:Y:S04]  /*6dc0*/  LDG.E.U16 R9, [R4.64] ;  /* 0x0000000404097981 */ /* 0x000168000c1e1500 */
[----:B------:R5:W5:Y:S01]  /*6dd0*/  LDG.E.U16 R46, [R22.64] ;  /* 0x00000004162e7981 */ /* 0x000b62000c1e1500 */
[----:B0-----:R-:W-:-:S03]  /*6de0*/  IMAD.WIDE R4, R17, 0x2, R42 ;  /* 0x0000000211047825 */ /* 0x001fc600078e022a */
[----:B------:R-:W5:Y:S04]  /*6df0*/  LDL.64 R42, [R1+0x698] ;  /* 0x00069800012a7983 */ /* 0x000f680000100a00 */
[----:B------:R4:W5:Y:S01]  /*6e00*/  LDG.E.U16 R47, [R4.64] ;  /* 0x00000004042f7981 */ /* 0x000962000c1e1500 */
[----:B--2---:R-:W-:-:S05]  /*6e10*/  IMAD.WIDE R26, R17, 0x2, R26 ;  /* 0x00000002111a7825 */ /* 0x004fca00078e021a */
[----:B------:R0:W2:Y:S01]  /*6e20*/  LDG.E.U16 R153, [R26.64] ;  /* 0x000000041a997981 */ /* 0x0000a2000c1e1500 */
[----:B---3--:R-:W-:-:S05]  /*6e30*/  IMAD.WIDE R6, R17, 0x2, R36 ;  /* 0x0000000211067825 */ /* 0x008fca00078e0224 */
[----:B------:R1:W3:Y:S01]  /*6e40*/  LDG.E.U16 R152, [R6.64] ;  /* 0x0000000406987981 */ /* 0x0002e2000c1e1500 */
[----:B0-----:R-:W-:-:S03]  /*6e50*/  IMAD.WIDE R26, R17, 0x2, R138 ;  /* 0x00000002111a7825 */ /* 0x001fc600078e028a */
[----:B------:R-:W2:Y:S04]  /*6e60*/  LDL.64 R138, [R1+0x690] ;  /* 0x00069000018a7983 */ /* 0x000ea80000100a00 */
[----:B------:R0:W3:Y:S04]  /*6e70*/  LDG.E.U16 R37, [R26.64] ;  /* 0x000000041a257981 */ /* 0x0000e8000c1e1500 */
[----:B0-----:R0:W3:Y:S02]  /*6e80*/  LDG.E.U16 R27, [R24.64] ;  /* 0x00000004181b7981 */ /* 0x0010e4000c1e1500 */
[----:B0-----:R-:W-:-:S02]  /*6e90*/  IMAD.WIDE R24, R17, 0x2, R136 ;  /* 0x0000000211187825 */ /* 0x001fc400078e0288 */
[----:B------:R-:W3:Y:S02]  /*6ea0*/  LDL.64 R136, [R1+0x668] ;  /* 0x0006680001887983 */ /* 0x000ee40000100a00 */
[C---:B----4-:R-:W-:Y:S02]  /*6eb0*/  IMAD.WIDE R4, R17.reuse, 0x2, R34 ;  /* 0x0000000211047825 */ /* 0x050fe400078e0222 */
[----:B------:R-:W4:Y:S04]  /*6ec0*/  LDL.64 R34, [R1+0x678] ;  /* 0x0006780001227983 */ /* 0x000f280000100a00 */
[----:B------:R2:W4:Y:S04]  /*6ed0*/  LDG.E.U16 R120, [R24.64] ;  /* 0x0000000418787981 */ /* 0x000528000c1e1500 */
[----:B------:R0:W4:Y:S01]  /*6ee0*/  LDG.E.U16 R140, [R4.64] ;  /* 0x00000004048c7981 */ /* 0x000122000c1e1500 */
[----:B-1----:R-:W-:-:S03]  /*6ef0*/  IMAD.WIDE R6, R17, 0x2, R44 ;  /* 0x0000000211067825 */ /* 0x002fc600078e022c */
[----:B------:R-:W4:Y:S04]  /*6f00*/  LDL.64 R44, [R1+0x658] ;  /* 0x00065800012c7983 */ /* 0x000f280000100a00 */
[----:B------:R1:W4:Y:S01]  /*6f10*/  LDG.E.U16 R36, [R6.64] ;  /* 0x0000000406247981 */ /* 0x000322000c1e1500 */
[----:B-----5:R-:W-:-:S04]  /*6f20*/  IMAD.WIDE R22, R17, 0x2, R128 ;  /* 0x0000000211167825 */ /* 0x020fc800078e0280 */
[C---:B-1----:R-:W-:Y:S01]  /*6f30*/  IMAD.WIDE R6, R17.reuse, 0x2, R116 ;  /* 0x0000000211067825 */ /* 0x042fe200078e0274 */
[----:B------:R1:W5:Y:S04]  /*6f40*/  LDG.E.U16 R129, [R22.64] ;  /* 0x0000000416817981 */ /* 0x000368000c1e1500 */
[----:B------:R-:W5:Y:S01]  /*6f50*/  LDL.64 R116, [R1+0x650] ;  /* 0x0006500001747983 */ /* 0x000f620000100a00 */
[----:B0-----:R-:W-:-:S03]  /*6f60*/  IMAD.WIDE R4, R17, 0x2, R150 ;  /* 0x0000000211047825 */ /* 0x001fc600078e0296 */
[----:B------:R0:W5:Y:S04]  /*6f70*/  LDG.E.U16 R7, [R6.64] ;  /* 0x0000000406077981 */ /* 0x000168000c1e1500 */
[----:B------:R0:W5:Y:S01]  /*6f80*/  LDG.E.U16 R26, [R4.64] ;  /* 0x00000004041a7981 */ /* 0x000162000c1e1500 */
[----:B-1----:R-:W-:-:S03]  /*6f90*/  IMAD.WIDE R22, R17, 0x2, R126 ;  /* 0x0000000211167825 */ /* 0x002fc600078e027e */
[----:B------:R-:W5:Y:S01]  /*6fa0*/  LDL.64 R126, [R1+0x608] ;  /* 0x00060800017e7983 */ /* 0x000f620000100a00 */
[----:B------:R-:W-:-:S03]  /*6fb0*/  IMAD.WIDE R32, R17, 0x2, R32 ;  /* 0x0000000211207825 */ /* 0x000fc600078e0220 */
[----:B0-----:R0:W5:Y:S04]  /*6fc0*/  LDG.E.U16 R6, [R22.64] ;  /* 0x0000000416067981 */ /* 0x001168000c1e1500 */
[----:B------:R1:W5:Y:S02]  /*6fd0*/  LDG.E.U16 R130, [R32.64] ;  /* 0x0000000420827981 */ /* 0x000364000c1e1500 */
[C---:B-1----:R-:W-:Y:S02]  /*6fe0*/  IMAD.WIDE R32, R17.reuse, 0x2, R42 ;  /* 0x0000000211207825 */ /* 0x042fe400078e022a */
[----:B------:R-:W5:Y:S04]  /*6ff0*/  LDL.64 R42, [R1+0x648] ;  /* 0x00064800012a7983 */ /* 0x000f680000100a00 */
[----:B------:R1:W5:Y:S02]  /*7000*/  LDG.E.U16 R151, [R32.64] ;  /* 0x0000000420977981 */ /* 0x000364000c1e1500 */
[----:B-1----:R-:W-:-:S02]  /*7010*/  IMAD.WIDE R32, R17, 0x2, R148 ;  /* 0x0000000211207825 */ /* 0x002fc400078e0294 */
[----:B------:R-:W5:Y:S02]  /*7020*/  LDL.64 R148, [R1+0x618] ;  /* 0x0006180001947983 */ /* 0x000f640000100a00 */
[----:B--2---:R-:W-:-:S05]  /*7030*/  IMAD.WIDE R24, R17, 0x2, R138 ;  /* 0x0000000211187825 */ /* 0x004fca00078e028a */
[----:B------:R3:W2:Y:S02]  /*7040*/  LDG.E.U16 R139, [R24.64] ;  /* 0x00000004188b7981 */ /* 0x0006a4000c1e1500 */
[C---:B---3--:R-:W-:Y:S02]  /*7050*/  IMAD.WIDE R24, R17.reuse, 0x2, R136 ;  /* 0x0000000211187825 */ /* 0x048fe400078e0288 */
[----:B------:R-:W3:Y:S02]  /*7060*/  LDL.64 R136, [R1+0x610] ;  /* 0x0006100001887983 */ /* 0x000ee40000100a00 */
[C---:B------:R-:W-:Y:S02]  /*7070*/  IMAD.WIDE R4, R17.reuse, 0x2, R118 ;  /* 0x0000000211047825 */ /* 0x040fe400078e0276 */
[----:B------:R1:W2:Y:S02]  /*7080*/  LDG.E.U16 R25, [R24.64] ;  /* 0x0000000418197981 */ /* 0x0002a4000c1e1500 */
[----:B----4-:R-:W-:-:S02]  /*7090*/  IMAD.WIDE R34, R17, 0x2, R34 ;  /* 0x0000000211227825 */ /* 0x010fc400078e0222 */
[----:B------:R4:W2:Y:S02]  /*70a0*/  LDG.E.U16 R119, [R4.64] ;  /* 0x0000000404777981 */ /* 0x0008a4000c1e1500 */
[C---:B----4-:R-:W-:Y:S02]  /*70b0*/  IMAD.WIDE R4, R17.reuse, 0x2, R44 ;  /* 0x0000000211047825 */ /* 0x050fe400078e022c */
[----:B------:R4:W2:Y:S04]  /*70c0*/  LDG.E.U16 R45, [R34.64] ;  /* 0x00000004222d7981 */ /* 0x0008a8000c1e1500 */
[----:B------:R0:W2:Y:S04]  /*70d0*/  LDG.E.U16 R150, [R4.64] ;  /* 0x0000000404967981 */ /* 0x0000a8000c1e1500 */
[----:B----4-:R4:W2:Y:S01]  /*70e0*/  LDG.E.U16 R35, [R32.64] ;  /* 0x0000000420237981 */ /* 0x0108a2000c1e1500 */
[----:B0-----:R-:W-:-:S03]  /*70f0*/  IMAD.WIDE R4, R17, 0x2, R158 ;  /* 0x0000000211047825 */ /* 0x001fc600078e029e */
[----:B------:R-:W2:Y:S01]  /*7100*/  LDL.64 R158, [R1+0x5d0] ;  /* 0x0005d000019e7983 */ /* 0x000ea20000100a00 */
[----:B----4-:R-:W-:-:S03]  /*7110*/  IMAD.WIDE R32, R17, 0x2, R160 ;  /* 0x0000000211207825 */ /* 0x010fc600078e02a0 */
[----:B------:R0:W4:Y:S04]  /*7120*/  LDG.E.U16 R34, [R4.64] ;  /* 0x0000000404227981 */ /* 0x000128000c1e1500 */
[----:B------:R3:W2:Y:S04]  /*7130*/  LDG.E.U16 R118, [R32.64] ;  /* 0x0000000420767981 */ /* 0x0006a8000c1e1500 */
[----:B------:R-:W2:Y:S01]  /*7140*/  LDL.64 R160, [R1+0x5d8] ;  /* 0x0005d80001a07983 */ /* 0x000ea20000100a00 */
[----:B0-----:R-:W-:-:S03]  /*7150*/  IMAD.WIDE R4, R17, 0x2, R156 ;  /* 0x0000000211047825 */ /* 0x001fc600078e029c */
[----:B------:R-:W4:Y:S01]  /*7160*/  LDL.64 R156, [R1+0x5c8] ;  /* 0x0005c800019c7983 */ /* 0x000f220000100a00 */
[----:B------:R-:W-:-:S03]  /*7170*/  IMAD.WIDE R22, R17, 0x2, R154 ;  /* 0x0000000211167825 */ /* 0x000fc600078e029a */
[----:B------:R-:W4:Y:S01]  /*7180*/  LDL.64 R154, [R1+0x5e0] ;  /* 0x0005e000019a7983 */ /* 0x000f220000100a00 */
[----:B-----5:R-:W-:-:S03]  /*7190*/  IMAD.WIDE R116, R17, 0x2, R116 ;  /* 0x0000000211747825 */ /* 0x020fc600078e0274 */
[----:B------:R0:W5:Y:S04]  /*71a0*/  LDG.E.U16 R44, [R22.64] ;  /* 0x00000004162c7981 */ /* 0x000168000c1e1500 */
[----:B------:R1:W5:Y:S01]  /*71b0*/  LDG.E.U16 R138, [R116.64] ;  /* 0x00000004748a7981 */ /* 0x000362000c1e1500 */
[----:B------:R-:W-:-:S03]  /*71c0*/  IMAD.WIDE R162, R17, 0x2, R162 ;  /* 0x0000000211a27825 */ /* 0x000fc600078e02a2 */
[----:B------:R2:W5:Y:S01]  /*71d0*/  LDG.E.U16 R5, [R4.64] ;  /* 0x0000000404057981 */ /* 0x000562000c1e1500 */
[----:B0-----:R-:W-:-:S04]  /*71e0*/  IMAD.WIDE R22, R17, 0x2, R126 ;  /* 0x0000000211167825 */ /* 0x001fc800078e027e */
[C---:B-1----:R-:W-:Y:S01]  /*71f0*/  IMAD.WIDE R116, R17.reuse, 0x2, R170 ;  /* 0x0000000211747825 */ /* 0x042fe200078e02aa */
[----:B------:R0:W5:Y:S04]  /*7200*/  LDG.E.U16 R127, [R22.64] ;  /* 0x00000004167f7981 */ /* 0x000168000c1e1500 */
[----:B------:R-:W5:Y:S01]  /*7210*/  LDL.64 R170, [R1+0x5c0] ;  /* 0x0005c00001aa7983 */ /* 0x000f620000100a00 */
[----:B------:R-:W-:-:S03]  /*7220*/  IMAD.WIDE R42, R17, 0x2, R42 ;  /* 0x00000002112a7825 */ /* 0x000fc600078e022a */
[----:B------:R1:W5:Y:S01]  /*7230*/  LDG.E.U16 R24, [R116.64] ;  /* 0x0000000474187981 */ /* 0x000362000c1e1500 */
[----:B0-----:R-:W-:-:S03]  /*7240*/  IMAD.WIDE R22, R17, 0x2, R172 ;  /* 0x0000000211167825 */ /* 0x001fc600078e02ac */
[----:B------:R-:W5:Y:S04]  /*7250*/  LDL.64 R172, [R1+0x578] ;  /* 0x0005780001ac7983 */ /* 0x000f680000100a00 */
[----:B------:R0:W5:Y:S01]  /*7260*/  LDG.E.U16 R128, [R42.64] ;  /* 0x000000042a807981 */ /* 0x000162000c1e1500 */
[----:B-1----:R-:W-:-:S03]  /*7270*/  IMAD.WIDE R116, R17, 0x2, R176 ;  /* 0x0000000211747825 */ /* 0x002fc600078e02b0 */
[----:B------:R-:W5:Y:S04]  /*7280*/  LDL.64 R176, [R1+0x5a8] ;  /* 0x0005a80001b07983 */ /* 0x000f680000100a00 */
[----:B------:R1:W5:Y:S01]  /*7290*/  LDG.E.U16 R117, [R116.64] ;  /* 0x0000000474757981 */ /* 0x000362000c1e1500 */
[----:B0-----:R-:W-:-:S03]  /*72a0*/  IMAD.WIDE R42, R17, 0x2, R148 ;  /* 0x00000002112a7825 */ /* 0x001fc600078e0294 */
[----:B------:R0:W5:Y:S04]  /*72b0*/  LDG.E.U16 R148, [R162.64] ;  /* 0x00000004a2947981 */ /* 0x000168000c1e1500 */
[----:B------:R0:W5:Y:S04]  /*72c0*/  LDG.E.U16 R149, [R42.64] ;  /* 0x000000042a957981 */ /* 0x000168000c1e1500 */
[----:B------:R1:W5:Y:S01]  /*72d0*/  LDG.E.U16 R23, [R22.64] ;  /* 0x0000000416177981 */ /* 0x000362000c1e1500 */
[----:B0-----:R-:W-:-:S03]  /*72e0*/  IMAD.WIDE R42, R17, 0x2, R174 ;  /* 0x00000002112a7825 */ /* 0x001fc600078e02ae */
[----:B------:R-:W5:Y:S01]  /*72f0*/  LDL.64 R174, [R1+0x598] ;  /* 0x0005980001ae7983 */ /* 0x000f620000100a00 */
[----:B---3--:R-:W-:-:S03]  /*7300*/  IMAD.WIDE R32, R17, 0x2, R136 ;  /* 0x0000000211207825 */ /* 0x008fc600078e0288 */
[----:B------:R0:W3:Y:S04]  /*7310*/  LDG.E.U16 R43, [R42.64] ;  /* 0x000000042a2b7981 */ /* 0x0000e8000c1e1500 */
[----:B------:R0:W3:Y:S02]  /*7320*/  LDG.E.U16 R137, [R32.64] ;  /* 0x0000000420897981 */ /* 0x0000e4000c1e1500 */
[C---:B0-----:R-:W-:Y:S02]  /*7330*/  IMAD.WIDE R32, R17.reuse, 0x2, R168 ;  /* 0x0000000211207825 */ /* 0x041fe400078e02a8 */
[----:B------:R-:W3:Y:S02]  /*7340*/  LDL.64 R168, [R1+0x5a0] ;  /* 0x0005a00001a87983 */ /* 0x000ee40000100a00 */
[----:B------:R-:W-:-:S02]  /*7350*/  IMAD.WIDE R162, R17, 0x2, R186 ;  /* 0x0000000211a27825 */ /* 0x000fc400078e02ba */
[----:B------:R-:W3:Y:S04]  /*7360*/  LDL.64 R186, [R1+0x540] ;  /* 0x0005400001ba7983 */ /* 0x000ee80000100a00 */
[----:B------:R0:W3:Y:S04]  /*7370*/  LDG.E.U16 R33, [R32.64] ;  /* 0x0000000420217981 */ /* 0x0000e8000c1e1500 */
[----:B0-----:R0:W3:Y:S01]  /*7380*/  LDG.E.U16 R32, [R162.64] ;  /* 0x00000004a2207981 */ /* 0x0010e2000c1e1500 */
[----:B--2---:R-:W-:-:S04]  /*7390*/  IMAD.WIDE R160, R17, 0x2, R160 ;  /* 0x0000000211a07825 */ /* 0x004fc800078e02a0 */
[C---:B----4-:R-:W-:Y:S01]  /*73a0*/  IMAD.WIDE R156, R17.reuse, 0x2, R156 ;  /* 0x00000002119c7825 */ /* 0x050fe200078e029c */
[----:B------:R2:W4:Y:S04]  /*73b0*/  LDG.E.U16 R136, [R160.64] ;  /* 0x00000004a0887981 */ /* 0x000528000c1e1500 */
[----:B-1----:R3:W4:Y:S01]  /*73c0*/  LDG.E.U16 R116, [R156.64] ;  /* 0x000000049c747981 */ /* 0x002722000c1e1500 */
[----:B------:R-:W-:-:S04]  /*73d0*/  IMAD.WIDE R154, R17, 0x2, R154 ;  /* 0x00000002119a7825 */ /* 0x000fc800078e029a */
[C---:B--2---:R-:W-:Y:S01]  /*73e0*/  IMAD.WIDE R160, R17.reuse, 0x2, R184 ;  /* 0x0000000211a07825 */ /* 0x044fe200078e02b8 */
[----:B------:R5:W2:Y:S04]  /*73f0*/  LDG.E.U16 R4, [R154.64] ;  /* 0x000000049a047981 */ /* 0x000aa8000c1e1500 */
[----:B------:R-:W2:Y:S01]  /*7400*/  LDL.64 R184, [R1+0x538] ;  /* 0x0005380001b87983 */ /* 0x000ea20000100a00 */
[----:B------:R-:W-:-:S03]  /*7410*/  IMAD.WIDE R158, R17, 0x2, R158 ;  /* 0x00000002119e7825 */ /* 0x000fc600078e029e */
[----:B------:R1:W2:Y:S04]  /*7420*/  LDG.E.U16 R22, [R160.64] ;  /* 0x00000004a0167981 */ /* 0x0002a8000c1e1500 */
[----:B------:R0:W2:Y:S01]  /*7430*/  LDG.E.U16 R126, [R158.64] ;  /* 0x000000049e7e7981 */ /* 0x0000a2000c1e1500 */
[----:B-----5:R-:W-:-:S03]  /*7440*/  IMAD.WIDE R154, R17, 0x2, R170 ;  /* 0x00000002119a7825 */ /* 0x020fc600078e02aa */
[----:B------:R-:W5:Y:S04]  /*7450*/  LDL.64 R170, [R1+0x550] ;  /* 0x0005500001aa7983 */ /* 0x000f680000100a00 */
[----:B------:R0:W2:Y:S02]  /*7460*/  LDG.E.U16 R42, [R154.64] ;  /* 0x000000049a2a7981 */ /* 0x0000a4000c1e1500 */
[C---:B0-----:R-:W-:Y:S02]  /*7470*/  IMAD.WIDE R158, R17.reuse, 0x2, R176 ;  /* 0x00000002119e7825 */ /* 0x041fe400078e02b0 */
[----:B------:R-:W2:Y:S04]  /*7480*/  LDL.64 R176, [R1+0x530] ;  /* 0x0005300001b07983 */ /* 0x000ea80000100a00 */
[----:B------:R0:W2:Y:S01]  /*7490*/  LDG.E.U16 R3, [R158.64] ;  /* 0x000000049e037981 */ /* 0x0000a2000c1e1500 */
[----:B-1----:R-:W-:-:S03]  /*74a0*/  IMAD.WIDE R160, R17, 0x2, R196 ;  /* 0x0000000211a07825 */ /* 0x002fc600078e02c4 */
[----:B------:R-:W2:Y:S01]  /*74b0*/  LDL.64 R196, [R1+0x4a0] ;  /* 0x0004a00001c47983 */ /* 0x000ea20000100a00 */
[----:B------:R-:W-:-:S03]  /*74c0*/  IMAD.WIDE R162, R17, 0x2, R198 ;  /* 0x0000000211a27825 */ /* 0x000fc600078e02c6 */
[----:B------:R-:W2:Y:S01]  /*74d0*/  LDL.64 R198, [R1+0x490] ;  /* 0x0004900001c67983 */ /* 0x000ea20000100a00 */
[----:B0-----:R-:W-:-:S03]  /*74e0*/  IMAD.WIDE R158, R17, 0x2, R194 ;  /* 0x00000002119e7825 */ /* 0x001fc600078e02c2 */
[----:B------:R-:W2:Y:S04]  /*74f0*/  LDL.64 R194, [R1+0x508] ;  /* 0x0005080001c27983 */ /* 0x000ea80000100a00 */
[----:B------:R0:W2:Y:S01]  /*7500*/  LDG.E.U16 R41, [R158.64] ;  /* 0x000000049e297981 */ /* 0x0000a2000c1e1500 */
[----:B------:R-:W-:-:S03]  /*7510*/  IMAD.WIDE R154, R17, 0x2, R174 ;  /* 0x00000002119a7825 */ /* 0x000fc600078e02ae */
[----:B------:R-:W2:Y:S04]  /*7520*/  LDL.64 R174, [R1+0x520] ;  /* 0x0005200001ae7983 */ /* 0x000ea80000100a00 */
[----:B------:R1:W4:Y:S01]  /*7530*/  LDG.E.U16 R135, [R154.64] ;  /* 0x000000049a877981 */ /* 0x000322000c1e1500 */
[----:B0-----:R-:W-:-:S03]  /*7540*/  IMAD.WIDE R158, R17, 0x2, R180 ;  /* 0x00000002119e7825 */ /* 0x001fc600078e02b4 */
[----:B------:R-:W4:Y:S04]  /*7550*/  LDL.64 R180, [R1+0x420] ;  /* 0x0004200001b47983 */ /* 0x000f280000100a00 */
[----:B------:R0:W4:Y:S01]  /*7560*/  LDG.E.U16 R125, [R162.64] ;  /* 0x00000004a27d7981 */ /* 0x000122000c1e1500 */
[----:B---3--:R-:W-:-:S03]  /*7570*/  IMAD.WIDE R156, R17, 0x2, R168 ;  /* 0x00000002119c7825 */ /* 0x008fc600078e02a8 */
[----:B------:R5:W3:Y:S04]  /*7580*/  LDG.E.U16 R115, [R160.64] ;  /* 0x00000004a0737981 */ /* 0x000ae8000c1e1500 */
[----:B------:R-:W0:Y:S04]  /*7590*/  LDL.64 R168, [R1+0x548] ;  /* 0x0005480001a87983 */ /* 0x000e280000100a00 */
[----:B------:R1:W3:Y:S02]  /*75a0*/  LDG.E.U16 R147, [R156.64] ;  /* 0x000000049c937981 */ /* 0x0002e4000c1e1500 */
[----:B-1----:R-:W-:-:S02]  /*75b0*/  IMAD.WIDE R156, R17, 0x2, R172 ;  /* 0x00000002119c7825 */ /* 0x002fc400078e02ac */
[----:B------:R-:W3:Y:S04]  /*75c0*/  LDL.64 R172, [R1+0x518] ;  /* 0x0005180001ac7983 */ /* 0x000ee80000100a00 */
[----:B------:R1:W4:Y:S02]  /*75d0*/  LDG.E.U16 R31, [R156.64] ;  /* 0x000000049c1f7981 */ /* 0x000324000c1e1500 */
[C---:B-1----:R-:W-:Y:S02]  /*75e0*/  IMAD.WIDE R156, R17.reuse, 0x2, R182 ;  /* 0x00000002119c7825 */ /* 0x042fe400078e02b6 */
[----:B------:R-:W4:Y:S02]  /*75f0*/  LDL.64 R182, [R1+0x460] ;  /* 0x0004600001b67983 */ /* 0x000f240000100a00 */
[----:B------:R-:W-:-:S02]  /*7600*/  IMAD.WIDE R154, R17, 0x2, R192 ;  /* 0x00000002119a7825 */ /* 0x000fc400078e02c0 */
[----:B------:R-:W4:Y:S04]  /*7610*/  LDL.64 R192, [R1+0x450] ;  /* 0x0004500001c07983 */ /* 0x000f280000100a00 */
[----:B------:R1:W4:Y:S02]  /*7620*/  LDG.E.U16 R21, [R154.64] ;  /* 0x000000049a157981 */ /* 0x000324000c1e1500 */
[C---:B-1----:R-:W-:Y:S02]  /*7630*/  IMAD.WIDE R154, R17.reuse, 0x2, R188 ;  /* 0x00000002119a7825 */ /* 0x042fe400078e02bc */
[----:B------:R-:W4:Y:S04]  /*7640*/  LDL.64 R188, [R1+0x410] ;  /* 0x0004100001bc7983 */ /* 0x000f280000100a00 */
[----:B------:R1:W4:Y:S01]  /*7650*/  LDG.E.U16 R166, [R154.64] ;  /* 0x000000049aa67981 */ /* 0x000322000c1e1500 */
[----:B-----5:R-:W-:-:S05]  /*7660*/  IMAD.WIDE R160, R17, 0x2, R170 ;  /* 0x0000000211a07825 */ /* 0x020fca00078e02aa */
[----:B------:R2:W5:Y:S01]  /*7670*/  LDG.E.U16 R170, [R160.64] ;  /* 0x00000004a0aa7981 */ /* 0x000562000c1e1500 */
[----:B-1----:R-:W-:-:S03]  /*7680*/  IMAD.WIDE R154, R17, 0x2, R186 ;  /* 0x00000002119a7825 */ /* 0x002fc600078e02ba */
[----:B------:R-:W5:Y:S01]  /*7690*/  LDL.64 R186, [R1+0x458] ;  /* 0x0004580001ba7983 */ /* 0x000f620000100a00 */
[----:B--2---:R-:W-:-:S05]  /*76a0*/  IMAD.WIDE R160, R17, 0x2, R174 ;  /* 0x0000000211a07825 */ /* 0x004fca00078e02ae */
[----:B------:R4:W2:Y:S01]  /*76b0*/  LDG.E.U16 R175, [R160.64] ;  /* 0x00000004a0af7981 */ /* 0x0008a2000c1e1500 */
[----:B0-----:R-:W-:-:S03]  /*76c0*/  IMAD.WIDE R162, R17, 0x2, R168 ;  /* 0x0000000211a27825 */ /* 0x001fc600078e02a8 */
[----:B------:R0:W2:Y:S04]  /*76d0*/  LDG.E.U16 R168, [R156.64] ;  /* 0x000000049ca87981 */ /* 0x0000a8000c1e1500 */
[----:B------:R3:W2:Y:S04]  /*76e0*/  LDG.E.U16 R171, [R162.64] ;  /* 0x00000004a2ab7981 */ /* 0x0006a8000c1e1500 */
[----:B------:R1:W2:Y:S01]  /*76f0*/  LDG.E.U16 R169, [R158.64] ;  /* 0x000000049ea97981 */ /* 0x0002a2000c1e1500 */
[----:B0-----:R-:W-:-:S03]  /*7700*/  IMAD.WIDE R156, R17, 0x2, R184 ;  /* 0x00000002119c7825 */ /* 0x001fc600078e02b8 */
[----:B------:R-:W2:Y:S01]  /*7710*/  LDL.64 R184, [R1+0x418] ;  /* 0x0004180001b87983 */ /* 0x000ea20000100a00 */
[----:B---3--:R-:W-:-:S03]  /*7720*/  IMAD.WIDE R162, R17, 0x2, R172 ;  /* 0x0000000211a27825 */ /* 0x008fc600078e02ac */
[----:B------:R0:W3:Y:S04]  /*7730*/  LDG.E.U16 R173, [R156.64] ;  /* 0x000000049cad7981 */ /* 0x0000e8000c1e1500 */
[----:B------:R1:W3:Y:S01]  /*7740*/  LDG.E.U16 R172, [R154.64] ;  /* 0x000000049aac7981 */ /* 0x0002e2000c1e1500 */
[----:B0-----:R-:W-:-:S03]  /*7750*/  IMAD.WIDE R156, R17, 0x2, R202 ;  /* 0x00000002119c7825 */ /* 0x001fc600078e02ca */
[----:B------:R-:W3:Y:S01]  /*7760*/  LDL.64 R202, [R1+0x4c8] ;  /* 0x0004c80001ca7983 */ /* 0x000ee20000100a00 */
[----:B-1----:R-:W-:-:S03]  /*7770*/  IMAD.WIDE R154, R17, 0x2, R204 ;  /* 0x00000002119a7825 */ /* 0x002fc600078e02cc */
[----:B------:R-:W3:Y:S01]  /*7780*/  LDL.64 R204, [R1+0x488] ;  /* 0x0004880001cc7983 */ /* 0x000ee20000100a00 */
[----:B------:R-:W-:-:S03]  /*7790*/  IMAD.WIDE R158, R17, 0x2, R176 ;  /* 0x00000002119e7825 */ /* 0x000fc600078e02b0 */
[----:B------:R0:W3:Y:S01]  /*77a0*/  LDG.E.U16 R177, [R154.64] ;  /* 0x000000049ab17981 */ /* 0x0000e2000c1e1500 */
[----:B----4-:R-:W-:-:S03]  /*77b0*/  IMAD.WIDE R160, R17, 0x2, R182 ;  /* 0x0000000211a07825 */ /* 0x010fc600078e02b6 */
[----:B------:R1:W4:Y:S04]  /*77c0*/  LDG.E.U16 R174, [R158.64] ;  /* 0x000000049eae7981 */ /* 0x000328000c1e1500 */
[----:B------:R1:W4:Y:S01]  /*77d0*/  LDG.E.U16 R176, [R162.64] ;  /* 0x00000004a2b07981 */ /* 0x000322000c1e1500 */
[----:B0-----:R-:W-:-:S03]  /*77e0*/  IMAD.WIDE R154, R17, 0x2, R194 ;  /* 0x00000002119a7825 */ /* 0x001fc600078e02c2 */
[----:B------:R-:W4:Y:S01]  /*77f0*/  LDL.64 R194, [R1+0x408] ;  /* 0x0004080001c27983 */ /* 0x000f220000100a00 */
[----:B-1----:R-:W-:-:S03]  /*7800*/  IMAD.WIDE R158, R17, 0x2, R196 ;  /* 0x00000002119e7825 */ /* 0x002fc600078e02c4 */
[----:B------:R0:W4:Y:S01]  /*7810*/  LDG.E.U16 R183, [R154.64] ;  /* 0x000000049ab77981 */ /* 0x000122000c1e1500 */
[----:B------:R-:W-:-:S03]  /*7820*/  IMAD.WIDE R162, R17, 0x2, R180 ;  /* 0x0000000211a27825 */ /* 0x000fc600078e02b4 */
[----:B------:R1:W4:Y:S04]  /*7830*/  LDG.E.U16 R178, [R156.64] ;  /* 0x000000049cb27981 */ /* 0x000328000c1e1500 */
[----:B------:R5:W4:Y:S01]  /*7840*/  LDG.E.U16 R180, [R158.64] ;  /* 0x000000049eb47981 */ /* 0x000b22000c1e1500 */
[----:B0-----:R-:W-:-:S03]  /*7850*/  IMAD.WIDE R154, R17, 0x2, R212 ;  /* 0x00000002119a7825 */ /* 0x001fc600078e02d4 */
[----:B------:R-:W4:Y:S01]  /*7860*/  LDL.64 R212, [R1+0x4c0] ;  /* 0x0004c00001d47983 */ /* 0x000f220000100a00 */
[----:B-1----:R-:W-:-:S03]  /*7870*/  IMAD.WIDE R156, R17, 0x2, R218 ;  /* 0x00000002119c7825 */ /* 0x002fc600078e02da */
[----:B------:R-:W4:Y:S01]  /*7880*/  LDL.64 R196, [R1+0x448] ;  /* 0x0004480001c47983 */ /* 0x000f220000100a00 */
[----:B-----5:R-:W-:-:S03]  /*7890*/  IMAD.WIDE R158, R17, 0x2, R216 ;  /* 0x00000002119e7825 */ /* 0x020fc600078e02d8 */
[----:B------:R-:W5:Y:S04]  /*78a0*/  LDL.64 R218, [R1+0x480] ;  /* 0x0004800001da7983 */ /* 0x000f680000100a00 */
[----:B------:R-:W5:Y:S04]  /*78b0*/  LDL.64 R216, [R1+0x440] ;  /* 0x0004400001d87983 */ /* 0x000f680000100a00 */
[----:B------:R2:W5:Y:S04]  /*78c0*/  LDG.E.U16 R182, [R162.64] ;  /* 0x00000004a2b67981 */ /* 0x000568000c1e1500 */
[----:B------:R0:W5:Y:S02]  /*78d0*/  LDG.E.U16 R181, [R160.64] ;  /* 0x00000004a0b57981 */ /* 0x000164000c1e1500 */
[----:B0-----:R-:W-:-:S05]  /*78e0*/  IMAD.WIDE R160, R17, 0x2, R186 ;  /* 0x0000000211a07825 */ /* 0x001fca00078e02ba */
[----:B------:R0:W5:Y:S02]  /*78f0*/  LDG.E.U16 R186, [R160.64] ;  /* 0x00000004a0ba7981 */ /* 0x000164000c1e1500 */
[----:B0-----:R-:W-:-:S05]  /*7900*/  IMAD.WIDE R160, R17, 0x2, R192 ;  /* 0x0000000211a07825 */ /* 0x001fca00078e02c0 */
[----:B------:R0:W5:Y:S01]  /*7910*/  LDG.E.U16 R192, [R160.64] ;  /* 0x00000004a0c07981 */ /* 0x000162000c1e1500 */
[----:B--2---:R-:W-:-:S03]  /*7920*/  IMAD.WIDE R162, R17, 0x2, R184 ;  /* 0x0000000211a27825 */ /* 0x004fc600078e02b8 */
[----:B------:R1:W2:Y:S04]  /*7930*/  LDG.E.U16 R185, [R158.64] ;  /* 0x000000049eb97981 */ /* 0x0002a8000c1e1500 */
[----:B------:R0:W2:Y:S04]  /*7940*/  LDG.E.U16 R184, [R156.64] ;  /* 0x000000049cb87981 */ /* 0x0000a8000c1e1500 */
[----:B------:R0:W2:Y:S01]  /*7950*/  LDG.E.U16 R187, [R162.64] ;  /* 0x00000004a2bb7981 */ /* 0x0000a2000c1e1500 */
[----:B-1----:R-:W-:-:S03]  /*7960*/  IMAD.WIDE R158, R17, 0x2, R198 ;  /* 0x00000002119e7825 */ /* 0x002fc600078e02c6 */
[----:B------:R-:W2:Y:S01]  /*7970*/  LDL.64 R198, [R1+0x400] ;  /* 0x0004000001c67983 */ /* 0x000ea20000100a00 */
[----:B0-----:R-:W-:-:S03]  /*7980*/  IMAD.WIDE R156, R17, 0x2, R210 ;  /* 0x00000002119c7825 */ /* 0x001fc600078e02d2 */
[----:B------:R3:W2:Y:S01]  /*7990*/  LDG.E.U16 R190, [R158.64] ;  /* 0x000000049ebe7981 */ /* 0x0006a2000c1e1500 */
[----:B------:R-:W-:-:S03]  /*79a0*/  IMAD.WIDE R162, R17, 0x2, R188 ;  /* 0x0000000211a27825 */ /* 0x000fc600078e02bc */
[----:B------:R0:W2:Y:S04]  /*79b0*/  LDG.E.U16 R189, [R156.64] ;  /* 0x000000049cbd7981 */ /* 0x0000a8000c1e1500 */
[----:B------:R1:W2:Y:S01]  /*79c0*/  LDG.E.U16 R188, [R154.64] ;  /* 0x000000049abc7981 */ /* 0x0002a2000c1e1500 */
[----:B---3--:R-:W-:-:S03]  /*79d0*/  IMAD.WIDE R158, R17, 0x2, R204 ;  /* 0x00000002119e7825 */ /* 0x008fc600078e02cc */
[----:B------:R-:W3:Y:S01]  /*79e0*/  LDL.64 R204, [R1+0x3f8] ;  /* 0x0003f80001cc7983 */ /* 0x000ee20000100a00 */
[----:B0-----:R-:W-:-:S03]  /*79f0*/  IMAD.WIDE R156, R17, 0x2, R202 ;  /* 0x00000002119c7825 */ /* 0x001fc600078e02ca */
[----:B------:R-:W3:Y:S01]  /*7a00*/  LDL.64 R202, [R1+0x4b0] ;  /* 0x0004b00001ca7983 */ /* 0x000ee20000100a00 */
[----:B-1----:R-:W-:-:S03]  /*7a10*/  IMAD.WIDE R154, R17, 0x2, R206 ;  /* 0x00000002119a7825 */ /* 0x002fc600078e02ce */
[----:B------:R-:W3:Y:S04]  /*7a20*/  LDL.64 R206, [R1+0x438] ;  /* 0x0004380001ce7983 */ /* 0x000ee80000100a00 */
[----:B------:R-:W3:Y:S04]  /*7a30*/  LDL.64 R210, [R1+0x3f0] ;  /* 0x0003f00001d27983 */ /* 0x000ee80000100a00 */
[----:B------:R4:W3:Y:S02]  /*7a40*/  LDG.E.U16 R193, [R162.64] ;  /* 0x00000004a2c17981 */ /* 0x0008e4000c1e1500 */
[----:B----4-:R-:W-:-:S02]  /*7a50*/  IMAD.WIDE R162, R17, 0x2, R194 ;  /* 0x0000000211a27825 */ /* 0x010fc400078e02c2 */
[----:B------:R0:W4:Y:S02]  /*7a60*/  LDG.E.U16 R194, [R154.64] ;  /* 0x000000049ac27981 */ /* 0x000124000c1e1500 */
[C---:B------:R-:W-:Y:S02]  /*7a70*/  IMAD.WIDE R160, R17.reuse, 0x2, R196 ;  /* 0x0000000211a07825 */ /* 0x040fe400078e02c4 */
[----:B------:R5:W4:Y:S04]  /*7a80*/  LDG.E.U16 R195, [R156.64] ;  /* 0x000000049cc37981 */ /* 0x000b28000c1e1500 */
[----:B------:R1:W4:Y:S01]  /*7a90*/  LDG.E.U16 R196, [R158.64] ;  /* 0x000000049ec47981 */ /* 0x000322000c1e1500 */
[----:B0-----:R-:W-:-:S03]  /*7aa0*/  IMAD.WIDE R154, R17, 0x2, R212 ;  /* 0x00000002119a7825 */ /* 0x001fc600078e02d4 */
[----:B------:R-:W4:Y:S01]  /*7ab0*/  LDL.64 R212, [R1+0x4a8] ;  /* 0x0004a80001d47983 */ /* 0x000f220000100a00 */
[----:B-----5:R-:W-:-:S03]  /*7ac0*/  IMAD.WIDE R156, R17, 0x2, R218 ;  /* 0x00000002119c7825 */ /* 0x020fc600078e02da */
[----:B------:R-:W5:Y:S01]  /*7ad0*/  LDL.64 R218, [R1+0x428] ;  /* 0x0004280001da7983 */ /* 0x000f620000100a00 */
[----:B-1----:R-:W-:-:S03]  /*7ae0*/  IMAD.WIDE R158, R17, 0x2, R216 ;  /* 0x00000002119e7825 */ /* 0x002fc600078e02d8 */
[----:B------:R-:W4:Y:S04]  /*7af0*/  LDL.64 R216, [R1+0x310] ;  /* 0x0003100001d87983 */ /* 0x000f280000100a00 */
[----:B------:R2:W4:Y:S04]  /*7b00*/  LDG.E.U16 R197, [R160.64] ;  /* 0x00000004a0c57981 */ /* 0x000528000c1e1500 */
[----:B------:R0:W5:Y:S04]  /*7b10*/  LDG.E.U16 R162, [R162.64] ;  /* 0x00000004a2a27981 */ /* 0x000168000c1e1500 */
[----:B0-----:R0:W5:Y:S02]  /*7b20*/  LDG.E.U16 R163, [R154.64] ;  /* 0x000000049aa37981 */ /* 0x001164000c1e1500 */
[----:B0-----:R-:W-:-:S04]  /*7b30*/  IMAD.WIDE R154, R17, 0x2, R236 ;  /* 0x00000002119a7825 */ /* 0x001fc800078e02ec */
[C---:B--2---:R-:W-:Y:S02]  /*7b40*/  IMAD.WIDE R160, R17.reuse, 0x2, R198 ;  /* 0x0000000211a07825 */ /* 0x044fe400078e02c6 */
[----:B------:R0:W2:Y:S04]  /*7b50*/  LDG.E.U16 R198, [R156.64] ;  /* 0x000000049cc67981 */ /* 0x0000a8000c1e1500 */
[----:B------:R3:W2:Y:S04]  /*7b60*/  LDG.E.U16 R199, [R158.64] ;  /* 0x000000049ec77981 */ /* 0x0006a8000c1e1500 */
[----:B------:R1:W2:Y:S01]  /*7b70*/  LDG.E.U16 R160, [R160.64] ;  /* 0x00000004a0a07981 */ /* 0x0002a2000c1e1500 */
[----:B0-----:R-:W-:-:S05]  /*7b80*/  IMAD.WIDE R156, R17, 0x2, R234 ;  /* 0x00000002119c7825 */ /* 0x001fca00078e02ea */
[----:B------:R0:W2:Y:S01]  /*7b90*/  LDG.E.U16 R200, [R156.64] ;  /* 0x000000049cc87981 */ /* 0x0000a2000c1e1500 */
[----:B---3--:R-:W-:-:S03]  /*7ba0*/  IMAD.WIDE R158, R17, 0x2, R202 ;  /* 0x00000002119e7825 */ /* 0x008fc600078e02ca */
[----:B-1----:R1:W3:Y:S04]  /*7bb0*/  LDG.E.U16 R161, [R154.64] ;  /* 0x000000049aa17981 */ /* 0x0022e8000c1e1500 */
[----:B------:R1:W2:Y:S01]  /*7bc0*/  LDG.E.U16 R202, [R158.64] ;  /* 0x000000049eca7981 */ /* 0x0002a2000c1e1500 */
[----:B0-----:R-:W-:-:S04]  /*7bd0*/  IMAD.WIDE R156, R17, 0x2, R206 ;  /* 0x00000002119c7825 */ /* 0x001fc800078e02ce */
[----:B-1----:R-:W-:-:S04]  /*7be0*/  IMAD.WIDE R154, R17, 0x2, R232 ;  /* 0x00000002119a7825 */ /* 0x002fc800078e02e8 */
[C---:B------:R-:W-:Y:S01]  /*7bf0*/  IMAD.WIDE R158, R17.reuse, 0x2, R204 ;  /* 0x00000002119e7825 */ /* 0x040fe200078e02cc */
[----:B------:R0:W2:Y:S04]  /*7c00*/  LDG.E.U16 R203, [R154.64] ;  /* 0x000000049acb7981 */ /* 0x0000a8000c1e1500 */
[----:B------:R1:W2:Y:S04]  /*7c10*/  LDG.E.U16 R204, [R156.64] ;  /* 0x000000049ccc7981 */ /* 0x0002a8000c1e1500 */
[----:B------:R1:W2:Y:S01]  /*7c20*/  LDG.E.U16 R206, [R158.64] ;  /* 0x000000049ece7981 */ /* 0x0002a2000c1e1500 */
[----:B0-----:R-:W-:-:S04]  /*7c30*/  IMAD.WIDE R154, R17, 0x2, R230 ;  /* 0x00000002119a7825 */ /* 0x001fc800078e02e6 */
[C---:B-1----:R-:W-:Y:S01]  /*7c40*/  IMAD.WIDE R156, R17.reuse, 0x2, R228 ;  /* 0x00000002119c7825 */ /* 0x042fe200078e02e4 */
[----:B------:R0:W2:Y:S03]  /*7c50*/  LDG.E.U16 R207, [R154.64] ;  /* 0x000000049acf7981 */ /* 0x0000a6000c1e1500 */
[C---:B------:R-:W-:Y:S01]  /*7c60*/  IMAD.WIDE R158, R17.reuse, 0x2, R210 ;  /* 0x00000002119e7825 */ /* 0x040fe200078e02d2 */
[----:B------:R1:W2:Y:S04]  /*7c70*/  LDG.E.U16 R208, [R156.64] ;  /* 0x000000049cd07981 */ /* 0x0002a8000c1e1500 */
[----:B------:R4:W2:Y:S01]  /*7c80*/  LDG.E.U16 R210, [R158.64] ;  /* 0x000000049ed27981 */ /* 0x0008a2000c1e1500 */
[----:B0-----:R-:W-:-:S04]  /*7c90*/  IMAD.WIDE R154, R17, 0x2, R226 ;  /* 0x00000002119a7825 */ /* 0x001fc800078e02e2 */
[C---:B-1----:R-:W-:Y:S01]  /*7ca0*/  IMAD.WIDE R156, R17.reuse, 0x2, R224 ;  /* 0x00000002119c7825 */ /* 0x042fe200078e02e0 */
[----:B------:R0:W2:Y:S03]  /*7cb0*/  LDG.E.U16 R211, [R154.64] ;  /* 0x000000049ad37981 */ /* 0x0000a6000c1e1500 */
[C---:B----4-:R-:W-:Y:S02]  /*7cc0*/  IMAD.WIDE R158, R17.reuse, 0x2, R212 ;  /* 0x00000002119e7825 */ /* 0x050fe400078e02d4 */
[----:B------:R5:W4:Y:S04]  /*7cd0*/  LDG.E.U16 R212, [R156.64] ;  /* 0x000000049cd47981 */ /* 0x000b28000c1e1500 */
[----:B------:R1:W2:Y:S01]  /*7ce0*/  LDG.E.U16 R213, [R158.64] ;  /* 0x000000049ed57981 */ /* 0x0002a2000c1e1500 */
[----:B0-----:R-:W-:-:S04]  /*7cf0*/  IMAD.WIDE R154, R17, 0x2, R222 ;  /* 0x00000002119a7825 */ /* 0x001fc800078e02de */
[C---:B-----5:R-:W-:Y:S02]  /*7d00*/  IMAD.WIDE R156, R17.reuse, 0x2, R218 ;  /* 0x00000002119c7825 */ /* 0x060fe400078e02da */
[----:B------:R-:W5:Y:S02]  /*7d10*/  LDG.E.U16 R154, [R154.64] ;  /* 0x000000049a9a7981 */ /* 0x000f64000c1e1500 */
[----:B-1----:R-:W-:Y:S02]  /*7d20*/  IMAD.WIDE R158, R17, 0x2, R216 ;  /* 0x00000002119e7825 */ /* 0x002fe400078e02d8 */
[----:B------:R-:W2:Y:S04]  /*7d30*/  LDG.E.U16 R156, [R156.64] ;  /* 0x000000049c9c7981 */ /* 0x000ea8000c1e1500 */
[----:B------:R-:W2:Y:S04]  /*7d40*/  LDG.E.U16 R158, [R158.64] ;  /* 0x000000049e9e7981 */ /* 0x000ea8000c1e1500 */
[----:B------:R-:W-:Y:S06]  /*7d50*/  BAR.SYNC.DEFER_BLOCKING 0x0 ;  /* 0x0000000000007b1d */ /* 0x000fec0000010000 */
[----:B------:R-:W0:Y:S01]  /*7d60*/  S2R R216, SR_TID.X ;  /* 0x0000000000d87919 */ /* 0x000e220000002100 */
[----:B------:R-:W-:-:S03]  /*7d70*/  LOP3.LUT R95, R0, 0x10, RZ, 0x3c, !PT ;  /* 0x00000010005f7812 */ /* 0x000fc600078e3cff */
[----:B------:R-:W-:Y:S04]  /*7d80*/  STS.U16 [R0], R2 ;  /* 0x0000000200007388 */ /* 0x000fe80000000400 */
        /* <DEDUP_REMOVED lines=20> */
[----:B------:R-:W-:Y:S01]  /*7ed0*/  STS.U16 [R95+0x5200], R139 ;  /* 0x0052008b5f007388 */ /* 0x000fe20000000400 */
[----:B0-----:R-:W-:-:S03]  /*7ee0*/  LOP3.LUT R216, R216, 0xff, RZ, 0xc0, !PT ;  /* 0x000000ffd8d87812 */ /* 0x001fc600078ec0ff */
[----:B------:R-:W-:Y:S04]  /*7ef0*/  STS.U16 [R95+0x6200], R138 ;  /* 0x0062008a5f007388 */ /* 0x000fe80000000400 */
[----:B------:R-:W-:Y:S04]  /*7f00*/  STS.U16 [R95+0x7200], R137 ;  /* 0x007200895f007388 */ /* 0x000fe80000000400 */
[----:B------:R-:W-:Y:S04]  /*7f10*/  STS.U16 [R95+0x8200], R136 ;  /* 0x008200885f007388 */ /* 0x000fe80000000400 */
[----:B------:R-:W-:Y:S04]  /*7f20*/  STS.U16 [R95+0x9200], R135 ;  /* 0x009200875f007388 */ /* 0x000fe80000000400 */
[----:B------:R-:W-:Y:S01]  /*7f30*/  STS.U16 [R95+0xa200], R169 ;  /* 0x00a200a95f007388 */ /* 0x000fe20000000400 */
[----:B------:R-:W-:-:S03]  /*7f40*/  IMAD.SHL.U32 R205, R216, 0x2, RZ ;  /* 0x00000002d8cd7824 */ /* 0x000fc600078e00ff */
[----:B------:R-:W-:Y:S04]  /*7f50*/  STS.U16 [R95+0xb200], R176 ;  /* 0x00b200b05f007388 */ /* 0x000fe80000000400 */
[----:B------:R-:W-:Y:S04]  /*7f60*/  STS.U16 [R95+0xc200], R184 ;  /* 0x00c200b85f007388 */ /* 0x000fe80000000400 */
[----:B------:R-:W-:Y:S04]  /*7f70*/  STS.U16 [R95+0xd200], R185 ;  /* 0x00d200b95f007388 */ /* 0x000fe80000000400 */
[----:B------:R-:W-:Y:S04]  /*7f80*/  STS.U16 [R95+0xe200], R186 ;  /* 0x00e200ba5f007388 */ /* 0x000fe80000000400 */
[----:B------:R0:W-:Y:S01]  /*7f90*/  STS.U16 [R95+0xf200], R187 ;  /* 0x00f200bb5f007388 */ /* 0x0001e20000000400 */
[----:B------:R-:W-:-:S02]  /*7fa0*/  LOP3.LUT R205, R205, 0x20, RZ, 0x3c, !PT ;  /* 0x00000020cdcd7812 */ /* 0x000fc400078e3cff */
[----:B0-----:R-:W-:Y:S02]  /*7fb0*/  SHF.L.U32 R95, R216, 0x1, RZ ;  /* 0x00000001d85f7819 */ /* 0x001fe400000006ff */
[----:B------:R-:W0:Y:S04]  /*7fc0*/  S2R R216, SR_TID.X ;  /* 0x0000000000d87919 */ /* 0x000e280000002100 */
        /* <DEDUP_REMOVED lines=8> */
[----:B------:R-:W-:-:S03]  /*8050*/  LOP3.LUT R95, R95, 0x30, RZ, 0x3c, !PT ;  /* 0x000000305f5f7812 */ /* 0x000fc600078e3cff */
        /* <DEDUP_REMOVED lines=14> */
[----:B------:R-:W-:Y:S01]  /*8140*/  STS.U16 [R95+0x4600], R120 ;  /* 0x004600785f007388 */ /* 0x000fe20000000400 */
[----:B------:R-:W-:-:S03]  /*8150*/  SHF.L.U32 R0, R216, 0x1, RZ ;  /* 0x00000001d8007819 */ /* 0x000fc600000006ff */
[----:B------:R-:W-:Y:S04]  /*8160*/  STS.U16 [R95+0x5600], R119 ;  /* 0x005600775f007388 */ /* 0x000fe80000000400 */
[----:B------:R-:W-:Y:S04]  /*8170*/  STS.U16 [R95+0x6600], R118 ;  /* 0x006600765f007388 */ /* 0x000fe80000000400 */
[----:B------:R-:W-:Y:S01]  /*8180*/  STS.U16 [R95+0x7600], R117 ;  /* 0x007600755f007388 */ /* 0x000fe20000000400 */
[----:B------:R-:W-:-:S03]  /*8190*/  LOP3.LUT R2, R2, 0x40, RZ, 0x3c, !PT ;  /* 0x0000004002027812 */ /* 0x000fc600078e3cff */
[----:B------:R-:W-:Y:S04]  /*81a0*/  STS.U16 [R95+0x8600], R116 ;  /* 0x008600745f007388 */ /* 0x000fe80000000400 */
[----:B------:R-:W-:Y:S04]  /*81b0*/  STS.U16 [R95+0x9600], R115 ;  /* 0x009600735f007388 */ /* 0x000fe80000000400 */
        /* <DEDUP_REMOVED lines=21> */
[----:B--2---:R-:W-:Y:S01]  /*8310*/  STS.U16 [R2+0xd800], R198 ;  /* 0x00d800c602007388 */ /* 0x004fe20000000400 */
[----:B0-----:R-:W-:-:S03]  /*8320*/  LOP3.LUT R216, R216, 0xff, RZ, 0xc0, !PT ;  /* 0x000000ffd8d87812 */ /* 0x001fc600078ec0ff */
[----:B------:R-:W-:Y:S04]  /*8330*/  STS.U16 [R2+0xe800], R199 ;  /* 0x00e800c702007388 */ /* 0x000fe80000000400 */
[----:B------:R0:W-:Y:S04]  /*8340*/  STS.U16 [R2+0xf800], R160 ;  /* 0x00f800a002007388 */ /* 0x0001e80000000400 */
[----:B------:R-:W-:Y:S04]  /*8350*/  STS.U16 [R0+0xa00], R40 ;  /* 0x000a002800007388 */ /* 0x000fe80000000400 */
[----:B------:R-:W-:Y:S04]  /*8360*/  STS.U16 [R0+0x1a00], R39 ;  /* 0x001a002700007388 */ /* 0x000fe80000000400 */
[----:B------:R-:W-:Y:S01]  /*8370*/  STS.U16 [R0+0x2a00], R38 ;  /* 0x002a002600007388 */ /* 0x000fe20000000400 */
[----:B0-----:R-:W-:-:S03]  /*8380*/  IMAD.SHL.U32 R2, R216, 0x2, RZ ;  /* 0x00000002d8027824 */ /* 0x001fc600078e00ff */
        /* <DEDUP_REMOVED lines=14> */
[----:B------:R-:W-:Y:S04]  /*8470*/  STS.U16 [R2+0xc00], R30 ;  /* 0x000c001e02007388 */ /* 0x000fe80000000400 */
[----:B------:R-:W-:Y:S04]  /*8480*/  STS.U16 [R2+0x1c00], R29 ;  /* 0x001c001d02007388 */ /* 0x000fe80000000400 */
[----:B------:R-:W-:Y:S04]  /*8490*/  STS.U16 [R2+0x2c00], R28 ;  /* 0x002c001c02007388 */ /* 0x000fe80000000400 */
[----:B------:R-:W-:Y:S01]  /*84a0*/  STS.U16 [R2+0x3c00], R27 ;  /* 0x003c001b02007388 */ /* 0x000fe20000000400 */
[----:B0-----:R-:W-:-:S03]  /*84b0*/  SHF.L.U32 R0, R216, 0x1, RZ ;  /* 0x00000001d8007819 */ /* 0x001fc600000006ff */
        /* <DEDUP_REMOVED lines=8> */
[----:B---3--:R-:W-:Y:S04]  /*8540*/  STS.U16 [R2+0xbc00], R161 ;  /* 0x00bc00a102007388 */ /* 0x008fe80000000400 */
[----:B------:R-:W-:Y:S04]  /*8550*/  STS.U16 [R2+0xcc00], R202 ;  /* 0x00cc00ca02007388 */ /* 0x000fe80000000400 */
[----:B------:R-:W-:Y:S04]  /*8560*/  STS.U16 [R2+0xdc00], R207 ;  /* 0x00dc00cf02007388 */ /* 0x000fe80000000400 */
[----:B------:R-:W-:Y:S04]  /*8570*/  STS.U16 [R2+0xec00], R208 ;  /* 0x00ec00d002007388 */ /* 0x000fe80000000400 */
[----:B------:R0:W-:Y:S04]  /*8580*/  STS.U16 [R2+0xfc00], R210 ;  /* 0x00fc00d202007388 */ /* 0x0001e80000000400 */
        /* <DEDUP_REMOVED lines=15> */
[----:B------:R1:W-:Y:S04]  /*8680*/  STS.U16 [R0+0xfe00], R158 ;  /* 0x00fe009e00007388 */ /* 0x0003e80000000400 */
[----:B------:R-:W-:Y:S01]  /*8690*/  BAR.SYNC.DEFER_BLOCKING 0x0 ;  /* 0x0000000000007b1d */ /* 0x000fe20000010000 */
[----:B------:R-:W-:-:S02]  /*86a0*/  LOP3.LUT R95, R14, 0x20, RZ, 0x3c, !PT ;  /* 0x000000200e5f7812 */ /* 0x000fc400078e3cff */
[C---:B0-----:R-:W-:Y:S02]  /*86b0*/  LOP3.LUT R2, R14.reuse, 0x40, RZ, 0x3c, !PT ;  /* 0x000000400e027812 */ /* 0x041fe400078e3cff */
[----:B-1----:R-:W-:Y:S01]  /*86c0*/  LOP3.LUT R0, R14, 0x60, RZ, 0x3c, !PT ;  /* 0x000000600e007812 */ /* 0x002fe200078e3cff */
[----:B------:R-:W-:Y:S04]  /*86d0*/  LDSM.16.MT88.4 R160, [R14+0x10000] ;  /* 0x010000000ea0783b */ /* 0x000fe80000004200 */
[----:B------:R-:W0:Y:S04]  /*86e0*/  LDSM.16.M88.4 R44, [R15] ;  /* 0x000000000f2c783b */ /* 0x000e280000000200 */
[----:B------:R-:W1:Y:S04]  /*86f0*/  LDSM.16.M88.4 R148, [R15+0x8000] ;  /* 0x008000000f94783b */ /* 0x000e680000000200 */
[----:B------:R-:W2:Y:S04]  /*8700*/  LDSM.16.MT88.4 R24, [R95+0x10000] ;  /* 0x010000005f18783b */ /* 0x000ea80000004200 */
[----:B------:R-:W3:Y:S04]  /*8710*/  LDSM.16.MT88.4 R20, [R2+0x10000] ;  /* 0x010000000214783b */ /* 0x000ee80000004200 */
[----:B------:R-:W4:Y:S04]  /*8720*/  LDSM.16.MT88.4 R152, [R0+0x10000] ;  /* 0x010000000098783b */ /* 0x000f280000004200 */
[----:B------:R-:W5:Y:S04]  /*8730*/  LDSM.16.MT88.4 R144, [R14+0x10800] ;  /* 0x010800000e90783b */ /* 0x000f680000004200 */
[----:B------:R-:W3:Y:S04]  /*8740*/  LDSM.16.MT88.4 R36, [R95+0x10800] ;  /* 0x010800005f24783b */ /* 0x000ee80000004200 */
[----:B------:R-:W3:Y:S04]  /*8750*/  LDSM.16.MT88.4 R32, [R2+0x10800] ;  /* 0x010800000220783b */ /* 0x000ee80000004200 */
[----:B------:R-:W3:Y:S01]  /*8760*/  LDSM.16.MT88.4 R156, [R0+0x10800] ;  /* 0x01080000009c783b */ /* 0x000ee20000004200 */
[----:B------:R-:W-:-:S03]  /*8770*/  LOP3.LUT R140, R15, 0x40, RZ, 0x3c, !PT ;  /* 0x000000400f8c7812 */ /* 0x000fc600078e3cff */
[----:B------:R-:W-:Y:S01]  /*8780*/  LDSM.16.MT88.4 R40, [R14+0x11000] ;  /* 0x011000000e28783b */ /* 0x000fe20000004200 */
[C---:B0-----:R-:W-:Y:S03]  /*8790*/  HMMA.16816.F32.BF16 R112, R160.reuse, R44, RZ ;  /* 0x0000002ca070723c */ /* 0x041fe600000418ff */
[----:B------:R-:W0:Y:S04]  /*87a0*/  LDSM.16.M88.4 R28, [R140] ;  /* 0x000000008c1c783b */ /* 0x000e280000000200 */
[----:B------:R-:W0:Y:S01]  /*87b0*/  LDSM.16.M88.4 R116, [R140+0x8000] ;  /* 0x008000008c74783b */ /* 0x000e220000000200 */
[----:B-1----:R-:W-:Y:S03]  /*87c0*/  HMMA.16816.F32.BF16 R160, R160, R148, RZ ;  /* 0x00000094a0a0723c */ /* 0x002fe600000418ff */
[----:B------:R-:W1:Y:S04]  /*87d0*/  LDSM.16.MT88.4 R136, [R95+0x11000] ;  /* 0x011000005f88783b */ /* 0x000e680000004200 */
[----:B------:R-:W0:Y:S01]  /*87e0*/  LDSM.16.MT88.4 R132, [R2+0x11000] ;  /* 0x011000000284783b */ /* 0x000e220000004200 */
[C---:B--2---:R-:W-:Y:S03]  /*87f0*/  HMMA.16816.F32.BF16 R120, R24.reuse, R44, RZ ;  /* 0x0000002c1878723c */ /* 0x044fe600000418ff */
[----:B------:R-:W2:Y:S04]  /*8800*/  LDSM.16.MT88.4 R124, [R0+0x11000] ;  /* 0x01100000007c783b */ /* 0x000ea80000004200 */
[----:B------:R-:W-:Y:S01]  /*8810*/  LDSM.16.MT88.4 R168, [R0+0x11800] ;  /* 0x0118000000a8783b */ /* 0x000fe20000004200 */
[----:B------:R-:W-:Y:S08]  /*8820*/  HMMA.16816.F32.BF16 R24, R24, R148, RZ ;  /* 0x000000941818723c */ /* 0x000ff000000418ff */
[C---:B---3--:R-:W-:Y:S08]  /*8830*/  HMMA.16816.F32.BF16 R128, R20.reuse, R44, RZ ;  /* 0x0000002c1480723c */ /* 0x048ff000000418ff */
[----:B------:R-:W-:Y:S08]  /*8840*/  HMMA.16816.F32.BF16 R20, R20, R148, RZ ;  /* 0x000000941414723c */ /* 0x000ff000000418ff */
[C---:B----4-:R-:W-:Y:S08]  /*8850*/  HMMA.16816.F32.BF16 R4, R152.reuse, R44, RZ ;  /* 0x0000002c9804723c */ /* 0x050ff000000418ff */
[----:B------:R-:W-:Y:S08]  /*8860*/  HMMA.16816.F32.BF16 R152, R152, R148, RZ ;  /* 0x000000949898723c */ /* 0x000ff000000418ff */
[C---:B-----5:R-:W-:Y:S08]  /*8870*/  HMMA.16816.F32.BF16 R112, R144.reuse, R46, R112 ;  /* 0x0000002e9070723c */ /* 0x060ff00000041870 */
[----:B------:R-:W-:Y:S01]  /*8880*/  HMMA.16816.F32.BF16 R144, R144, R150, R160 ;  /* 0x000000969090723c */ /* 0x000fe200000418a0 */
[----:B------:R-:W-:Y:S07]  /*8890*/  LDSM.16.MT88.4 R160, [R0+0x12000] ;  /* 0x0120000000a0783b */ /* 0x000fee0000004200 */
[C---:B------:R-:W-:Y:S08]  /*88a0*/  HMMA.16816.F32.BF16 R120, R36.reuse, R46, R120 ;  /* 0x0000002e2478723c */ /* 0x040ff00000041878 */
[----:B------:R-:W-:Y:S01]  /*88b0*/  HMMA.16816.F32.BF16 R36, R36, R150, R24 ;  /* 0x000000962424723c */ /* 0x000fe20000041818 */
[----:B------:R-:W3:Y:S07]  /*88c0*/  LDSM.16.MT88.4 R24, [R14+0x11800] ;  /* 0x011800000e18783b */ /* 0x000eee0000004200 */
[C---:B------:R-:W-:Y:S08]  /*88d0*/  HMMA.16816.F32.BF16 R128, R32.reuse, R46, R128 ;  /* 0x0000002e2080723c */ /* 0x040ff00000041880 */
[----:B------:R-:W-:Y:S01]  /*88e0*/  HMMA.16816.F32.BF16 R32, R32, R150, R20 ;  /* 0x000000962020723c */ /* 0x000fe20000041814 */
[----:B------:R-:W4:Y:S07]  /*88f0*/  LDSM.16.MT88.4 R20, [R95+0x11800] ;  /* 0x011800005f14783b */ /* 0x000f2e0000004200 */
[C---:B------:R-:W-:Y:S01]  /*8900*/  HMMA.16816.F32.BF16 R44, R156.reuse, R46, R4 ;  /* 0x0000002e9c2c723c */ /* 0x040fe20000041804 */
[----:B------:R-:W5:Y:S07]  /*8910*/  LDSM.16.MT88.4 R4, [R2+0x11800] ;  /* 0x011800000204783b */ /* 0x000f6e0000004200 */
[----:B------:R-:W-:Y:S01]  /*8920*/  HMMA.16816.F32.BF16 R152, R156, R150, R152 ;  /* 0x000000969c98723c */ /* 0x000fe20000041898 */
[----:B------:R-:W-:Y:S04]  /*8930*/  LDSM.16.M88.4 R148, [R15+0x80] ;  /* 0x000080000f94783b */ /* 0x000fe80000000200 */
[----:B------:R-:W-:Y:S03]  /*8940*/  LDSM.16.M88.4 R156, [R15+0x8080] ;  /* 0x008080000f9c783b */ /* 0x000fe60000000200 */
[C---:B0-----:R-:W-:Y:S08]  /*8950*/  HMMA.16816.F32.BF16 R112, R40.reuse, R28, R112 ;  /* 0x0000001c2870723c */ /* 0x041ff00000041870 */
[----:B------:R-:W-:Y:S01]  /*8960*/  HMMA.16816.F32.BF16 R144, R40, R116, R144 ;  /* 0x000000742890723c */ /* 0x000fe20000041890 */
[----:B------:R-:W0:Y:S07]  /*8970*/  LDSM.16.MT88.4 R40, [R14+0x12000] ;  /* 0x012000000e28783b */ /* 0x000e2e0000004200 */
[-C--:B-1----:R-:W-:Y:S08]  /*8980*/  HMMA.16816.F32.BF16 R120, R136, R28.reuse, R120 ;  /* 0x0000001c8878723c */ /* 0x082ff00000041878 */
[----:B------:R-:W-:Y:S08]  /*8990*/  HMMA.16816.F32.BF16 R128, R132, R28, R128 ;  /* 0x0000001c8480723c */ /* 0x000ff00000041880 */
[-C--:B------:R-:W-:Y:S01]  /*89a0*/  HMMA.16816.F32.BF16 R136, R136, R116.reuse, R36 ;  /* 0x000000748888723c */ /* 0x080fe20000041824 */
[----:B------:R-:W1:Y:S07]  /*89b0*/  LDSM.16.MT88.4 R36, [R95+0x12000] ;  /* 0x012000005f24783b */ /* 0x000e6e0000004200 */
[----:B------:R-:W-:Y:S01]  /*89c0*/  HMMA.16816.F32.BF16 R132, R132, R116, R32 ;  /* 0x000000748484723c */ /* 0x000fe20000041820 */
[----:B------:R-:W0:Y:S07]  /*89d0*/  LDSM.16.MT88.4 R32, [R2+0x12000] ;  /* 0x012000000220783b */ /* 0x000e2e0000004200 */
[C---:B--2---:R-:W-:Y:S08]  /*89e0*/  HMMA.16816.F32.BF16 R44, R124.reuse, R28, R44 ;  /* 0x0000001c7c2c723c */ /* 0x044ff0000004182c */
[----:B------:R-:W-:Y:S01]  /*89f0*/  HMMA.16816.F32.BF16 R124, R124, R116, R152 ;  /* 0x000000747c7c723c */ /* 0x000fe20000041898 */
[----:B------:R-:W2:Y:S07]  /*8a00*/  LDSM.16.MT88.4 R152, [R14+0x12800] ;  /* 0x012800000e98783b */ /* 0x000eae0000004200 */
[C---:B---3--:R-:W-:Y:S08]  /*8a10*/  HMMA.16816.F32.BF16 R112, R24.reuse, R30, R112 ;  /* 0x0000001e1870723c */ /* 0x048ff00000041870 */
[----:B------:R-:W-:Y:S01]  /*8a20*/  HMMA.16816.F32.BF16 R24, R24, R118, R144 ;  /* 0x000000761818723c */ /* 0x000fe20000041890 */
[----:B------:R-:W3:Y:S07]  /*8a30*/  LDSM.16.MT88.4 R144, [R95+0x12800] ;  /* 0x012800005f90783b */ /* 0x000eee0000004200 */
[-C--:B----4-:R-:W-:Y:S08]  /*8a40*/  HMMA.16816.F32.BF16 R120, R20, R30.reuse, R120 ;  /* 0x0000001e1478723c */ /* 0x090ff00000041878 */
[----:B-----5:R-:W-:Y:S08]  /*8a50*/  HMMA.16816.F32.BF16 R128, R4, R30, R128 ;  /* 0x0000001e0480723c */ /* 0x020ff00000041880 */
[-C--:B------:R-:W-:Y:S01]  /*8a60*/  HMMA.16816.F32.BF16 R20, R20, R118.reuse, R136 ;  /* 0x000000761414723c */ /* 0x080fe20000041888 */
[----:B------:R-:W4:Y:S07]  /*8a70*/  LDSM.16.MT88.4 R136, [R2+0x12800] ;  /* 0x012800000288783b */ /* 0x000f2e0000004200 */
[----:B------:R-:W-:Y:S01]  /*8a80*/  HMMA.16816.F32.BF16 R4, R4, R118, R132 ;  /* 0x000000760404723c */ /* 0x000fe20000041884 */
[----:B------:R-:W-:Y:S07]  /*8a90*/  LDSM.16.MT88.4 R132, [R2+0x13000] ;  /* 0x013000000284783b */ /* 0x000fee0000004200 */
[C---:B------:R-:W-:Y:S01]  /*8aa0*/  HMMA.16816.F32.BF16 R28, R168.reuse, R30, R44 ;  /* 0x0000001ea81c723c */ /* 0x040fe2000004182c */
[----:B------:R-:W5:Y:S07]  /*8ab0*/  LDSM.16.MT88.4 R44, [R0+0x12800] ;  /* 0x01280000002c783b */ /* 0x000f6e0000004200 */
[----:B------:R-:W-:Y:S01]  /*8ac0*/  HMMA.16816.F32.BF16 R168, R168, R118, R124 ;  /* 0x00000076a8a8723c */ /* 0x000fe2000004187c */
[----:B------:R-:W-:Y:S04]  /*8ad0*/  LDSM.16.MT88.4 R116, [R14+0x13000] ;  /* 0x013000000e74783b */ /* 0x000fe80000004200 */
[----:B------:R-:W-:Y:S03]  /*8ae0*/  LDSM.16.MT88.4 R124, [R95+0x13000] ;  /* 0x013000005f7c783b */ /* 0x000fe60000004200 */
[C---:B0-----:R-:W-:Y:S08]  /*8af0*/  HMMA.16816.F32.BF16 R112, R40.reuse, R148, R112 ;  /* 0x000000942870723c */ /* 0x041ff00000041870 */
[----:B------:R-:W-:Y:S01]  /*8b00*/  HMMA.16816.F32.BF16 R40, R40, R156, R24 ;  /* 0x0000009c2828723c */ /* 0x000fe20000041818 */
[----:B------:R-:W0:Y:S07]  /*8b10*/  LDSM.16.M88.4 R24, [R140+0x80] ;  /* 0x000080008c18783b */ /* 0x000e2e0000000200 */
[-C--:B-1----:R-:W-:Y:S08]  /*8b20*/  HMMA.16816.F32.BF16 R120, R36, R148.reuse, R120 ;  /* 0x000000942478723c */ /* 0x082ff00000041878 */
[----:B------:R-:W-:Y:S08]  /*8b30*/  HMMA.16816.F32.BF16 R128, R32, R148, R128 ;  /* 0x000000942080723c */ /* 0x000ff00000041880 */
[-C--:B------:R-:W-:Y:S01]  /*8b40*/  HMMA.16816.F32.BF16 R36, R36, R156.reuse, R20 ;  /* 0x0000009c2424723c */ /* 0x080fe20000041814 */
[----:B------:R-:W-:Y:S07]  /*8b50*/  LDSM.16.MT88.4 R20, [R0+0x13000] ;  /* 0x013000000014783b */ /* 0x000fee0000004200 */
[----:B------:R-:W-:Y:S01]  /*8b60*/  HMMA.16816.F32.BF16 R32, R32, R156, R4 ;  /* 0x0000009c2020723c */ /* 0x000fe20000041804 */
[----:B------:R-:W1:Y:S07]  /*8b70*/  LDSM.16.M88.4 R4, [R140+0x8080] ;  /* 0x008080008c04783b */ /* 0x000e6e0000000200 */
[C---:B------:R-:W-:Y:S08]  /*8b80*/  HMMA.16816.F32.BF16 R28, R160.reuse, R148, R28 ;  /* 0x00000094a01c723c */ /* 0x040ff0000004181c */
[----:B------:R-:W-:Y:S01]  /*8b90*/  HMMA.16816.F32.BF16 R160, R160, R156, R168 ;  /* 0x0000009ca0a0723c */ /* 0x000fe200000418a8 */
[----:B------:R-:W-:Y:S07]  /*8ba0*/  LDSM.16.MT88.4 R168, [R95+0x14000] ;  /* 0x014000005fa8783b */ /* 0x000fee0000004200 */
[C---:B--2---:R-:W-:Y:S08]  /*8bb0*/  HMMA.16816.F32.BF16 R112, R152.reuse, R150, R112 ;  /* 0x000000969870723c */ /* 0x044ff00000041870 */
[----:B------:R-:W-:Y:S01]  /*8bc0*/  HMMA.16816.F32.BF16 R152, R152, R158, R40 ;  /* 0x0000009e9898723c */ /* 0x000fe20000041828 */
[----:B------:R-:W-:Y:S07]  /*8bd0*/  LDSM.16.MT88.4 R40, [R0+0x13800] ;  /* 0x013800000028783b */ /* 0x000fee0000004200 */
[-C--:B---3--:R-:W-:Y:S08]  /*8be0*/  HMMA.16816.F32.BF16 R120, R144, R150.reuse, R120 ;  /* 0x000000969078723c */ /* 0x088ff00000041878 */
[----:B----4-:R-:W-:Y:S08]  /*8bf0*/  HMMA.16816.F32.BF16 R128, R136, R150, R128 ;  /* 0x000000968880723c */ /* 0x010ff00000041880 */
[-C--:B------:R-:W-:Y:S01]  /*8c00*/  HMMA.16816.F32.BF16 R144, R144, R158.reuse, R36 ;  /* 0x0000009e9090723c */ /* 0x080fe20000041824 */
[----:B------:R-:W-:Y:S07]  /*8c10*/  LDSM.16.MT88.4 R36, [R2+0x13800] ;  /* 0x013800000224783b */ /* 0x000fee0000004200 */
[----:B------:R-:W-:Y:S01]  /*8c20*/  HMMA.16816.F32.BF16 R136, R136, R158, R32 ;  /* 0x0000009e8888723c */ /* 0x000fe20000041820 */
[----:B------:R-:W-:Y:S07]  /*8c30*/  LDSM.16.MT88.4 R32, [R95+0x13800] ;  /* 0x013800005f20783b */ /* 0x000fee0000004200 */
[C---:B-----5:R-:W-:Y:S01]  /*8c40*/  HMMA.16816.F32.BF16 R148, R44.reuse, R150, R28 ;  /* 0x000000962c94723c */ /* 0x060fe2000004181c */
[----:B------:R-:W2:Y:S07]  /*8c50*/  LDSM.16.MT88.4 R28, [R14+0x13800] ;  /* 0x013800000e1c783b */ /* 0x000eae0000004200 */
[----:B------:R-:W-:Y:S01]  /*8c60*/  HMMA.16816.F32.BF16 R44, R44, R158, R160 ;  /* 0x0000009e2c2c723c */ /* 0x000fe200000418a0 */
[----:B------:R-:W-:Y:S04]  /*8c70*/  LDSM.16.M88.4 R156, [R15+0x8100] ;  /* 0x008100000f9c783b */ /* 0x000fe80000000200 */
[----:B------:R-:W-:Y:S03]  /*8c80*/  LDSM.16.MT88.4 R160, [R2+0x14000] ;  /* 0x0140000002a0783b */ /* 0x000fe60000004200 */
[C---:B0-----:R-:W-:Y:S08]  /*8c90*/  HMMA.16816.F32.BF16 R112, R116.reuse, R24, R112 ;  /* 0x000000187470723c */ /* 0x041ff00000041870 */
[----:B-1----:R-:W-:Y:S01]  /*8ca0*/  HMMA.16816.F32.BF16 R116, R116, R4, R152 ;  /* 0x000000047474723c */ /* 0x002fe20000041898 */
[----:B------:R-:W-:Y:S07]  /*8cb0*/  LDSM.16.MT88.4 R152, [R0+0x14000] ;  /* 0x014000000098783b */ /* 0x000fee0000004200 */
[-C--:B------:R-:W-:Y:S08]  /*8cc0*/  HMMA.16816.F32.BF16 R120, R124, R24.reuse, R120 ;  /* 0x000000187c78723c */ /* 0x080ff00000041878 */
[----:B------:R-:W-:Y:S08]  /*8cd0*/  HMMA.16816.F32.BF16 R128, R132, R24, R128 ;  /* 0x000000188480723c */ /* 0x000ff00000041880 */
[-C--:B------:R-:W-:Y:S01]  /*8ce0*/  HMMA.16816.F32.BF16 R124, R124, R4.reuse, R144 ;  /* 0x000000047c7c723c */ /* 0x080fe20000041890 */
[----:B------:R-:W-:Y:S07]  /*8cf0*/  LDSM.16.M88.4 R144, [R15+0x100] ;  /* 0x000100000f90783b */ /* 0x000fee0000000200 */
[-C--:B------:R-:W-:Y:S01]  /*8d00*/  HMMA.16816.F32.BF16 R132, R132, R4.reuse, R136 ;  /* 0x000000048484723c */ /* 0x080fe20000041888 */
[----:B------:R-:W0:Y:S07]  /*8d10*/  LDSM.16.MT88.4 R136, [R14+0x14000] ;  /* 0x014000000e88783b */ /* 0x000e2e0000004200 */
[C---:B------:R-:W-:Y:S08]  /*8d20*/  HMMA.16816.F32.BF16 R44, R20.reuse, R4, R44 ;  /* 0x00000004142c723c */ /* 0x040ff0000004182c */
[----:B------:R-:W-:Y:S01]  /*8d30*/  HMMA.16816.F32.BF16 R148, R20, R24, R148 ;  /* 0x000000181494723c */ /* 0x000fe20000041894 */
[----:B------:R-:W1:Y:S07]  /*8d40*/  LDSM.16.MT88.4 R20, [R14+0x14800] ;  /* 0x014800000e14783b */ /* 0x000e6e0000004200 */
[C---:B--2---:R-:W-:Y:S08]  /*8d50*/  HMMA.16816.F32.BF16 R112, R28.reuse, R26, R112 ;  /* 0x0000001a1c70723c */ /* 0x044ff00000041870 */
[----:B------:R-:W-:Y:S01]  /*8d60*/  HMMA.16816.F32.BF16 R116, R28, R6, R116 ;  /* 0x000000061c74723c */ /* 0x000fe20000041874 */
[----:B------:R-:W-:Y:S07]  /*8d70*/  LDSM.16.MT88.4 R28, [R14+0x15000] ;  /* 0x015000000e1c783b */ /* 0x000fee0000004200 */
[C---:B------:R-:W-:Y:S08]  /*8d80*/  HMMA.16816.F32.BF16 R120, R32.reuse, R26, R120 ;  /* 0x0000001a2078723c */ /* 0x040ff00000041878 */
[-C--:B------:R-:W-:Y:S01]  /*8d90*/  HMMA.16816.F32.BF16 R124, R32, R6.reuse, R124 ;  /* 0x00000006207c723c */ /* 0x080fe2000004187c */
[----:B------:R-:W-:Y:S07]  /*8da0*/  LDSM.16.M88.4 R32, [R140+0x100] ;  /* 0x000100008c20783b */ /* 0x000fee0000000200 */
[-C--:B------:R-:W-:Y:S08]  /*8db0*/  HMMA.16816.F32.BF16 R132, R36, R6.reuse, R132 ;  /* 0x000000062484723c */ /* 0x080ff00000041884 */
[----:B------:R-:W-:Y:S01]  /*8dc0*/  HMMA.16816.F32.BF16 R44, R40, R6, R44 ;  /* 0x00000006282c723c */ /* 0x000fe2000004182c */
[----:B------:R-:W2:Y:S07]  /*8dd0*/  LDSM.16.MT88.4 R4, [R95+0x14800] ;  /* 0x014800005f04783b */ /* 0x000eae0000004200 */
[-C--:B------:R-:W-:Y:S01]  /*8de0*/  HMMA.16816.F32.BF16 R128, R36, R26.reuse, R128 ;  /* 0x0000001a2480723c */ /* 0x080fe20000041880 */
[----:B------:R-:W-:Y:S07]  /*8df0*/  LDSM.16.MT88.4 R36, [R0+0x14800] ;  /* 0x014800000024783b */ /* 0x000fee0000004200 */
[----:B------:R-:W-:Y:S01]  /*8e00*/  HMMA.16816.F32.BF16 R148, R40, R26, R148 ;  /* 0x0000001a2894723c */ /* 0x000fe20000041894 */
[----:B------:R-:W3:Y:S04]  /*8e10*/  LDSM.16.MT88.4 R24, [R2+0x14800] ;  /* 0x014800000218783b */ /* 0x000ee80000004200 */
[----:B------:R-:W-:Y:S03]  /*8e20*/  LDSM.16.MT88.4 R40, [R95+0x15000] ;  /* 0x015000005f28783b */ /* 0x000fe60000004200 */
[C---:B0-----:R-:W-:Y:S08]  /*8e30*/  HMMA.16816.F32.BF16 R112, R136.reuse, R144, R112 ;  /* 0x000000908870723c */ /* 0x041ff00000041870 */
[----:B------:R-:W-:Y:S01]  /*8e40*/  HMMA.16816.F32.BF16 R116, R136, R156, R116 ;  /* 0x0000009c8874723c */ /* 0x000fe20000041874 */
[----:B------:R-:W0:Y:S07]  /*8e50*/  LDSM.16.M88.4 R136, [R140+0x8100] ;  /* 0x008100008c88783b */ /* 0x000e2e0000000200 */
[C---:B------:R-:W-:Y:S08]  /*8e60*/  HMMA.16816.F32.BF16 R120, R168.reuse, R144, R120 ;  /* 0x00000090a878723c */ /* 0x040ff00000041878 */
[----:B------:R-:W-:Y:S08]  /*8e70*/  HMMA.16816.F32.BF16 R124, R168, R156, R124 ;  /* 0x0000009ca87c723c */ /* 0x000ff0000004187c */
[C---:B------:R-:W-:Y:S08]  /*8e80*/  HMMA.16816.F32.BF16 R128, R160.reuse, R144, R128 ;  /* 0x00000090a080723c */ /* 0x040ff00000041880 */
[----:B------:R-:W-:Y:S01]  /*8e90*/  HMMA.16816.F32.BF16 R132, R160, R156, R132 ;  /* 0x0000009ca084723c */ /* 0x000fe20000041884 */
[----:B------:R-:W4:Y:S04]  /*8ea0*/  S2R R216, SR_TID.X ;  /* 0x0000000000d87919 */ /* 0x000f280000002100 */
[----:B------:R-:W5:Y:S03]  /*8eb0*/  LDL.64 R160, [R1+0x190] ;  /* 0x0001900001a07983 */ /* 0x000f660000100a00 */
[----:B------:R-:W-:Y:S08]  /*8ec0*/  HMMA.16816.F32.BF16 R148, R152, R144, R148 ;  /* 0x000000909894723c */ /* 0x000ff00000041894 */
[C---:B-1----:R-:W-:Y:S08]  /*8ed0*/  HMMA.16816.F32.BF16 R112, R20.reuse, R146, R112 ;  /* 0x000000921470723c */ /* 0x042ff00000041870 */
[----:B------:R-:W-:Y:S01]  /*8ee0*/  HMMA.16816.F32.BF16 R116, R20, R158, R116 ;  /* 0x0000009e1474723c */ /* 0x000fe20000041874 */
[----:B------:R-:W1:Y:S07]  /*8ef0*/  LDSM.16.MT88.4 R20, [R2+0x15000] ;  /* 0x015000000214783b */ /* 0x000e6e0000004200 */
[----:B------:R-:W-:Y:S01]  /*8f00*/  HMMA.16816.F32.BF16 R44, R152, R156, R44 ;  /* 0x0000009c982c723c */ /* 0x000fe2000004182c */
[----:B------:R-:W0:Y:S04]  /*8f10*/  LDSM.16.MT88.4 R152, [R0+0x15000] ;  /* 0x015000000098783b */ /* 0x000e280000004200 */
[----:B------:R-:W4:Y:S03]  /*8f20*/  LDL.64 R156, [R1+0x1f0] ;  /* 0x0001f000019c7983 */ /* 0x000f260000100a00 */
[C---:B--2---:R-:W-:Y:S08]  /*8f30*/  HMMA.16816.F32.BF16 R120, R4.reuse, R146, R120 ;  /* 0x000000920478723c */ /* 0x044ff00000041878 */
[----:B------:R-:W-:Y:S01]  /*8f40*/  HMMA.16816.F32.BF16 R124, R4, R158, R124 ;  /* 0x0000009e047c723c */ /* 0x000fe2000004187c */
[----:B------:R-:W2:Y:S07]  /*8f50*/  LDSM.16.MT88.4 R4, [R14+0x15800] ;  /* 0x015800000e04783b */ /* 0x000eae0000004200 */
[C---:B---3--:R-:W-:Y:S08]  /*8f60*/  HMMA.16816.F32.BF16 R128, R24.reuse, R146, R128 ;  /* 0x000000921880723c */ /* 0x048ff00000041880 */
[----:B------:R-:W-:Y:S01]  /*8f70*/  HMMA.16816.F32.BF16 R132, R24, R158, R132 ;  /* 0x0000009e1884723c */ /* 0x000fe20000041884 */
[----:B------:R-:W3:Y:S07]  /*8f80*/  LDSM.16.MT88.4 R24, [R95+0x15800] ;  /* 0x015800005f18783b */ /* 0x000eee0000004200 */
[----:B------:R-:W-:Y:S01]  /*8f90*/  HMMA.16816.F32.BF16 R148, R36, R146, R148 ;  /* 0x000000922494723c */ /* 0x000fe20000041894 */
[----:B------:R-:W-:Y:S07]  /*8fa0*/  LDSM.16.MT88.4 R144, [R14+0x16000] ;  /* 0x016000000e90783b */ /* 0x000fee0000004200 */
[C---:B------:R-:W-:Y:S08]  /*8fb0*/  HMMA.16816.F32.BF16 R112, R28.reuse, R32, R112 ;  /* 0x000000201c70723c */ /* 0x040ff00000041870 */
[----:B0-----:R-:W-:Y:S01]  /*8fc0*/  HMMA.16816.F32.BF16 R116, R28, R136, R116 ;  /* 0x000000881c74723c */ /* 0x001fe20000041874 */
[----:B------:R-:W0:Y:S07]  /*8fd0*/  LDSM.16.MT88.4 R28, [R2+0x15800] ;  /* 0x01580000021c783b */ /* 0x000e2e0000004200 */
[----:B------:R-:W-:Y:S01]  /*8fe0*/  HMMA.16816.F32.BF16 R44, R36, R158, R44 ;  /* 0x0000009e242c723c */ /* 0x000fe2000004182c */
[----:B------:R-:W0:Y:S04]  /*8ff0*/  LDSM.16.MT88.4 R36, [R0+0x15800] ;  /* 0x015800000024783b */ /* 0x000e280000004200 */
[----:B------:R-:W5:Y:S03]  /*9000*/  LDL.64 R158, [R1+0x1c8] ;  /* 0x0001c800019e7983 */ /* 0x000f660000100a00 */
[C---:B------:R-:W-:Y:S08]  /*9010*/  HMMA.16816.F32.BF16 R120, R40.reuse, R32, R120 ;  /* 0x000000202878723c */ /* 0x040ff00000041878 */
[----:B------:R-:W-:Y:S01]  /*9020*/  HMMA.16816.F32.BF16 R124, R40, R136, R124 ;  /* 0x00000088287c723c */ /* 0x000fe2000004187c */
[----:B------:R-:W0:Y:S07]  /*9030*/  LDSM.16.M88.4 R40, [R15+0x180] ;  /* 0x000180000f28783b */ /* 0x000e2e0000000200 */
[C---:B-1----:R-:W-:Y:S08]  /*9040*/  HMMA.16816.F32.BF16 R128, R20.reuse, R32, R128 ;  /* 0x000000201480723c */ /* 0x042ff00000041880 */
[----:B------:R-:W-:Y:S01]  /*9050*/  HMMA.16816.F32.BF16 R132, R20, R136, R132 ;  /* 0x000000881484723c */ /* 0x000fe20000041884 */
[----:B------:R-:W1:Y:S07]  /*9060*/  LDSM.16.M88.4 R20, [R15+0x8180] ;  /* 0x008180000f14783b */ /* 0x000e6e0000000200 */
[----:B------:R-:W-:Y:S08]  /*9070*/  HMMA.16816.F32.BF16 R148, R152, R32, R148 ;  /* 0x000000209894723c */ /* 0x000ff00000041894 */
[C---:B--2---:R-:W-:Y:S08]  /*9080*/  HMMA.16816.F32.BF16 R112, R4.reuse, R34, R112 ;  /* 0x000000220470723c */ /* 0x044ff00000041870 */
[----:B------:R-:W-:Y:S01]  /*9090*/  HMMA.16816.F32.BF16 R116, R4, R138, R116 ;  /* 0x0000008a0474723c */ /* 0x000fe20000041874 */
[----:B------:R-:W2:Y:S07]  /*90a0*/  LDSM.16.MT88.4 R4, [R95+0x16000] ;  /* 0x016000005f04783b */ /* 0x000eae0000004200 */
[----:B------:R-:W-:Y:S08]  /*90b0*/  HMMA.16816.F32.BF16 R44, R152, R136, R44 ;  /* 0x00000088982c723c */ /* 0x000ff0000004182c */
[C---:B---3--:R-:W-:Y:S01]  /*90c0*/  HMMA.16816.F32.BF16 R152, R24.reuse, R34, R120 ;  /* 0x000000221898723c */ /* 0x048fe20000041878 */
[----:B------:R-:W3:Y:S07]  /*90d0*/  LDSM.16.MT88.4 R120, [R2+0x16000] ;  /* 0x016000000278783b */ /* 0x000eee0000004200 */
[----:B------:R-:W-:Y:S01]  /*90e0*/  HMMA.16816.F32.BF16 R124, R24, R138, R124 ;  /* 0x0000008a187c723c */ /* 0x000fe2000004187c */
[----:B------:R-:W1:Y:S07]  /*90f0*/  LDSM.16.MT88.4 R24, [R0+0x16000] ;  /* 0x016000000018783b */ /* 0x000e6e0000004200 */
[-C--:B0-----:R-:W-:Y:S08]  /*9100*/  HMMA.16816.F32.BF16 R128, R28, R34.reuse, R128 ;  /* 0x000000221c80723c */ /* 0x081ff00000041880 */
[----:B------:R-:W-:Y:S01]  /*9110*/  HMMA.16816.F32.BF16 R148, R36, R34, R148 ;  /* 0x000000222494723c */ /* 0x000fe20000041894 */
[----:B------:R-:W0:Y:S07]  /*9120*/  LDSM.16.MT88.4 R32, [R14+0x16800] ;  /* 0x016800000e20783b */ /* 0x000e2e0000004200 */
[-C--:B------:R-:W-:Y:S01]  /*9130*/  HMMA.16816.F32.BF16 R132, R28, R138.reuse, R132 ;  /* 0x0000008a1c84723c */ /* 0x080fe20000041884 */
[----:B------:R-:W0:Y:S07]  /*9140*/  LDSM.16.MT88.4 R28, [R95+0x16800] ;  /* 0x016800005f1c783b */ /* 0x000e2e0000004200 */
[----:B------:R-:W-:Y:S01]  /*9150*/  HMMA.16816.F32.BF16 R44, R36, R138, R44 ;  /* 0x0000008a242c723c */ /* 0x000fe2000004182c */
[----:B------:R-:W-:Y:S07]  /*9160*/  LDSM.16.MT88.4 R136, [R2+0x17000] ;  /* 0x017000000288783b */ /* 0x000fee0000004200 */
[C---:B------:R-:W-:Y:S08]  /*9170*/  HMMA.16816.F32.BF16 R112, R144.reuse, R40, R112 ;  /* 0x000000289070723c */ /* 0x040ff00000041870 */
[----:B-1----:R-:W-:Y:S08]  /*9180*/  HMMA.16816.F32.BF16 R116, R144, R20, R116 ;  /* 0x000000149074723c */ /* 0x002ff00000041874 */
[C---:B--2---:R-:W-:Y:S08]  /*9190*/  HMMA.16816.F32.BF16 R152, R4.reuse, R40, R152 ;  /* 0x000000280498723c */ /* 0x044ff00000041898 */
[----:B------:R-:W-:Y:S01]  /*91a0*/  HMMA.16816.F32.BF16 R124, R4, R20, R124 ;  /* 0x00000014047c723c */ /* 0x000fe2000004187c */
[----:B------:R-:W1:Y:S07]  /*91b0*/  LDSM.16.MT88.4 R4, [R2+0x16800] ;  /* 0x016800000204783b */ /* 0x000e6e0000004200 */
[C---:B---3--:R-:W-:Y:S08]  /*91c0*/  HMMA.16816.F32.BF16 R128, R120.reuse, R40, R128 ;  /* 0x000000287880723c */ /* 0x048ff00000041880 */
[----:B------:R-:W-:Y:S08]  /*91d0*/  HMMA.16816.F32.BF16 R132, R120, R20, R132 ;  /* 0x000000147884723c */ /* 0x000ff00000041884 */
[C---:B------:R-:W-:Y:S08]  /*91e0*/  HMMA.16816.F32.BF16 R148, R24.reuse, R40, R148 ;  /* 0x000000281894723c */ /* 0x040ff00000041894 */
[----:B------:R-:W-:Y:S01]  /*91f0*/  HMMA.16816.F32.BF16 R36, R24, R20, R44 ;  /* 0x000000141824723c */ /* 0x000fe2000004182c */
[----:B------:R-:W2:Y:S04]  /*9200*/  LDSM.16.MT88.4 R24, [R0+0x16800] ;  /* 0x016800000018783b */ /* 0x000ea80000004200 */
[----:B------:R-:W-:Y:S03]  /*9210*/  LDSM.16.M88.4 R44, [R140+0x8180] ;  /* 0x008180008c2c783b */ /* 0x000fe60000000200 */
[C---:B0-----:R-:W-:Y:S01]  /*9220*/  HMMA.16816.F32.BF16 R120, R32.reuse, R42, R112 ;  /* 0x0000002a2078723c */ /* 0x041fe20000041870 */
[----:B------:R-:W-:Y:S07]  /*9230*/  LDSM.16.M88.4 R112, [R140+0x180] ;  /* 0x000180008c70783b */ /* 0x000fee0000000200 */
[----:B------:R-:W-:Y:S01]  /*9240*/  HMMA.16816.F32.BF16 R116, R32, R22, R116 ;  /* 0x000000162074723c */ /* 0x000fe20000041874 */
[----:B------:R-:W0:Y:S07]  /*9250*/  LDSM.16.MT88.4 R32, [R14+0x17000] ;  /* 0x017000000e20783b */ /* 0x000e2e0000004200 */
[C---:B------:R-:W-:Y:S08]  /*9260*/  HMMA.16816.F32.BF16 R152, R28.reuse, R42, R152 ;  /* 0x0000002a1c98723c */ /* 0x040ff00000041898 */
[----:B------:R-:W-:Y:S01]  /*9270*/  HMMA.16816.F32.BF16 R124, R28, R22, R124 ;  /* 0x000000161c7c723c */ /* 0x000fe2000004187c */
[----:B------:R-:W3:Y:S07]  /*9280*/  LDSM.16.MT88.4 R28, [R95+0x17000] ;  /* 0x017000005f1c783b */ /* 0x000eee0000004200 */
[C---:B-1----:R-:W-:Y:S08]  /*9290*/  HMMA.16816.F32.BF16 R128, R4.reuse, R42, R128 ;  /* 0x0000002a0480723c */ /* 0x042ff00000041880 */
[----:B------:R-:W-:Y:S01]  /*92a0*/  HMMA.16816.F32.BF16 R132, R4, R22, R132 ;  /* 0x000000160484723c */ /* 0x000fe20000041884 */
[----:B------:R-:W1:Y:S07]  /*92b0*/  LDSM.16.MT88.4 R4, [R0+0x17000] ;  /* 0x017000000004783b */ /* 0x000e6e0000004200 */
[C---:B--2---:R-:W-:Y:S01]  /*92c0*/  HMMA.16816.F32.BF16 R148, R24.reuse, R42, R148 ;  /* 0x0000002a1894723c */ /* 0x044fe20000041894 */
[----:B------:R-:W2:Y:S07]  /*92d0*/  LDSM.16.MT88.4 R40, [R14+0x17800] ;  /* 0x017800000e28783b */ /* 0x000eae0000004200 */
[----:B------:R-:W-:Y:S01]  /*92e0*/  HMMA.16816.F32.BF16 R24, R24, R22, R36 ;  /* 0x000000161818723c */ /* 0x000fe20000041824 */
[----:B------:R-:W2:Y:S04]  /*92f0*/  LDSM.16.MT88.4 R36, [R95+0x17800] ;  /* 0x017800005f24783b */ /* 0x000ea80000004200 */
[----:B------:R-:W-:Y:S03]  /*9300*/  LDSM.16.MT88.4 R20, [R0+0x17800] ;  /* 0x017800000014783b */ /* 0x000fe60000004200 */
[C---:B0-----:R-:W-:Y:S08]  /*9310*/  HMMA.16816.F32.BF16 R120, R32.reuse, R112, R120 ;  /* 0x000000702078723c */ /* 0x041ff00000041878 */
[----:B------:R-:W-:Y:S01]  /*9320*/  HMMA.16816.F32.BF16 R32, R32, R44, R116 ;  /* 0x0000002c2020723c */ /* 0x000fe20000041874 */
[----:B------:R-:W0:Y:S07]  /*9330*/  LDSM.16.MT88.4 R116, [R2+0x17800] ;  /* 0x017800000274783b */ /* 0x000e2e0000004200 */
[-C--:B---3--:R-:W-:Y:S08]  /*9340*/  HMMA.16816.F32.BF16 R152, R28, R112.reuse, R152 ;  /* 0x000000701c98723c */ /* 0x088ff00000041898 */
[-C--:B------:R-:W-:Y:S08]  /*9350*/  HMMA.16816.F32.BF16 R128, R136, R112.reuse, R128 ;  /* 0x000000708880723c */ /* 0x080ff00000041880 */
[----:B-1----:R-:W-:Y:S08]  /*9360*/  HMMA.16816.F32.BF16 R148, R4, R112, R148 ;  /* 0x000000700494723c */ /* 0x002ff00000041894 */
[-C--:B------:R-:W-:Y:S08]  /*9370*/  HMMA.16816.F32.BF16 R124, R28, R44.reuse, R124 ;  /* 0x0000002c1c7c723c */ /* 0x080ff0000004187c */
[-C--:B------:R-:W-:Y:S01]  /*9380*/  HMMA.16816.F32.BF16 R28, R136, R44.reuse, R132 ;  /* 0x0000002c881c723c */ /* 0x080fe20000041884 */
[----:B----4-:R-:W-:Y:S01]  /*9390*/  LOP3.LUT R140, R216, 0xff, RZ, 0xc0, !PT ;  /* 0x000000ffd88c7812 */ /* 0x010fe200078ec0ff */
[----:B------:R-:W3:Y:S06]  /*93a0*/  LDL.64 R138, [R1+0x230] ;  /* 0x00023000018a7983 */ /* 0x000eec0000100a00 */
[----:B------:R-:W-:Y:S08]  /*93b0*/  HMMA.16816.F32.BF16 R132, R4, R44, R24 ;  /* 0x0000002c0484723c */ /* 0x000ff00000041818 */
[C---:B--2---:R-:W-:Y:S08]  /*93c0*/  HMMA.16816.F32.BF16 R120, R40.reuse, R114, R120 ;  /* 0x000000722878723c */ /* 0x044ff00000041878 */
[----:B------:R-:W-:Y:S08]  /*93d0*/  HMMA.16816.F32.BF16 R4, R40, R46, R32 ;  /* 0x0000002e2804723c */ /* 0x000ff00000041820 */
[-C--:B------:R-:W-:Y:S08]  /*93e0*/  HMMA.16816.F32.BF16 R40, R36, R114.reuse, R152 ;  /* 0x000000722428723c */ /* 0x080ff00000041898 */
[-C--:B0-----:R-:W-:Y:S08]  /*93f0*/  HMMA.16816.F32.BF16 R32, R116, R114.reuse, R128 ;  /* 0x000000727420723c */ /* 0x081ff00000041880 */
[----:B------:R-:W-:Y:S08]  /*9400*/  HMMA.16816.F32.BF16 R24, R20, R114, R148 ;  /* 0x000000721418723c */ /* 0x000ff00000041894 */
[-C--:B------:R-:W-:Y:S08]  /*9410*/  HMMA.16816.F32.BF16 R28, R116, R46.reuse, R28 ;  /* 0x0000002e741c723c */ /* 0x080ff0000004181c */
[-C--:B------:R-:W-:Y:S01]  /*9420*/  HMMA.16816.F32.BF16 R36, R36, R46.reuse, R124 ;  /* 0x0000002e2424723c */ /* 0x080fe2000004187c */
[----:B------:R-:W-:Y:S01]  /*9430*/  FMUL R2, R120, c[0x0][0x188] ;  /* 0x0000620078027a20 */ /* 0x000fe20000400000 */
[----:B------:R-:W-:Y:S01]  /*9440*/  LOP3.LUT R95, R216, 0x1c, RZ, 0xc0, !PT ;  /* 0x0000001cd85f7812 */ /* 0x000fe200078ec0ff */
[----:B------:R-:W-:Y:S01]  /*9450*/  FMUL R3, R121, c[0x0][0x188] ;  /* 0x0000620079037a20 */ /* 0x000fe20000400000 */
[----:B------:R-:W-:Y:S04]  /*9460*/  BAR.SYNC.DEFER_BLOCKING 0x0 ;  /* 0x0000000000007b1d */ /* 0x000fe80000010000 */
[----:B------:R-:W-:Y:S01]  /*9470*/  HMMA.16816.F32.BF16 R20, R20, R46, R132 ;  /* 0x0000002e1414723c */ /* 0x000fe20000041884 */
[----:B------:R-:W-:-:S02]  /*9480*/  FMUL R8, R122, c[0x0][0x188] ;  /* 0x000062007a087a20 */ /* 0x000fc40000400000 */
[----:B------:R-:W-:Y:S02]  /*9490*/  FMUL R9, R123, c[0x0][0x188] ;  /* 0x000062007b097a20 */ /* 0x000fe40000400000 */
[----:B------:R-:W-:Y:S02]  /*94a0*/  FMUL R19, R40, c[0x0][0x188] ;  /* 0x0000620028137a20 */ /* 0x000fe40000400000 */
[----:B------:R-:W-:Y:S02]  /*94b0*/  FMUL R44, R41, c[0x0][0x188] ;  /* 0x00006200292c7a20 */ /* 0x000fe40000400000 */
[----:B------:R-:W-:Y:S02]  /*94c0*/  FMUL R45, R42, c[0x0][0x188] ;  /* 0x000062002a2d7a20 */ /* 0x000fe40000400000 */
[----:B------:R-:W-:Y:S01]  /*94d0*/  FMUL R112, R43, c[0x0][0x188] ;  /* 0x000062002b707a20 */ /* 0x000fe20000400000 */
[----:B------:R-:W-:Y:S01]  /*94e0*/  FMNMX R2, R2, R3, !PT ;  /* 0x0000000302027209 */ /* 0x000fe20007800000 */
[----:B------:R-:W-:Y:S01]  /*94f0*/  FMUL R46, R34, c[0x0][0x188] ;  /* 0x00006200222e7a20 */ /* 0x000fe20000400000 */
[----:B------:R-:W-:Y:S01]  /*9500*/  FMNMX R8, R8, R9, !PT ;  /* 0x0000000908087209 */ /* 0x000fe20007800000 */
[----:B------:R-:W-:Y:S01]  /*9510*/  FMUL R113, R35, c[0x0][0x188] ;  /* 0x0000620023717a20 */ /* 0x000fe20000400000 */
[----:B------:R-:W-:Y:S01]  /*9520*/  FMNMX R19, R19, R44, !PT ;  /* 0x0000002c13137209 */ /* 0x000fe20007800000 */
[----:B------:R-:W-:Y:S01]  /*9530*/  FMUL R9, R25, c[0x0][0x188] ;  /* 0x0000620019097a20 */ /* 0x000fe20000400000 */
[----:B------:R-:W-:Y:S01]  /*9540*/  FMNMX R112, R45, R112, !PT ;  /* 0x000000702d707209 */ /* 0x000fe20007800000 */
[----:B------:R-:W-:Y:S01]  /*9550*/  FMUL R45, R24, c[0x0][0x188] ;  /* 0x00006200182d7a20 */ /* 0x000fe20000400000 */
[----:B------:R-:W2:Y:S01]  /*9560*/  LDL.64 R130, [R1+0x818] ;  /* 0x0008180001827983 */ /* 0x000ea20000100a00 */
[----:B------:R-:W-:-:S02]  /*9570*/  FMUL R44, R26, c[0x0][0x188] ;  /* 0x000062001a2c7a20 */ /* 0x000fc40000400000 */
[----:B------:R-:W-:Y:S01]  /*9580*/  FMUL R3, R27, c[0x0][0x188] ;  /* 0x000062001b037a20 */ /* 0x000fe20000400000 */
[----:B------:R-:W4:Y:S01]  /*9590*/  LDL.64 R128, [R1+0x808] ;  /* 0x0008080001807983 */ /* 0x000f220000100a00 */
        /* <DEDUP_REMOVED lines=34> */
[----:B------:R-:W2:Y:S01]  /*97c0*/  LDL.64 R126, [R1+0x800] ;  /* 0x00080000017e7983 */ /* 0x000ea20000100a00 */
[----:B------:R-:W-:-:S02]  /*97d0*/  FMNMX R47, R9, R47, !PT ;  /* 0x0000002f092f7209 */ /* 0x000fc40007800000 */
[----:B------:R-:W-:Y:S01]  /*97e0*/  FMNMX R46, R8, R46, !PT ;  /* 0x0000002e082e7209 */ /* 0x000fe20007800000 */
[----:B------:R-:W2:Y:S01]  /*97f0*/  LDL.64 R124, [R1+0x7f8] ;  /* 0x0007f800017c7983 */ /* 0x000ea20000100a00 */
[----:B------:R-:W-:Y:S02]  /*9800*/  FMNMX R45, R3, R45, !PT ;  /* 0x0000002d032d7209 */ /* 0x000fe40007800000 */
[----:B------:R-:W-:Y:S01]  /*9810*/  FMNMX R44, R2, R44, !PT ;  /* 0x0000002c022c7209 */ /* 0x000fe20007800000 */
[----:B------:R-:W0:Y:S04]  /*9820*/  SHFL.BFLY PT, R117, R115, 0x2, 0x1f ;  /* 0x0c401f0073757f89 */ /* 0x000e2800000e0000 */
[----:B------:R-:W1:Y:S04]  /*9830*/  SHFL.BFLY PT, R118, R116, 0x2, 0x1f ;  /* 0x0c401f0074767f89 */ /* 0x000e6800000e0000 */
[----:B------:R-:W5:Y:S04]  /*9840*/  SHFL.BFLY PT, R114, R113, 0x2, 0x1f ;  /* 0x0c401f0071727f89 */ /* 0x000f6800000e0000 */
[----:B------:R-:W5:Y:S04]  /*9850*/  SHFL.BFLY PT, R8, R112, 0x2, 0x1f ;  /* 0x0c401f0070087f89 */ /* 0x000f6800000e0000 */
[----:B------:R-:W5:Y:S04]  /*9860*/  SHFL.BFLY PT, R9, R47, 0x2, 0x1f ;  /* 0x0c401f002f097f89 */ /* 0x000f6800000e0000 */
[----:B------:R-:W5:Y:S04]  /*9870*/  SHFL.BFLY PT, R19, R46, 0x2, 0x1f ;  /* 0x0c401f002e137f89 */ /* 0x000f6800000e0000 */
[----:B------:R-:W5:Y:S04]  /*9880*/  SHFL.BFLY PT, R2, R45, 0x2, 0x1f ;  /* 0x0c401f002d027f89 */ /* 0x000f6800000e0000 */
[----:B------:R-:W5:Y:S01]  /*9890*/  SHFL.BFLY PT, R3, R44, 0x2, 0x1f ;  /* 0x0c401f002c037f89 */ /* 0x000f6200000e0000 */
[----:B0-----:R-:W-:-:S02]  /*98a0*/  FMNMX R117, R115, R117, !PT ;  /* 0x0000007573757209 */ /* 0x001fc40007800000 */
[----:B-1----:R-:W-:Y:S02]  /*98b0*/  FMNMX R118, R116, R118, !PT ;  /* 0x0000007674767209 */ /* 0x002fe40007800000 */
[----:B-----5:R-:W-:Y:S02]  /*98c0*/  FMNMX R114, R113, R114, !PT ;  /* 0x0000007271727209 */ /* 0x020fe40007800000 */
[----:B------:R-:W-:Y:S02]  /*98d0*/  FMNMX R8, R112, R8, !PT ;  /* 0x0000000870087209 */ /* 0x000fe40007800000 */
[----:B------:R-:W-:Y:S02]  /*98e0*/  FMNMX R9, R47, R9, !PT ;  /* 0x000000092f097209 */ /* 0x000fe40007800000 */
[----:B------:R-:W-:Y:S02]  /*98f0*/  FMNMX R19, R46, R19, !PT ;  /* 0x000000132e137209 */ /* 0x000fe40007800000 */
[----:B------:R-:W-:-:S02]  /*9900*/  FMNMX R2, R45, R2, !PT ;  /* 0x000000022d027209 */ /* 0x000fc40007800000 */
[----:B------:R-:W-:Y:S01]  /*9910*/  FMNMX R3, R44, R3, !PT ;  /* 0x000000032c037209 */ /* 0x000fe20007800000 */
[----:B------:R-:W-:Y:S04]  /*9920*/  SHFL.BFLY PT, R45, R118, 0x1, 0x1f ;  /* 0x0c201f00762d7f89 */ /* 0x000fe800000e0000 */
[----:B------:R-:W0:Y:S04]  /*9930*/  SHFL.BFLY PT, R44, R117, 0x1, 0x1f ;  /* 0x0c201f00752c7f89 */ /* 0x000e2800000e0000 */
[----:B------:R-:W1:Y:S04]  /*9940*/  SHFL.BFLY PT, R46, R114, 0x1, 0x1f ;  /* 0x0c201f00722e7f89 */ /* 0x000e6800000e0000 */
[----:B------:R-:W5:Y:S04]  /*9950*/  SHFL.BFLY PT, R47, R8, 0x1, 0x1f ;  /* 0x0c201f00082f7f89 */ /* 0x000f6800000e0000 */
[----:B------:R-:W5:Y:S04]  /*9960*/  SHFL.BFLY PT, R112, R9, 0x1, 0x1f ;  /* 0x0c201f0009707f89 */ /* 0x000f6800000e0000 */
[----:B------:R-:W5:Y:S04]  /*9970*/  SHFL.BFLY PT, R113, R19, 0x1, 0x1f ;  /* 0x0c201f0013717f89 */ /* 0x000f6800000e0000 */
[----:B------:R-:W5:Y:S04]  /*9980*/  SHFL.BFLY PT, R115, R2, 0x1, 0x1f ;  /* 0x0c201f0002737f89 */ /* 0x000f6800000e0000 */
[----:B------:R-:W5:Y:S01]  /*9990*/  SHFL.BFLY PT, R116, R3, 0x1, 0x1f ;  /* 0x0c201f0003747f89 */ /* 0x000f6200000e0000 */
[----:B0-----:R-:W-:-:S02]  /*99a0*/  FMNMX R44, R117, R44, !PT ;  /* 0x0000002c752c7209 */ /* 0x001fc40007800000 */
[----:B------:R-:W-:Y:S02]  /*99b0*/  FMNMX R45, R118, R45, !PT ;  /* 0x0000002d762d7209 */ /* 0x000fe40007800000 */
[----:B-1----:R-:W-:Y:S02]  /*99c0*/  FMNMX R46, R114, R46, !PT ;  /* 0x0000002e722e7209 */ /* 0x002fe40007800000 */
[----:B-----5:R-:W-:Y:S02]  /*99d0*/  FMNMX R47, R8, R47, !PT ;  /* 0x0000002f082f7209 */ /* 0x020fe40007800000 */
[----:B------:R-:W-:Y:S02]  /*99e0*/  FMNMX R112, R9, R112, !PT ;  /* 0x0000007009707209 */ /* 0x000fe40007800000 */
[----:B------:R-:W-:Y:S02]  /*99f0*/  FMNMX R113, R19, R113, !PT ;  /* 0x0000007113717209 */ /* 0x000fe40007800000 */
[----:B------:R-:W-:-:S02]  /*9a00*/  FMNMX R115, R2, R115, !PT ;  /* 0x0000007302737209 */ /* 0x000fc40007800000 */
[----:B------:R-:W-:Y:S01]  /*9a10*/  FMNMX R116, R3, R116, !PT ;  /* 0x0000007403747209 */ /* 0x000fe20007800000 */
[----:B------:R-:W-:Y:S04]  /*9a20*/  @!P1 STS [R11], R44 ;  /* 0x0000002c0b009388 */ /* 0x000fe80000000800 */
[----:B------:R0:W-:Y:S04]  /*9a30*/  @!P1 STS [R11+0x100], R45 ;  /* 0x0001002d0b009388 */ /* 0x0001e80000000800 */
[----:B------:R-:W-:Y:S04]  /*9a40*/  @!P1 STS [R11+0x200], R46 ;  /* 0x0002002e0b009388 */ /* 0x000fe80000000800 */
[----:B------:R-:W-:Y:S04]  /*9a50*/  @!P1 STS [R11+0x300], R47 ;  /* 0x0003002f0b009388 */ /* 0x000fe80000000800 */
[----:B------:R-:W-:Y:S04]  /*9a60*/  @!P1 STS [R11+0x400], R112 ;  /* 0x000400700b009388 */ /* 0x000fe80000000800 */
[----:B------:R-:W-:Y:S04]  /*9a70*/  @!P1 STS [R11+0x500], R113 ;  /* 0x000500710b009388 */ /* 0x000fe80000000800 */
[----:B------:R-:W-:Y:S04]  /*9a80*/  @!P1 STS [R11+0x600], R115 ;  /* 0x000600730b009388 */ /* 0x000fe80000000800 */
[----:B------:R1:W-:Y:S04]  /*9a90*/  @!P1 STS [R11+0x700], R116 ;  /* 0x000700740b009388 */ /* 0x0003e80000000800 */
[----:B------:R-:W-:Y:S06]  /*9aa0*/  BAR.SYNC.DEFER_BLOCKING 0x0 ;  /* 0x0000000000007b1d */ /* 0x000fec0000010000 */
[----:B0-----:R-:W5:Y:S04]  /*9ab0*/  LDL.64 R44, [R1+0x810] ;  /* 0x00081000012c7983 */ /* 0x001f680000100a00 */
[----:B------:R-:W2:Y:S04]  /*9ac0*/  LDL.64 R118, [R1+0x7f0] ;  /* 0x0007f00001767983 */ /* 0x000ea80000100a00 */
[----:B-1----:R-:W2:Y:S04]  /*9ad0*/  LDL.64 R116, [R1+0x7e8] ;  /* 0x0007e80001747983 */ /* 0x002ea80000100a00 */
[----:B------:R-:W2:Y:S04]  /*9ae0*/  LDL.64 R114, [R1+0x7e0] ;  /* 0x0007e00001727983 */ /* 0x000ea80000100a00 */
[----:B------:R-:W2:Y:S04]  /*9af0*/  LDL.64 R112, [R1+0x7d8] ;  /* 0x0007d80001707983 */ /* 0x000ea80000100a00 */
[----:B------:R-:W0:Y:S04]  /*9b00*/  LDS R2, [R140.X4] ;  /* 0x000000008c027984 */ /* 0x000e280000004800 */
[----:B------:R-:W1:Y:S04]  /*9b10*/  LDS R3, [R140.X4+0x400] ;  /* 0x000400008c037984 */ /* 0x000e680000004800 */
[----:B------:R-:W2:Y:S04]  /*9b20*/  LDL.64 R46, [R1+0x3e8] ;  /* 0x0003e800012e7983 */ /* 0x000ea80000100a00 */
[----:B0-----:R-:W0:Y:S04]  /*9b30*/  SHFL.BFLY PT, R8, R2, 0x4, 0x1f ;  /* 0x0c801f0002087f89 */ /* 0x001e2800000e0000 */
[----:B-1----:R-:W1:Y:S01]  /*9b40*/  SHFL.BFLY PT, R9, R3, 0x4, 0x1f ;  /* 0x0c801f0003097f89 */ /* 0x002e6200000e0000 */
[----:B0-----:R-:W-:-:S02]  /*9b50*/  FMNMX R8, R2, R8, !PT ;  /* 0x0000000802087209 */ /* 0x001fc40007800000 */
[----:B-1----:R-:W-:-:S03]  /*9b60*/  FMNMX R9, R3, R9, !PT ;  /* 0x0000000903097209 */ /* 0x002fc60007800000 */
[----:B------:R-:W0:Y:S04]  /*9b70*/  SHFL.BFLY PT, R2, R8, 0x2, 0x1f ;  /* 0x0c401f0008027f89 */ /* 0x000e2800000e0000 */
[----:B------:R-:W1:Y:S01]  /*9b80*/  SHFL.BFLY PT, R3, R9, 0x2, 0x1f ;  /* 0x0c401f0009037f89 */ /* 0x000e6200000e0000 */
[----:B0-----:R-:W-:Y:S02]  /*9b90*/  FMNMX R2, R8, R2, !PT ;  /* 0x0000000208027209 */ /* 0x001fe40007800000 */
[----:B-1----:R-:W-:-:S03]  /*9ba0*/  FMNMX R3, R9, R3, !PT ;  /* 0x0000000309037209 */ /* 0x002fc60007800000 */
[----:B------:R-:W0:Y:S04]  /*9bb0*/  SHFL.BFLY PT, R8, R2, 0x1, 0x1f ;  /* 0x0c201f0002087f89 */ /* 0x000e2800000e0000 */
[----:B------:R-:W1:Y:S01]  /*9bc0*/  SHFL.BFLY PT, R9, R3, 0x1, 0x1f ;  /* 0x0c201f0003097f89 */ /* 0x000e6200000e0000 */
[----:B0-----:R-:W-:Y:S02]  /*9bd0*/  FMNMX R8, R2, R8, !PT ;  /* 0x0000000802087209 */ /* 0x001fe40007800000 */
[----:B-1----:R-:W-:-:S03]  /*9be0*/  FMNMX R9, R3, R9, !PT ;  /* 0x0000000903097209 */ /* 0x002fc60007800000 */
[----:B------:R-:W-:Y:S04]  /*9bf0*/  @!P0 STS [R140.X4], R8 ;  /* 0x000000088c008388 */ /* 0x000fe80000004800 */
[----:B------:R-:W-:Y:S04]  /*9c00*/  @!P0 STS [R140.X4+0x400], R9 ;  /* 0x000400098c008388 */ /* 0x000fe80000004800 */
[----:B------:R-:W-:Y:S06]  /*9c10*/  BAR.SYNC.DEFER_BLOCKING 0x0 ;  /* 0x0000000000007b1d */ /* 0x000fec0000010000 */
[----:B------:R-:W0:Y:S04]  /*9c20*/  LDS R3, [R95.X8+0x100] ;  /* 0x000100005f037984 */ /* 0x000e280000008800 */
[----:B------:R-:W1:Y:S04]  /*9c30*/  LDS R2, [R95.X8] ;  /* 0x000000005f027984 */ /* 0x000e680000008800 */
[----:B------:R-:W3:Y:S04]  /*9c40*/  LDS R8, [R95.X8+0x200] ;  /* 0x000200005f087984 */ /* 0x000ee80000008800 */
[----:B------:R-:W3:Y:S01]  /*9c50*/  LDS R9, [R95.X8+0x700] ;  /* 0x000700005f097984 */ /* 0x000ee20000008800 */
[----:B0-----:R-:W-:-:S02]  /*9c60*/  FMNMX R3, R3, R179, !PT ;  /* 0x000000b303037209 */ /* 0x001fc40007800000 */
[----:B-1----:R-:W-:-:S03]  /*9c70*/  FMNMX R2, R2, R167, !PT ;  /* 0x000000a702027209 */ /* 0x002fc60007800000 */
[--C-:B------:R-:W-:Y:S02]  /*9c80*/  FFMA R7, R7, c[0x0][0x188], -R3.reuse ;  /* 0x0000620007077a23 */ /* 0x100fe40000000803 */
[--C-:B------:R-:W-:Y:S02]  /*9c90*/  FFMA R229, R4, c[0x0][0x188], -R2.reuse ;  /* 0x0000620004e57a23 */ /* 0x100fe40000000802 */
[----:B------:R-:W-:Y:S02]  /*9ca0*/  FMUL R7, R7, 1.4426950216293334961 ;  /* 0x3fb8aa3b07077820 */ /* 0x000fe40000400000 */
[----:B------:R-:W-:Y:S02]  /*9cb0*/  FFMA R4, R5, c[0x0][0x188], -R2 ;  /* 0x0000620005047a23 */ /* 0x000fe40000000802 */
[----:B------:R-:W0:Y:S01]  /*9cc0*/  LDS R5, [R95.X8+0x300] ;  /* 0x000300005f057984 */ /* 0x000e220000008800 */
[----:B------:R-:W-:Y:S01]  /*9cd0*/  FFMA R226, R6, c[0x0][0x188], -R3 ;  /* 0x0000620006e27a23 */ /* 0x000fe20000000803 */
[----:B------:R1:W-:Y:S02]  /*9ce0*/  MUFU.EX2 R225, R7 ;  /* 0x0000000700e17308 */ /* 0x0003e40000000800 */
[----:B------:R-:W4:Y:S01]  /*9cf0*/  LDS R6, [R95.X8+0x400] ;  /* 0x000400005f067984 */ /* 0x000f220000008800 */
[----:B------:R-:W-:-:S03]  /*9d00*/  FMUL R4, R4, 1.4426950216293334961 ;  /* 0x3fb8aa3b04047820 */ /* 0x000fc60000400000 */
[----:B-1----:R-:W1:Y:S02]  /*9d10*/  LDS R7, [R95.X8+0x500] ;  /* 0x000500005f077984 */ /* 0x002e640000008800 */
[----:B------:R3:W-:Y:S02]  /*9d20*/  MUFU.EX2 R227, R4 ;  /* 0x0000000400e37308 */ /* 0x0007e40000000800 */
[----:B---3--:R-:W-:Y:S02]  /*9d30*/  FMNMX R4, R8, R201, !PT ;  /* 0x000000c908047209 */ /* 0x008fe40007800000 */
[----:B------:R-:W3:Y:S01]  /*9d40*/  LDS R8, [R95.X8+0x600] ;  /* 0x000600005f087984 */ /* 0x000ee20000008800 */
[----:B------:R-:W-:Y:S02]  /*9d50*/  FMNMX R9, R9, R214, !PT ;  /* 0x000000d609097209 */ /* 0x000fe40007800000 */
[--C-:B------:R-:W-:Y:S02]  /*9d60*/  FFMA R40, R40, c[0x0][0x188], -R4.reuse ;  /* 0x0000620028287a23 */ /* 0x100fe40000000804 */
[----:B------:R-:W-:-:S02]  /*9d70*/  FFMA R41, R41, c[0x0][0x188], -R4 ;  /* 0x0000620029297a23 */ /* 0x000fc40000000804 */
[----:B------:R-:W-:Y:S01]  /*9d80*/  FFMA R222, R36, c[0x0][0x188], -R4 ;  /* 0x0000620024de7a23 */ /* 0x000fe20000000804 */
[----:B0-----:R-:W-:Y:S02]  /*9d90*/  FMNMX R5, R5, R191, !PT ;  /* 0x000000bf05057209 */ /* 0x001fe40007800000 */
[----:B----4-:R-:W-:-:S03]  /*9da0*/  FMNMX R6, R6, R209, !PT ;  /* 0x000000d106067209 */ /* 0x010fc60007800000 */
[--C-:B------:R-:W-:Y:S02]  /*9db0*/  FFMA R42, R42, c[0x0][0x188], -R5.reuse ;  /* 0x000062002a2a7a23 */ /* 0x100fe40000000805 */
[--C-:B------:R-:W-:Y:S01]  /*9dc0*/  FFMA R43, R43, c[0x0][0x188], -R5.reuse ;  /* 0x000062002b2b7a23 */ /* 0x100fe20000000805 */
[----:B-1----:R-:W-:Y:S01]  /*9dd0*/  FMNMX R7, R7, R220, !PT ;  /* 0x000000dc07077209 */ /* 0x002fe20007800000 */
[----:B------:R-:W-:Y:S02]  /*9de0*/  FFMA R252, R38, c[0x0][0x188], -R5 ;  /* 0x0000620026fc7a23 */ /* 0x000fe40000000805 */
[----:B------:R-:W-:Y:S02]  /*9df0*/  FMUL R40, R40, 1.4426950216293334961 ;  /* 0x3fb8aa3b28287820 */ /* 0x000fe40000400000 */
[----:B------:R-:W-:Y:S02]  /*9e00*/  FMUL R41, R41, 1.4426950216293334961 ;  /* 0x3fb8aa3b29297820 */ /* 0x000fe40000400000 */
[----:B------:R-:W-:-:S02]  /*9e10*/  FMUL R42, R42, 1.4426950216293334961 ;  /* 0x3fb8aa3b2a2a7820 */ /* 0x000fc40000400000 */
[----:B------:R-:W-:Y:S02]  /*9e20*/  FMUL R43, R43, 1.4426950216293334961 ;  /* 0x3fb8aa3b2b2b7820 */ /* 0x000fe40000400000 */
[--C-:B------:R-:W-:Y:S02]  /*9e30*/  FFMA R32, R32, c[0x0][0x188], -R6.reuse ;  /* 0x0000620020207a23 */ /* 0x100fe40000000806 */
[----:B------:R-:W-:Y:S02]  /*9e40*/  FFMA R33, R33, c[0x0][0x188], -R6 ;  /* 0x0000620021217a23 */ /* 0x000fe40000000806 */
[--C-:B------:R-:W-:Y:S02]  /*9e50*/  FFMA R34, R34, c[0x0][0x188], -R7.reuse ;  /* 0x0000620022227a23 */ /* 0x100fe40000000807 */
[----:B------:R-:W-:Y:S02]  /*9e60*/  FFMA R35, R35, c[0x0][0x188], -R7 ;  /* 0x0000620023237a23 */ /* 0x000fe40000000807 */
[----:B------:R-:W-:-:S02]  /*9e70*/  FMUL R222, R222, 1.4426950216293334961 ;  /* 0x3fb8aa3bdede7820 */ /* 0x000fc40000400000 */
[----:B------:R-:W-:Y:S01]  /*9e80*/  FMUL R252, R252, 1.4426950216293334961 ;  /* 0x3fb8aa3bfcfc7820 */ /* 0x000fe20000400000 */
[----:B------:R-:W-:Y:S01]  /*9e90*/  MUFU.EX2 R224, R40 ;  /* 0x0000002800e07308 */ /* 0x000fe20000000800 */
[--C-:B------:R-:W-:Y:S02]  /*9ea0*/  FFMA R26, R26, c[0x0][0x188], -R9.reuse ;  /* 0x000062001a1a7a23 */ /* 0x100fe40000000809 */
[----:B------:R-:W-:Y:S02]  /*9eb0*/  FFMA R27, R27, c[0x0][0x188], -R9 ;  /* 0x000062001b1b7a23 */ /* 0x000fe40000000809 */
[----:B------:R-:W-:Y:S02]  /*9ec0*/  FFMA R37, R37, c[0x0][0x188], -R4 ;  /* 0x0000620025257a23 */ /* 0x000fe40000000804 */
[----:B------:R-:W-:Y:S01]  /*9ed0*/  FFMA R39, R39, c[0x0][0x188], -R5 ;  /* 0x0000620027277a23 */ /* 0x000fe20000000805 */
[----:B------:R0:W-:Y:S01]  /*9ee0*/  MUFU.EX2 R223, R41 ;  /* 0x0000002900df7308 */ /* 0x0001e20000000800 */
[----:B------:R-:W-:-:S02]  /*9ef0*/  FMUL R32, R32, 1.4426950216293334961 ;  /* 0x3fb8aa3b20207820 */ /* 0x000fc40000400000 */
[----:B------:R-:W-:Y:S02]  /*9f00*/  FMUL R33, R33, 1.4426950216293334961 ;  /* 0x3fb8aa3b21217820 */ /* 0x000fe40000400000 */
[----:B------:R-:W-:Y:S02]  /*9f10*/  FFMA R28, R28, c[0x0][0x188], -R6 ;  /* 0x000062001c1c7a23 */ /* 0x000fe40000000806 */
[----:B------:R-:W-:Y:S01]  /*9f20*/  FMUL R34, R34, 1.4426950216293334961 ;  /* 0x3fb8aa3b22227820 */ /* 0x000fe20000400000 */
[----:B------:R-:W-:Y:S01]  /*9f30*/  MUFU.EX2 R0, R42 ;  /* 0x0000002a00007308 */ /* 0x000fe20000000800 */
[----:B------:R-:W-:Y:S01]  /*9f40*/  FMUL R35, R35, 1.4426950216293334961 ;  /* 0x3fb8aa3b23237820 */ /* 0x000fe20000400000 */
[----:B---3--:R-:W-:Y:S01]  /*9f50*/  FMNMX R8, R8, R215, !PT ;  /* 0x000000d708087209 */ /* 0x008fe20007800000 */
[----:B------:R-:W-:Y:S01]  /*9f60*/  FFMA R30, R30, c[0x0][0x188], -R7 ;  /* 0x000062001e1e7a23 */ /* 0x000fe20000000807 */
[----:B0-----:R-:W3:Y:S01]  /*9f70*/  LDL.64 R40, [R1+0x3c0] ;  /* 0x0003c00001287983 */ /* 0x001ee20000100a00 */
[----:B------:R-:W-:-:S03]  /*9f80*/  FFMA R233, R120, c[0x0][0x188], -R2 ;  /* 0x0000620078e97a23 */ /* 0x000fc60000000802 */
[----:B------:R0:W1:Y:S01]  /*9f90*/  MUFU.EX2 R205, R43 ;  /* 0x0000002b00cd7308 */ /* 0x0000620000000800 */
[--C-:B------:R-:W-:Y:S02]  /*9fa0*/  FFMA R122, R122, c[0x0][0x188], -R3.reuse ;  /* 0x000062007a7a7a23 */ /* 0x100fe40000000803 */
[----:B------:R-:W-:Y:S02]  /*9fb0*/  FFMA R123, R123, c[0x0][0x188], -R3 ;  /* 0x000062007b7b7a23 */ /* 0x000fe40000000803 */
[----:B------:R-:W-:Y:S02]  /*9fc0*/  FMUL R26, R26, 1.4426950216293334961 ;  /* 0x3fb8aa3b1a1a7820 */ /* 0x000fe40000400000 */
[----:B------:R-:W-:Y:S01]  /*9fd0*/  FMUL R27, R27, 1.4426950216293334961 ;  /* 0x3fb8aa3b1b1b7820 */ /* 0x000fe20000400000 */
[----:B------:R-:W-:Y:S01]  /*9fe0*/  MUFU.EX2 R222, R222 ;  /* 0x000000de00de7308 */ /* 0x000fe20000000800 */
[----:B------:R-:W-:Y:S01]  /*9ff0*/  FFMA R22, R22, c[0x0][0x188], -R9 ;  /* 0x0000620016167a23 */ /* 0x000fe20000000809 */
[----:B0-----:R-:W4:Y:S01]  /*a000*/  LDL.64 R42, [R1+0x3c8] ;  /* 0x0003c800012a7983 */ /* 0x001f220000100a00 */
[----:B------:R-:W-:-:S02]  /*a010*/  FFMA R121, R121, c[0x0][0x188], -R2 ;  /* 0x0000620079797a23 */ /* 0x000fc40000000802 */
[----:B------:R-:W-:Y:S02]  /*a020*/  FMUL R37, R37, 1.4426950216293334961 ;  /* 0x3fb8aa3b25257820 */ /* 0x000fe40000400000 */
[----:B------:R-:W-:Y:S01]  /*a030*/  FMUL R39, R39, 1.4426950216293334961 ;  /* 0x3fb8aa3b27277820 */ /* 0x000fe20000400000 */
[----:B------:R-:W-:Y:S01]  /*a040*/  MUFU.EX2 R252, R252 ;  /* 0x000000fc00fc7308 */ /* 0x000fe20000000800 */
[----:B------:R-:W-:Y:S02]  /*a050*/  FMUL R28, R28, 1.4426950216293334961 ;  /* 0x3fb8aa3b1c1c7820 */ /* 0x000fe40000400000 */
[----:B------:R-:W-:Y:S02]  /*a060*/  FFMA R29, R29, c[0x0][0x188], -R6 ;  /* 0x000062001d1d7a23 */ /* 0x000fe40000000806 */
[----:B------:R-:W-:Y:S02]  /*a070*/  FFMA R31, R31, c[0x0][0x188], -R7 ;  /* 0x000062001f1f7a23 */ /* 0x000fe40000000807 */
[----:B------:R-:W-:Y:S01]  /*a080*/  FMUL R30, R30, 1.4426950216293334961 ;  /* 0x3fb8aa3b1e1e7820 */ /* 0x000fe20000400000 */
[----:B------:R-:W-:Y:S01]  /*a090*/  MUFU.EX2 R250, R32 ;  /* 0x0000002000fa7308 */ /* 0x000fe20000000800 */
[----:B------:R-:W-:-:S02]  /*a0a0*/  FMUL R233, R233, 1.4426950216293334961 ;  /* 0x3fb8aa3be9e97820 */ /* 0x000fc40000400000 */
[----:B------:R-:W-:Y:S02]  /*a0b0*/  FMUL R122, R122, 1.4426950216293334961 ;  /* 0x3fb8aa3b7a7a7820 */ /* 0x000fe40000400000 */
[----:B------:R-:W-:-:S03]  /*a0c0*/  FMUL R123, R123, 1.4426950216293334961 ;  /* 0x3fb8aa3b7b7b7820 */ /* 0x000fc60000400000 */
[----:B------:R-:W0:Y:S01]  /*a0d0*/  MUFU.EX2 R249, R33 ;  /* 0x0000002100f97308 */ /* 0x000e220000000800 */
[----:B------:R-:W-:Y:S02]  /*a0e0*/  FMUL R22, R22, 1.4426950216293334961 ;  /* 0x3fb8aa3b16167820 */ /* 0x000fe40000400000 */
[----:B------:R-:W-:-:S05]  /*a0f0*/  FFMA R23, R23, c[0x0][0x188], -R9 ;  /* 0x0000620017177a23 */ /* 0x000fca0000000809 */
[----:B------:R-:W-:Y:S01]  /*a100*/  MUFU.EX2 R248, R34 ;  /* 0x0000002200f87308 */ /* 0x000fe20000000800 */
[----:B------:R-:W-:Y:S02]  /*a110*/  FMUL R121, R121, 1.4426950216293334961 ;  /* 0x3fb8aa3b79797820 */ /* 0x000fe40000400000 */
[----:B------:R-:W-:-:S05]  /*a120*/  FMUL R29, R29, 1.4426950216293334961 ;  /* 0x3fb8aa3b1d1d7820 */ /* 0x000fca0000400000 */
[----:B------:R-:W0:Y:S01]  /*a130*/  MUFU.EX2 R247, R35 ;  /* 0x0000002300f77308 */ /* 0x000e220000000800 */
[----:B------:R-:W-:Y:S02]  /*a140*/  FMUL R31, R31, 1.4426950216293334961 ;  /* 0x3fb8aa3b1f1f7820 */ /* 0x000fe40000400000 */
[--C-:B------:R-:W-:Y:S02]  /*a150*/  FFMA R24, R24, c[0x0][0x188], -R8.reuse ;  /* 0x0000620018187a23 */ /* 0x100fe40000000808 */
[----:B------:R-:W-:-:S03]  /*a160*/  FFMA R25, R25, c[0x0][0x188], -R8 ;  /* 0x0000620019197a23 */ /* 0x000fc60000000808 */
[----:B------:R-:W-:Y:S01]  /*a170*/  MUFU.EX2 R239, R26 ;  /* 0x0000001a00ef7308 */ /* 0x000fe20000000800 */
[----:B------:R-:W-:Y:S02]  /*a180*/  FMUL R226, R226, 1.4426950216293334961 ;  /* 0x3fb8aa3be2e27820 */ /* 0x000fe40000400000 */
[----:B------:R-:W-:-:S05]  /*a190*/  FMUL R229, R229, 1.4426950216293334961 ;  /* 0x3fb8aa3be5e57820 */ /* 0x000fca0000400000 */
[----:B------:R-:W0:Y:S01]  /*a1a0*/  MUFU.EX2 R238, R27 ;  /* 0x0000001b00ee7308 */ /* 0x000e220000000800 */
[----:B------:R-:W-:Y:S02]  /*a1b0*/  FMUL R23, R23, 1.4426950216293334961 ;  /* 0x3fb8aa3b17177820 */ /* 0x000fe40000400000 */
[----:B------:R-:W-:-:S05]  /*a1c0*/  FMUL R24, R24, 1.4426950216293334961 ;  /* 0x3fb8aa3b18187820 */ /* 0x000fca0000400000 */
[----:B------:R-:W-:Y:S01]  /*a1d0*/  MUFU.EX2 R221, R37 ;  /* 0x0000002500dd7308 */ /* 0x000fe20000000800 */
[----:B------:R-:W-:Y:S02]  /*a1e0*/  FMUL R25, R25, 1.4426950216293334961 ;  /* 0x3fb8aa3b19197820 */ /* 0x000fe40000400000 */
[----:B------:R-:W-:-:S05]  /*a1f0*/  FFMA R20, R20, c[0x0][0x188], -R8 ;  /* 0x0000620014147a23 */ /* 0x000fca0000000808 */
[----:B------:R0:W-:Y:S08]  /*a200*/  MUFU.EX2 R251, R39 ;  /* 0x0000002700fb7308 */ /* 0x0001f00000000800 */
[----:B------:R1:W1:Y:S08]  /*a210*/  MUFU.EX2 R246, R28 ;  /* 0x0000001c00f67308 */ /* 0x0002700000000800 */
[----:B------:R-:W2:Y:S01]  /*a220*/  MUFU.EX2 R243, R30 ;  /* 0x0000001e00f37308 */ /* 0x000ea20000000800 */
[----:B------:R-:W-:Y:S01]  /*a230*/  FMUL R20, R20, 1.4426950216293334961 ;  /* 0x3fb8aa3b14147820 */ /* 0x000fe20000400000 */
[----:B0-----:R-:W3:Y:S01]  /*a240*/  LDL.64 R38, [R1+0x3d8] ;  /* 0x0003d80001267983 */ /* 0x001ee20000100a00 */
[----:B------:R-:W-:-:S05]  /*a250*/  FFMA R21, R21, c[0x0][0x188], -R8 ;  /* 0x0000620015157a23 */ /* 0x000fca0000000808 */
[----:B------:R-:W-:Y:S01]  /*a260*/  MUFU.EX2 R231, R122 ;  /* 0x0000007a00e77308 */ /* 0x000fe20000000800 */
[----:B-1----:R-:W-:Y:S01]  /*a270*/  FADD R28, R0, R205 ;  /* 0x000000cd001c7221 */ /* 0x002fe20000000000 */
[----:B------:R-:W3:Y:S06]  /*a280*/  LDL.64 R36, [R1+0x3d0] ;  /* 0x0003d00001247983 */ /* 0x000eec0000100a00 */
[----:B------:R-:W0:Y:S08]  /*a290*/  MUFU.EX2 R230, R123 ;  /* 0x0000007b00e67308 */ /* 0x000e300000000800 */
[----:B------:R-:W1:Y:S08]  /*a2a0*/  MUFU.EX2 R235, R22 ;  /* 0x0000001600eb7308 */ /* 0x000e700000000800 */
[----:B------:R-:W-:Y:S08]  /*a2b0*/  MUFU.EX2 R233, R233 ;  /* 0x000000e900e97308 */ /* 0x000ff00000000800 */
[----:B------:R-:W0:Y:S08]  /*a2c0*/  MUFU.EX2 R232, R121 ;  /* 0x0000007900e87308 */ /* 0x000e300000000800 */
[----:B------:R0:W1:Y:S08]  /*a2d0*/  MUFU.EX2 R245, R29 ;  /* 0x0000001d00f57308 */ /* 0x0000700000000800 */
[----:B------:R-:W1:Y:S01]  /*a2e0*/  MUFU.EX2 R242, R31 ;  /* 0x0000001f00f27308 */ /* 0x000e620000000800 */
[----:B0-----:R-:W-:Y:S01]  /*a2f0*/  FADD R29, R224, R223 ;  /* 0x000000dfe01d7221 */ /* 0x001fe20000000000 */
[----:B------:R-:W3:Y:S01]  /*a300*/  LDL.64 R120, [R1+0x2e0] ;  /* 0x0002e00001787983 */ /* 0x000ee20000100a00 */
[----:B------:R-:W-:-:S05]  /*a310*/  FMUL R21, R21, 1.4426950216293334961 ;  /* 0x3fb8aa3b15157820 */ /* 0x000fca0000400000 */
[----:B------:R-:W0:Y:S01]  /*a320*/  MUFU.EX2 R226, R226 ;  /* 0x000000e200e27308 */ /* 0x000e220000000800 */
[----:B------:R-:W-:Y:S01]  /*a330*/  FADD R27, R250, R249 ;  /* 0x000000f9fa1b7221 */ /* 0x000fe20000000000 */
[----:B------:R-:W3:Y:S01]  /*a340*/  LDL.64 R122, [R1+0x2a0] ;  /* 0x0002a000017a7983 */ /* 0x000ee20000100a00 */
[----:B------:R-:W-:-:S05]  /*a350*/  FADD R26, R248, R247 ;  /* 0x000000f7f81a7221 */ /* 0x000fca0000000000 */
[----:B------:R-:W0:Y:S01]  /*a360*/  MUFU.EX2 R234, R23 ;  /* 0x0000001700ea7308 */ /* 0x000e220000000800 */
[----:B------:R-:W-:Y:S02]  /*a370*/  FADD R29, R222, R29 ;  /* 0x0000001dde1d7221 */ /* 0x000fe40000000000 */
[----:B------:R-:W-:-:S05]  /*a380*/  FADD R28, R252, R28 ;  /* 0x0000001cfc1c7221 */ /* 0x000fca0000000000 */
[----:B------:R-:W-:Y:S08]  /*a390*/  MUFU.EX2 R229, R229 ;  /* 0x000000e500e57308 */ /* 0x000ff00000000800 */
[----:B------:R0:W-:Y:S08]  /*a3a0*/  MUFU.EX2 R241, R24 ;  /* 0x0000001800f17308 */ /* 0x0001f00000000800 */
[----:B------:R-:W1:Y:S01]  /*a3b0*/  MUFU.EX2 R240, R25 ;  /* 0x0000001900f07308 */ /* 0x000e620000000800 */
[----:B0-----:R-:W-:-:S02]  /*a3c0*/  FADD R24, R239, R238 ;  /* 0x000000eeef187221 */ /* 0x001fc40000000000 */
[----:B------:R-:W-:-:S05]  /*a3d0*/  FADD R27, R246, R27 ;  /* 0x0000001bf61b7221 */ /* 0x000fca0000000000 */
[----:B------:R-:W0:Y:S01]  /*a3e0*/  MUFU.EX2 R237, R20 ;  /* 0x0000001400ed7308 */ /* 0x000e220000000800 */
[----:B--2---:R-:W-:Y:S02]  /*a3f0*/  FADD R26, R243, R26 ;  /* 0x0000001af31a7221 */ /* 0x004fe40000000000 */
[----:B------:R-:W-:Y:S02]  /*a400*/  FADD R29, R221, R29 ;  /* 0x0000001ddd1d7221 */ /* 0x000fe40000000000 */
[----:B------:R-:W-:-:S03]  /*a410*/  FADD R28, R251, R28 ;  /* 0x0000001cfb1c7221 */ /* 0x000fc60000000000 */
[----:B------:R2:W0:Y:S01]  /*a420*/  MUFU.EX2 R236, R21 ;  /* 0x0000001500ec7308 */ /* 0x0004220000000800 */
[----:B------:R-:W-:Y:S02]  /*a430*/  FADD R32, R231, R230 ;  /* 0x000000e6e7207221 */ /* 0x000fe40000000000 */
[----:B-1----:R-:W-:Y:S01]  /*a440*/  FADD R24, R235, R24 ;  /* 0x00000018eb187221 */ /* 0x002fe20000000000 */
[----:B------:R-:W1:Y:S01]  /*a450*/  SHFL.BFLY PT, R30, R29, 0x2, 0x1f ;  /* 0x0c401f001d1e7f89 */ /* 0x000e6200000e0000 */
[----:B------:R-:W-:Y:S02]  /*a460*/  FADD R31, R233, R232 ;  /* 0x000000e8e91f7221 */ /* 0x000fe40000000000 */
[----:B------:R-:W-:Y:S02]  /*a470*/  FADD R27, R245, R27 ;  /* 0x0000001bf51b7221 */ /* 0x000fe40000000000 */
[----:B------:R-:W-:Y:S01]  /*a480*/  FADD R26, R242, R26 ;  /* 0x0000001af21a7221 */ /* 0x000fe20000000000 */
[----:B--2---:R-:W2:Y:S01]  /*a490*/  SHFL.BFLY PT, R21, R28, 0x2, 0x1f ;  /* 0x0c401f001c157f89 */ /* 0x004ea200000e0000 */
[----:B------:R-:W-:-:S02]  /*a4a0*/  FADD R32, R226, R32 ;  /* 0x00000020e2207221 */ /* 0x000fc40000000000 */
[----:B------:R-:W-:Y:S01]  /*a4b0*/  FADD R24, R234, R24 ;  /* 0x00000018ea187221 */ /* 0x000fe20000000000 */
[----:B------:R-:W5:Y:S01]  /*a4c0*/  SHFL.BFLY PT, R22, R27, 0x2, 0x1f ;  /* 0x0c401f001b167f89 */ /* 0x000f6200000e0000 */
[----:B------:R-:W-:Y:S02]  /*a4d0*/  FADD R25, R241, R240 ;  /* 0x000000f0f1197221 */ /* 0x000fe40000000000 */
[----:B------:R-:W-:Y:S01]  /*a4e0*/  FADD R31, R229, R31 ;  /* 0x0000001fe51f7221 */ /* 0x000fe20000000000 */
[----:B------:R-:W5:Y:S01]  /*a4f0*/  SHFL.BFLY PT, R23, R26, 0x2, 0x1f ;  /* 0x0c401f001a177f89 */ /* 0x000f6200000e0000 */
[----:B------:R-:W-:Y:S02]  /*a500*/  FADD R32, R225, R32 ;  /* 0x00000020e1207221 */ /* 0x000fe40000000000 */
[----:B0-----:R-:W-:Y:S01]  /*a510*/  FADD R25, R237, R25 ;  /* 0x00000019ed197221 */ /* 0x001fe20000000000 */
[----:B------:R-:W0:Y:S01]  /*a520*/  SHFL.BFLY PT, R20, R24, 0x2, 0x1f ;  /* 0x0c401f0018147f89 */ /* 0x000e2200000e0000 */
[----:B------:R-:W-:-:S02]  /*a530*/  FADD R31, R227, R31 ;  /* 0x0000001fe31f7221 */ /* 0x000fc40000000000 */
[----:B------:R-:W-:Y:S01]  /*a540*/  FADD R25, R236, R25 ;  /* 0x00000019ec197221 */ /* 0x000fe20000000000 */
[----:B------:R-:W0:Y:S04]  /*a550*/  SHFL.BFLY PT, R34, R32, 0x2, 0x1f ;  /* 0x0c401f0020227f89 */ /* 0x000e2800000e0000 */
[----:B------:R-:W0:Y:S04]  /*a560*/  SHFL.BFLY PT, R33, R31, 0x2, 0x1f ;  /* 0x0c401f001f217f89 */ /* 0x000e2800000e0000 */
[----:B------:R-:W0:Y:S01]  /*a570*/  SHFL.BFLY PT, R19, R25, 0x2, 0x1f ;  /* 0x0c401f0019137f89 */ /* 0x000e2200000e0000 */
[----:B-1----:R-:W-:-:S02]  /*a580*/  FADD R30, R29, R30 ;  /* 0x0000001e1d1e7221 */ /* 0x002fc40000000000 */
[----:B--2---:R-:W-:Y:S02]  /*a590*/  FADD R21, R28, R21 ;  /* 0x000000151c157221 */ /* 0x004fe40000000000 */
[----:B-----5:R-:W-:Y:S02]  /*a5a0*/  FADD R22, R27, R22 ;  /* 0x000000161b167221 */ /* 0x020fe40000000000 */
[----:B------:R-:W-:Y:S01]  /*a5b0*/  FADD R23, R26, R23 ;  /* 0x000000171a177221 */ /* 0x000fe20000000000 */
[----:B------:R-:W1:Y:S04]  /*a5c0*/  SHFL.BFLY PT, R27, R21, 0x1, 0x1f ;  /* 0x0c201f00151b7f89 */ /* 0x000e6800000e0000 */
[----:B------:R-:W2:Y:S01]  /*a5d0*/  SHFL.BFLY PT, R26, R30, 0x1, 0x1f ;  /* 0x0c201f001e1a7f89 */ /* 0x000ea200000e0000 */
[----:B0-----:R-:W-:-:S02]  /*a5e0*/  FADD R20, R24, R20 ;  /* 0x0000001418147221 */ /* 0x001fc40000000000 */
[----:B------:R-:W-:-:S03]  /*a5f0*/  FADD R34, R32, R34 ;  /* 0x0000002220227221 */ /* 0x000fc60000000000 */
[----:B------:R-:W0:Y:S01]  /*a600*/  SHFL.BFLY PT, R32, R20, 0x1, 0x1f ;  /* 0x0c201f0014207f89 */ /* 0x000e2200000e0000 */
[----:B------:R-:W-:Y:S02]  /*a610*/  FADD R33, R31, R33 ;  /* 0x000000211f217221 */ /* 0x000fe40000000000 */
[----:B------:R-:W-:-:S03]  /*a620*/  FADD R19, R25, R19 ;  /* 0x0000001319137221 */ /* 0x000fc60000000000 */
[----:B------:R-:W5:Y:S04]  /*a630*/  SHFL.BFLY PT, R24, R33, 0x1, 0x1f ;  /* 0x0c201f0021187f89 */ /* 0x000f6800000e0000 */
[----:B------:R-:W4:Y:S04]  /*a640*/  SHFL.BFLY PT, R25, R34, 0x1, 0x1f ;  /* 0x0c201f0022197f89 */ /* 0x000f2800000e0000 */
[----:B------:R-:W4:Y:S01]  /*a650*/  SHFL.BFLY PT, R31, R19, 0x1, 0x1f ;  /* 0x0c201f00131f7f89 */ /* 0x000f2200000e0000 */
[----:B-1----:R-:W-:-:S03]  /*a660*/  FADD R27, R21, R27 ;  /* 0x0000001b151b7221 */ /* 0x002fc60000000000 */
[----:B------:R-:W-:Y:S01]  /*a670*/  BAR.SYNC.DEFER_BLOCKING 0x0 ;  /* 0x0000000000007b1d */ /* 0x000fe20000010000 */
[----:B--2---:R-:W-:Y:S02]  /*a680*/  FADD R26, R30, R26 ;  /* 0x0000001a1e1a7221 */ /* 0x004fe40000000000 */
[----:B0-----:R-:W-:Y:S02]  /*a690*/  FADD R32, R20, R32 ;  /* 0x0000002014207221 */ /* 0x001fe40000000000 */
[----:B-----5:R-:W-:Y:S01]  /*a6a0*/  FADD R24, R33, R24 ;  /* 0x0000001821187221 */ /* 0x020fe20000000000 */
[----:B------:R-:W-:Y:S04]  /*a6b0*/  @!P1 STS [R11+0x200], R26 ;  /* 0x0002001a0b009388 */ /* 0x000fe80000000800 */
[----:B------:R0:W-:Y:S01]  /*a6c0*/  @!P1 STS [R11+0x300], R27 ;  /* 0x0003001b0b009388 */ /* 0x0001e20000000800 */
[----:B----4-:R-:W-:-:S03]  /*a6d0*/  FADD R25, R34, R25 ;  /* 0x0000001922197221 */ /* 0x010fc60000000000 */
[----:B------:R1:W-:Y:S01]  /*a6e0*/  @!P1 STS [R11+0x700], R32 ;  /* 0x000700200b009388 */ /* 0x0003e20000000800 */
[----:B------:R-:W-:-:S03]  /*a6f0*/  FADD R31, R19, R31 ;  /* 0x0000001f131f7221 */ /* 0x000fc60000000000 */
[----:B------:R-:W5:Y:S01]  /*a700*/  LDL.64 R34, [R1+0x3a0] ;  /* 0x0003a00001227983 */ /* 0x000f620000100a00 */
[----:B0-----:R-:W-:-:S03]  /*a710*/  IMAD.WIDE R26, R10, 0x2, R44 ;  /* 0x000000020a1a7825 */ /* 0x001fc600078e022c */
[----:B------:R-:W4:Y:S04]  /*a720*/  LDL.64 R44, [R1+0x3e0] ;  /* 0x0003e000012c7983 */ /* 0x000f280000100a00 */
[----:B-1----:R-:W5:Y:S04]  /*a730*/  LDL.64 R32, [R1+0x3b8] ;  /* 0x0003b80001207983 */ /* 0x002f680000100a00 */
[----:B------:R0:W-:Y:S04]  /*a740*/  @!P1 STS [R11+0x600], R31 ;  /* 0x0006001f0b009388 */ /* 0x0001e80000000800 */
[----:B0-----:R-:W5:Y:S04]  /*a750*/  LDL.64 R30, [R1+0x388] ;  /* 0x00038800011e7983 */ /* 0x001f680000100a00 */
[----:B------:R-:W0:Y:S04]  /*a760*/  SHFL.BFLY PT, R28, R22, 0x1, 0x1f ;  /* 0x0c201f00161c7f89 */ /* 0x000e2800000e0000 */
[----:B------:R-:W1:Y:S04]  /*a770*/  SHFL.BFLY PT, R29, R23, 0x1, 0x1f ;  /* 0x0c201f00171d7f89 */ /* 0x000e6800000e0000 */
[----:B------:R-:W-:Y:S04]  /*a780*/  @!P1 STS [R11], R24 ;  /* 0x000000180b009388 */ /* 0x000fe80000000800 */
[----:B------:R-:W-:Y:S01]  /*a790*/  @!P1 STS [R11+0x100], R25 ;  /* 0x000100190b009388 */ /* 0x000fe20000000800 */
[----:B0-----:R-:W-:-:S02]  /*a7a0*/  FADD R28, R22, R28 ;  /* 0x0000001c161c7221 */ /* 0x001fc40000000000 */
[----:B-1----:R-:W-:-:S03]  /*a7b0*/  FADD R29, R23, R29 ;  /* 0x0000001d171d7221 */ /* 0x002fc60000000000 */
[----:B------:R-:W-:Y:S04]  /*a7c0*/  @!P1 STS [R11+0x400], R28 ;  /* 0x0004001c0b009388 */ /* 0x000fe80000000800 */
[----:B------:R-:W-:Y:S04]  /*a7d0*/  @!P1 STS [R11+0x500], R29 ;  /* 0x0005001d0b009388 */ /* 0x000fe80000000800 */
[----:B------:R-:W-:Y:S06]  /*a7e0*/  BAR.SYNC.DEFER_BLOCKING 0x0 ;  /* 0x0000000000007b1d */ /* 0x000fec0000010000 */
[----:B------:R-:W0:Y:S04]  /*a7f0*/  LDS R19, [R140.X4] ;  /* 0x000000008c137984 */ /* 0x000e280000004800 */
[----:B------:R-:W1:Y:S04]  /*a800*/  LDS R20, [R140.X4+0x400] ;  /* 0x000400008c147984 */ /* 0x000e680000004800 */
[----:B0-----:R-:W0:Y:S04]  /*a810*/  SHFL.BFLY PT, R21, R19, 0x4, 0x1f ;  /* 0x0c801f0013157f89 */ /* 0x001e2800000e0000 */
[----:B-1----:R-:W1:Y:S01]  /*a820*/  SHFL.BFLY PT, R22, R20, 0x4, 0x1f ;  /* 0x0c801f0014167f89 */ /* 0x002e6200000e0000 */
[----:B0-----:R-:W-:-:S02]  /*a830*/  FADD R21, R19, R21 ;  /* 0x0000001513157221 */ /* 0x001fc40000000000 */
[----:B-1----:R-:W-:-:S03]  /*a840*/  FADD R22, R20, R22 ;  /* 0x0000001614167221 */ /* 0x002fc60000000000 */
[----:B------:R-:W0:Y:S04]  /*a850*/  SHFL.BFLY PT, R19, R21, 0x2, 0x1f ;  /* 0x0c401f0015137f89 */ /* 0x000e2800000e0000 */
[----:B------:R-:W1:Y:S01]  /*a860*/  SHFL.BFLY PT, R20, R22, 0x2, 0x1f ;  /* 0x0c401f0016147f89 */ /* 0x000e6200000e0000 */
[----:B0-----:R-:W-:Y:S02]  /*a870*/  FADD R19, R21, R19 ;  /* 0x0000001315137221 */ /* 0x001fe40000000000 */
[----:B-1----:R-:W-:-:S03]  /*a880*/  FADD R20, R22, R20 ;  /* 0x0000001416147221 */ /* 0x002fc60000000000 */
[----:B------:R-:W0:Y:S04]  /*a890*/  SHFL.BFLY PT, R21, R19, 0x1, 0x1f ;  /* 0x0c201f0013157f89 */ /* 0x000e2800000e0000 */
[----:B------:R-:W1:Y:S01]  /*a8a0*/  SHFL.BFLY PT, R22, R20, 0x1, 0x1f ;  /* 0x0c201f0014167f89 */ /* 0x000e6200000e0000 */
[----:B0-----:R-:W-:Y:S02]  /*a8b0*/  FADD R21, R19, R21 ;  /* 0x0000001513157221 */ /* 0x001fe40000000000 */
[----:B-1----:R-:W-:-:S03]  /*a8c0*/  FADD R22, R20, R22 ;  /* 0x0000001614167221 */ /* 0x002fc60000000000 */
[----:B------:R-:W-:Y:S04]  /*a8d0*/  @!P0 STS [R140.X4], R21 ;  /* 0x000000158c008388 */ /* 0x000fe80000004800 */
[----:B------:R0:W-:Y:S04]  /*a8e0*/  @!P0 STS [R140.X4+0x400], R22 ;  /* 0x000400168c008388 */ /* 0x0001e80000004800 */
[----:B------:R-:W-:Y:S01]  /*a8f0*/  BAR.SYNC.DEFER_BLOCKING 0x0 ;  /* 0x0000000000007b1d */ /* 0x000fe20000010000 */
[----:B------:R-:W-:-:S04]  /*a900*/  IMAD.WIDE R28, R10, 0x2, R130 ;  /* 0x000000020a1c7825 */ /* 0x000fc800078e0282 */
[C---:B------:R-:W-:Y:S01]  /*a910*/  IMAD.WIDE R24, R10.reuse, 0x2, R128 ;  /* 0x000000020a187825 */ /* 0x040fe200078e0280 */
[----:B0-----:R-:W2:Y:S03]  /*a920*/  LDL.64 R140, [R1+0x210] ;  /* 0x00021000018c7983 */ /* 0x001ea60000100a00 */
[C---:B------:R-:W-:Y:S01]  /*a930*/  IMAD.WIDE R22, R10.reuse, 0x2, R126 ;  /* 0x000000020a167825 */ /* 0x040fe200078e027e */
[----:B------:R-:W2:Y:S03]  /*a940*/  LDL.64 R128, [R1+0x2c8] ;  /* 0x0002c80001807983 */ /* 0x000ea60000100a00 */
[C---:B------:R-:W-:Y:S01]  /*a950*/  IMAD.WIDE R20, R10.reuse, 0x2, R124 ;  /* 0x000000020a147825 */ /* 0x040fe200078e027c */
[----:B------:R-:W2:Y:S04]  /*a960*/  LDL.64 R126, [R1+0x280] ;  /* 0x00028000017e7983 */ /* 0x000ea80000100a00 */
[----:B------:R-:W2:Y:S04]  /*a970*/  LDL.64 R124, [R1+0x2b8] ;  /* 0x0002b800017c7983 */ /* 0x000ea80000100a00 */
[----:B------:R0:W2:Y:S04]  /*a980*/  LDG.E.U16 R219, [R28.64] ;  /* 0x000000041cdb7981 */ /* 0x0000a8000c1e1500 */
[----:B------:R1:W2:Y:S04]  /*a990*/  LDG.E.U16 R218, [R26.64] ;  /* 0x000000041ada7981 */ /* 0x0002a8000c1e1500 */
[----:B------:R3:W2:Y:S01]  /*a9a0*/  LDG.E.U16 R217, [R24.64] ;  /* 0x0000000418d97981 */ /* 0x0006a2000c1e1500 */
[----:B0-----:R-:W-:-:S03]  /*a9b0*/  IMAD.WIDE R28, R10, 0x2, R118 ;  /* 0x000000020a1c7825 */ /* 0x001fc600078e0276 */
[----:B------:R-:W2:Y:S01]  /*a9c0*/  LDL.64 R118, [R1+0x3b0] ;  /* 0x0003b00001767983 */ /* 0x000ea20000100a00 */
[----:B-1----:R-:W-:-:S03]  /*a9d0*/  IMAD.WIDE R26, R10, 0x2, R116 ;  /* 0x000000020a1a7825 */ /* 0x002fc600078e0274 */
[----:B------:R0:W2:Y:S01]  /*a9e0*/  LDG.E.U16 R216, [R22.64] ;  /* 0x0000000416d87981 */ /* 0x0000a2000c1e1500 */
[----:B---3--:R-:W-:-:S03]  /*a9f0*/  IMAD.WIDE R24, R10, 0x2, R114 ;  /* 0x000000020a187825 */ /* 0x008fc600078e0272 */
[----:B------:R-:W3:Y:S04]  /*aa00*/  LDL.64 R114, [R1+0x398] ;  /* 0x0003980001727983 */ /* 0x000ee80000100a00 */
[----:B------:R4:W3:Y:S01]  /*aa10*/  LDG.E.U16 R211, [R28.64] ;  /* 0x000000041cd37981 */ /* 0x0008e2000c1e1500 */
[----:B0-----:R-:W-:-:S03]  /*aa20*/  IMAD.WIDE R22, R10, 0x2, R112 ;  /* 0x000000020a167825 */ /* 0x001fc600078e0270 */
[----:B------:R0:W3:Y:S04]  /*aa30*/  LDG.E.U16 R207, [R26.64] ;  /* 0x000000041acf7981 */ /* 0x0000e8000c1e1500 */
[----:B------:R-:W3:Y:S04]  /*aa40*/  LDL.64 R116, [R1+0x3a8] ;  /* 0x0003a80001747983 */ /* 0x000ee80000100a00 */
[----:B------:R1:W3:Y:S01]  /*aa50*/  LDG.E.U16 R199, [R22.64] ;  /* 0x0000000416c77981 */ /* 0x0002e2000c1e1500 */
[----:B0-----:R-:W-:-:S03]  /*aa60*/  IMAD.WIDE R26, R10, 0x2, R38 ;  /* 0x000000020a1a7825 */ /* 0x001fc600078e0226 */
[----:B------:R-:W3:Y:S04]  /*aa70*/  LDL.64 R38, [R1+0x380] ;  /* 0x0003800001267983 */ /* 0x000ee80000100a00 */
[----:B------:R0:W3:Y:S01]  /*aa80*/  LDG.E.U16 R213, [R20.64] ;  /* 0x0000000414d57981 */ /* 0x0000e2000c1e1500 */
[----:B-1----:R-:W-:-:S03]  /*aa90*/  IMAD.WIDE R22, R10, 0x2, R42 ;  /* 0x000000020a167825 */ /* 0x002fc600078e022a */
[----:B------:R-:W3:Y:S04]  /*aaa0*/  LDL.64 R112, [R1+0x390] ;  /* 0x0003900001707983 */ /* 0x000ee80000100a00 */
[----:B------:R-:W3:Y:S04]  /*aab0*/  LDL.64 R42, [R1+0x360] ;  /* 0x00036000012a7983 */ /* 0x000ee80000100a00 */
[----:B------:R1:W3:Y:S01]  /*aac0*/  LDG.E.U16 R203, [R24.64] ;  /* 0x0000000418cb7981 */ /* 0x0002e2000c1e1500 */
[----:B----4-:R-:W-:-:S03]  /*aad0*/  IMAD.WIDE R28, R10, 0x2, R44 ;  /* 0x000000020a1c7825 */ /* 0x010fc600078e022c */
[----:B------:R-:W4:Y:S01]  /*aae0*/  LDL.64 R44, [R1+0x368] ;  /* 0x00036800012c7983 */ /* 0x000f220000100a00 */
[----:B0-----:R-:W-:-:S03]  /*aaf0*/  IMAD.WIDE R20, R10, 0x2, R46 ;  /* 0x000000020a147825 */ /* 0x001fc600078e022e */
[----:B------:R5:W4:Y:S04]  /*ab00*/  LDG.E.U16 R195, [R28.64] ;  /* 0x000000041cc37981 */ /* 0x000b28000c1e1500 */
[----:B------:R0:W4:Y:S04]  /*ab10*/  LDG.E.U16 R187, [R22.64] ;  /* 0x0000000416bb7981 */ /* 0x000128000c1e1500 */
[----:B------:R1:W4:Y:S01]  /*ab20*/  LDG.E.U16 R197, [R20.64] ;  /* 0x0000000414c57981 */ /* 0x000322000c1e1500 */
[----:B-----5:R-:W-:-:S03]  /*ab30*/  IMAD.WIDE R28, R10, 0x2, R32 ;  /* 0x000000020a1c7825 */ /* 0x020fc600078e0220 */
[----:B------:R-:W2:Y:S01]  /*ab40*/  LDL.64 R32, [R1+0x350] ;  /* 0x0003500001207983 */ /* 0x000ea20000100a00 */
[----:B0-----:R-:W-:-:S03]  /*ab50*/  IMAD.WIDE R22, R10, 0x2, R34 ;  /* 0x000000020a167825 */ /* 0x001fc600078e0222 */
[----:B------:R2:W2:Y:S01]  /*ab60*/  LDG.E.U16 R193, [R26.64] ;  /* 0x000000041ac17981 */ /* 0x0004a2000c1e1500 */
[----:B-1----:R-:W-:-:S03]  /*ab70*/  IMAD.WIDE R20, R10, 0x2, R40 ;  /* 0x000000020a147825 */ /* 0x002fc600078e0228 */
[----:B------:R-:W2:Y:S04]  /*ab80*/  LDL.64 R40, [R1+0x358] ;  /* 0x0003580001287983 */ /* 0x000ea80000100a00 */
[----:B------:R0:W2:Y:S01]  /*ab90*/  LDG.E.U16 R175, [R22.64] ;  /* 0x0000000416af7981 */ /* 0x0000a2000c1e1500 */
[----:B------:R-:W-:-:S03]  /*aba0*/  IMAD.WIDE R24, R10, 0x2, R36 ;  /* 0x000000020a187825 */ /* 0x000fc600078e0224 */
[----:B------:R3:W2:Y:S04]  /*abb0*/  LDG.E.U16 R185, [R20.64] ;  /* 0x0000000414b97981 */ /* 0x0006a8000c1e1500 */
[----:B------:R-:W2:Y:S01]  /*abc0*/  LDL.64 R34, [R1+0x348] ;  /* 0x0003480001227983 */ /* 0x000ea20000100a00 */
[----:B0-----:R-:W-:-:S03]  /*abd0*/  IMAD.WIDE R22, R10, 0x2, R30 ;  /* 0x000000020a167825 */ /* 0x001fc600078e021e */
[----:B------:R-:W2:Y:S04]  /*abe0*/  LDL.64 R30, [R1+0x328] ;  /* 0x00032800011e7983 */ /* 0x000ea80000100a00 */
[----:B------:R0:W2:Y:S04]  /*abf0*/  LDG.E.U16 R183, [R28.64] ;  /* 0x000000041cb77981 */ /* 0x0000a8000c1e1500 */
[----:B------:R-:W2:Y:S04]  /*ac00*/  LDL.64 R46, [R1+0x370] ;  /* 0x00037000012e7983 */ /* 0x000ea80000100a00 */
[----:B------:R1:W2:Y:S04]  /*ac10*/  LDG.E.U16 R189, [R24.64] ;  /* 0x0000000418bd7981 */ /* 0x0002a8000c1e1500 */
[----:B0-----:R-:W2:Y:S04]  /*ac20*/  LDL.64 R28, [R1+0x340] ;  /* 0x00034000011c7983 */ /* 0x001ea80000100a00 */
[----:B------:R2:W2:Y:S04]  /*ac30*/  LDG.E.U16 R169, [R22.64] ;  /* 0x0000000416a97981 */ /* 0x0004a8000c1e1500 */
[----:B------:R-:W2:Y:S01]  /*ac40*/  LDL.64 R36, [R1+0x378] ;  /* 0x0003780001247983 */ /* 0x000ea20000100a00 */
[----:B------:R-:W-:-:S03]  /*ac50*/  FADD R244, -R2, R167 ;  /* 0x000000a702f47221 */ /* 0x000fc60000000100 */
[----:B------:R0:W0:Y:S01]  /*ac60*/  LDS R228, [R95.X8] ;  /* 0x000000005fe47984 */ /* 0x0000220000008800 */
[----:B--2---:R-:W-:-:S05]  /*ac70*/  IMAD.WIDE R26, R10, 0x2, R118 ;  /* 0x000000020a1a7825 */ /* 0x004fca00078e0276 */
[----:B------:R2:W5:Y:S01]  /*ac80*/  LDG.E.U16 R181, [R26.64] ;  /* 0x000000041ab57981 */ /* 0x000562000c1e1500 */
[----:B---3--:R-:W-:-:S03]  /*ac90*/  IMAD.WIDE R20, R10, 0x2, R114 ;  /* 0x000000020a147825 */ /* 0x008fc600078e0272 */
[----:B------:R-:W3:Y:S04]  /*aca0*/  LDL.64 R114, [R1+0x2f8] ;  /* 0x0002f80001727983 */ /* 0x000ee80000100a00 */
[----:B------:R0:W3:Y:S04]  /*acb0*/  LDG.E.U16 R173, [R20.64] ;  /* 0x0000000414ad7981 */ /* 0x0000e8000c1e1500 */
[----:B--2---:R-:W2:Y:S01]  /*acc0*/  LDL.64 R26, [R1+0x338] ;  /* 0x00033800011a7983 */ /* 0x004ea20000100a00 */
[----:B-1----:R-:W-:-:S03]  /*acd0*/  IMAD.WIDE R24, R10, 0x2, R116 ;  /* 0x000000020a187825 */ /* 0x002fc600078e0274 */
[----:B------:R-:W3:Y:S04]  /*ace0*/  LDL.64 R116, [R1+0x330] ;  /* 0x0003300001747983 */ /* 0x000ee80000100a00 */
[----:B------:R1:W5:Y:S01]  /*acf0*/  LDG.E.U16 R177, [R24.64] ;  /* 0x0000000418b17981 */ /* 0x000362000c1e1500 */
[----:B0-----:R-:W-:-:S03]  /*ad00*/  IMAD.WIDE R20, R10, 0x2, R38 ;  /* 0x000000020a147825 */ /* 0x001fc600078e0226 */
[----:B------:R-:W5:Y:S04]  /*ad10*/  LDL.64 R38, [R1+0x320] ;  /* 0x0003200001267983 */ /* 0x000f680000100a00 */
[----:B------:R0:W5:Y:S01]  /*ad20*/  LDG.E.U16 R165, [R20.64] ;  /* 0x0000000414a57981 */ /* 0x000162000c1e1500 */
[----:B-1----:R-:W-:-:S03]  /*ad30*/  IMAD.WIDE R24, R10, 0x2, R112 ;  /* 0x000000020a187825 */ /* 0x002fc600078e0270 */
[----:B------:R-:W5:Y:S01]  /*ad40*/  LDL.64 R112, [R1+0x300] ;  /* 0x0003000001707983 */ /* 0x000f620000100a00 */
[----:B------:R-:W-:-:S03]  /*ad50*/  IMAD.WIDE R118, R10, 0x2, R42 ;  /* 0x000000020a767825 */ /* 0x000fc600078e022a */
[----:B------:R-:W5:Y:S04]  /*ad60*/  LDL.64 R42, [R1+0x2f0] ;  /* 0x0002f000012a7983 */ /* 0x000f680000100a00 */
[----:B------:R1:W5:Y:S01]  /*ad70*/  LDG.E.U16 R171, [R24.64] ;  /* 0x0000000418ab7981 */ /* 0x000362000c1e1500 */
[----:B----4-:R-:W-:-:S03]  /*ad80*/  IMAD.WIDE R136, R10, 0x2, R44 ;  /* 0x000000020a887825 */ /* 0x010fc600078e022c */
[----:B------:R-:W4:Y:S04]  /*ad90*/  LDL.64 R44, [R1+0x308] ;  /* 0x00030800012c7983 */ /* 0x000f280000100a00 */
[----:B------:R0:W4:Y:S04]  /*ada0*/  LDG.E.U16 R136, [R136.64] ;  /* 0x0000000488887981 */ /* 0x000128000c1e1500 */
[----:B------:R0:W4:Y:S01]  /*adb0*/  LDG.E.U16 R118, [R118.64] ;  /* 0x0000000476767981 */ /* 0x000122000c1e1500 */
[----:B------:R-:W-:-:S03]  /*adc0*/  IMAD.WIDE R22, R10, 0x2, R32 ;  /* 0x000000020a167825 */ /* 0x000fc600078e0220 */
[----:B------:R-:W4:Y:S04]  /*add0*/  LDL.64 R32, [R1+0x2e8] ;  /* 0x0002e80001207983 */ /* 0x000f280000100a00 */
[----:B------:R0:W4:Y:S01]  /*ade0*/  LDG.E.U16 R155, [R22.64] ;  /* 0x00000004169b7981 */ /* 0x000122000c1e1500 */
[----:B-1----:R-:W-:-:S03]  /*adf0*/  IMAD.WIDE R24, R10, 0x2, R40 ;  /* 0x000000020a187825 */ /* 0x002fc600078e0228 */
[----:B------:R-:W4:Y:S01]  /*ae00*/  LDL.64 R40, [R1+0x2d8] ;  /* 0x0002d80001287983 */ /* 0x000f220000100a00 */
[----:B0-----:R-:W-:-:S03]  /*ae10*/  IMAD.WIDE R22, R10, 0x2, R30 ;  /* 0x000000020a167825 */ /* 0x001fc600078e021e */
[----:B------:R-:W4:Y:S01]  /*ae20*/  LDL.64 R30, [R1+0x2c0] ;  /* 0x0002c000011e7983 */ /* 0x000f220000100a00 */
[----:B------:R-:W-:-:S03]  /*ae30*/  IMAD.WIDE R20, R10, 0x2, R34 ;  /* 0x000000020a147825 */ /* 0x000fc600078e0222 */
[----:B------:R3:W4:Y:S01]  /*ae40*/  LDG.E.U16 R35, [R24.64] ;  /* 0x0000000418237981 */ /* 0x000722000c1e1500 */
[----:B------:R-:W-:-:S03]  /*ae50*/  IMAD.WIDE R162, R10, 0x2, R46 ;  /* 0x000000020aa27825 */ /* 0x000fc600078e022e */
[----:B------:R-:W4:Y:S04]  /*ae60*/  LDL.64 R46, [R1+0x2d0] ;  /* 0x0002d000012e7983 */ /* 0x000f280000100a00 */
[----:B------:R5:W4:Y:S01]  /*ae70*/  LDG.E.U16 R135, [R20.64] ;  /* 0x0000000414877981 */ /* 0x000b22000c1e1500 */
[----:B------:R-:W-:-:S03]  /*ae80*/  IMAD.WIDE R28, R10, 0x2, R28 ;  /* 0x000000020a1c7825 */ /* 0x000fc600078e021c */
[----:B------:R0:W4:Y:S04]  /*ae90*/  LDG.E.U16 R134, [R22.64] ;  /* 0x0000000416867981 */ /* 0x000128000c1e1500 */
[----:B------:R1:W4:Y:S01]  /*aea0*/  LDG.E.U16 R162, [R162.64] ;  /* 0x00000004a2a27981 */ /* 0x000322000c1e1500 */
[----:B--2---:R-:W-:-:S04]  /*aeb0*/  IMAD.WIDE R26, R10, 0x2, R26 ;  /* 0x000000020a1a7825 */ /* 0x004fc800078e021a */
[C---:B---3--:R-:W-:Y:S01]  /*aec0*/  IMAD.WIDE R24, R10.reuse, 0x2, R116 ;  /* 0x000000020a187825 */ /* 0x048fe200078e0274 */
[----:B------:R2:W3:Y:S04]  /*aed0*/  LDG.E.U16 R34, [R26.64] ;  /* 0x000000041a227981 */ /* 0x0004e8000c1e1500 */
[----:B------:R4:W3:Y:S01]  /*aee0*/  LDG.E.U16 R117, [R28.64] ;  /* 0x000000041c757981 */ /* 0x0008e2000c1e1500 */
[----:B-----5:R-:W-:-:S03]  /*aef0*/  IMAD.WIDE R20, R10, 0x2, R38 ;  /* 0x000000020a147825 */ /* 0x020fc600078e0226 */
[----:B------:R5:W3:Y:S04]  /*af00*/  LDG.E.U16 R154, [R24.64] ;  /* 0x00000004189a7981 */ /* 0x000ae8000c1e1500 */
[----:B------:R-:W3:Y:S01]  /*af10*/  LDL.64 R38, [R1+0x2b0] ;  /* 0x0002b00001267983 */ /* 0x000ee20000100a00 */
[----:B--2---:R-:W-:-:S03]  /*af20*/  IMAD.WIDE R26, R10, 0x2, R112 ;  /* 0x000000020a1a7825 */ /* 0x004fc600078e0270 */
[----:B------:R2:W3:Y:S01]  /*af30*/  LDG.E.U16 R116, [R20.64] ;  /* 0x0000000414747981 */ /* 0x0004e2000c1e1500 */
[----:B0-----:R-:W-:-:S03]  /*af40*/  IMAD.WIDE R22, R10, 0x2, R42 ;  /* 0x000000020a167825 */ /* 0x001fc600078e022a */
[----:B------:R-:W3:Y:S04]  /*af50*/  LDL.64 R112, [R1+0x298] ;  /* 0x0002980001707983 */ /* 0x000ee80000100a00 */
[----:B------:R-:W3:Y:S01]  /*af60*/  LDL.64 R42, [R1+0x290] ;  /* 0x00029000012a7983 */ /* 0x000ee20000100a00 */
[----:B----4-:R-:W-:-:S03]  /*af70*/  IMAD.WIDE R28, R10, 0x2, R44 ;  /* 0x000000020a1c7825 */ /* 0x010fc600078e022c */
[----:B------:R0:W4:Y:S04]  /*af80*/  LDG.E.U16 R153, [R26.64] ;  /* 0x000000041a997981 */ /* 0x000128000c1e1500 */
[----:B------:R-:W4:Y:S01]  /*af90*/  LDL.64 R44, [R1+0x2a8] ;  /* 0x0002a800012c7983 */ /* 0x000f220000100a00 */
[----:B-----5:R-:W-:-:S03]  /*afa0*/  IMAD.WIDE R24, R10, 0x2, R114 ;  /* 0x000000020a187825 */ /* 0x020fc600078e0272 */
[----:B------:R5:W4:Y:S04]  /*afb0*/  LDG.E.U16 R115, [R22.64] ;  /* 0x0000000416737981 */ /* 0x000b28000c1e1500 */
[----:B------:R0:W4:Y:S01]  /*afc0*/  LDG.E.U16 R133, [R24.64] ;  /* 0x0000000418857981 */ /* 0x000122000c1e1500 */
[----:B--2---:R-:W-:-:S03]  /*afd0*/  IMAD.WIDE R20, R10, 0x2, R32 ;  /* 0x000000020a147825 */ /* 0x004fc600078e0220 */
[----:B------:R2:W4:Y:S01]  /*afe0*/  LDG.E.U16 R33, [R28.64] ;  /* 0x000000041c217981 */ /* 0x000522000c1e1500 */
[----:B-----5:R-:W-:-:S03]  /*aff0*/  IMAD.WIDE R22, R10, 0x2, R128 ;  /* 0x000000020a167825 */ /* 0x020fc600078e0280 */
[----:B------:R5:W4:Y:S01]  /*b000*/  LDG.E.U16 R32, [R20.64] ;  /* 0x0000000414207981 */ /* 0x000b22000c1e1500 */
[----:B0-----:R-:W-:-:S03]  /*b010*/  IMAD.WIDE R26, R10, 0x2, R40 ;  /* 0x000000020a1a7825 */ /* 0x001fc600078e0228 */
[----:B------:R-:W4:Y:S01]  /*b020*/  LDL.64 R40, [R1+0x288] ;  /* 0x0002880001287983 */ /* 0x000f220000100a00 */
[----:B--2---:R-:W-:-:S03]  /*b030*/  IMAD.WIDE R28, R10, 0x2, R120 ;  /* 0x000000020a1c7825 */ /* 0x004fc600078e0278 */
[----:B------:R-:W2:Y:S04]  /*b040*/  LDL.64 R120, [R1+0x278] ;  /* 0x0002780001787983 */ /* 0x000ea80000100a00 */
[----:B------:R0:W2:Y:S04]  /*b050*/  LDG.E.U16 R152, [R28.64] ;  /* 0x000000041c987981 */ /* 0x0000a8000c1e1500 */
[----:B------:R3:W2:Y:S01]  /*b060*/  LDG.E.U16 R132, [R26.64] ;  /* 0x000000041a847981 */ /* 0x0006a2000c1e1500 */
[----:B-----5:R-:W-:-:S03]  /*b070*/  IMAD.WIDE R20, R10, 0x2, R30 ;  /* 0x000000020a147825 */ /* 0x020fc600078e021e */
[----:B------:R5:W2:Y:S01]  /*b080*/  LDG.E.U16 R31, [R22.64] ;  /* 0x00000004161f7981 */ /* 0x000aa2000c1e1500 */
[----:B0-----:R-:W-:-:S03]  /*b090*/  IMAD.WIDE R28, R10, 0x2, R124 ;  /* 0x000000020a1c7825 */ /* 0x001fc600078e027c */
[----:B------:R0:W2:Y:S01]  /*b0a0*/  LDG.E.U16 R151, [R20.64] ;  /* 0x0000000414977981 */ /* 0x0000a2000c1e1500 */
[----:B------:R-:W-:-:S03]  /*b0b0*/  IMAD.WIDE R24, R10, 0x2, R46 ;  /* 0x000000020a187825 */ /* 0x000fc600078e022e */
[----:B------:R-:W2:Y:S01]  /*b0c0*/  LDL.64 R46, [R1+0x270] ;  /* 0x00027000012e7983 */ /* 0x000ea20000100a00 */
[----:B-----5:R-:W-:-:S03]  /*b0d0*/  IMAD.WIDE R22, R10, 0x2, R122 ;  /* 0x000000020a167825 */ /* 0x020fc600078e027a */
[----:B------:R-:W5:Y:S04]  /*b0e0*/  LDL.64 R122, [R1+0x250] ;  /* 0x00025000017a7983 */ /* 0x000f680000100a00 */
[----:B------:R4:W5:Y:S04]  /*b0f0*/  LDG.E.U16 R114, [R24.64] ;  /* 0x0000000418727981 */ /* 0x000968000c1e1500 */
[----:B------:R0:W5:Y:S04]  /*b100*/  LDG.E.U16 R131, [R28.64] ;  /* 0x000000041c837981 */ /* 0x000168000c1e1500 */
[----:B------:R2:W5:Y:S04]  /*b110*/  LDG.E.U16 R150, [R22.64] ;  /* 0x0000000416967981 */ /* 0x000568000c1e1500 */
[----:B------:R-:W5:Y:S01]  /*b120*/  LDL.64 R124, [R1+0x258] ;  /* 0x00025800017c7983 */ /* 0x000f620000100a00 */
[----:B---3--:R-:W-:-:S03]  /*b130*/  IMAD.WIDE R26, R10, 0x2, R38 ;  /* 0x000000020a1a7825 */ /* 0x008fc600078e0226 */
[----:B------:R-:W3:Y:S01]  /*b140*/  LDL.64 R38, [R1+0x268] ;  /* 0x0002680001267983 */ /* 0x000ee20000100a00 */
[----:B0-----:R-:W-:-:S03]  /*b150*/  IMAD.WIDE R20, R10, 0x2, R112 ;  /* 0x000000020a147825 */ /* 0x001fc600078e0270 */
[----:B------:R0:W3:Y:S01]  /*b160*/  LDG.E.U16 R113, [R26.64] ;  /* 0x000000041a717981 */ /* 0x0000e2000c1e1500 */
[----:B------:R-:W-:-:S03]  /*b170*/  IMAD.WIDE R28, R10, 0x2, R42 ;  /* 0x000000020a1c7825 */ /* 0x000fc600078e022a */
[----:B------:R-:W3:Y:S04]  /*b180*/  LDL.64 R42, [R1+0x248] ;  /* 0x00024800012a7983 */ /* 0x000ee80000100a00 */
[----:B------:R0:W3:Y:S01]  /*b190*/  LDG.E.U16 R130, [R20.64] ;  /* 0x0000000414827981 */ /* 0x0000e2000c1e1500 */
[----:B----4-:R-:W-:-:S03]  /*b1a0*/  IMAD.WIDE R24, R10, 0x2, R44 ;  /* 0x000000020a187825 */ /* 0x010fc600078e022c */
[----:B------:R-:W4:Y:S04]  /*b1b0*/  LDL.64 R44, [R1+0x260] ;  /* 0x00026000012c7983 */ /* 0x000f280000100a00 */
[----:B------:R0:W4:Y:S04]  /*b1c0*/  LDG.E.U16 R30, [R24.64] ;  /* 0x00000004181e7981 */ /* 0x000128000c1e1500 */
[----:B------:R0:W4:Y:S02]  /*b1d0*/  LDG.E.U16 R112, [R28.64] ;  /* 0x000000041c707981 */ /* 0x000124000c1e1500 */
[----:B0-----:R-:W-:-:S02]  /*b1e0*/  IMAD.WIDE R26, R10, 0x2, R40 ;  /* 0x000000020a1a7825 */ /* 0x001fc400078e0228 */
[----:B------:R-:W4:Y:S02]  /*b1f0*/  LDL.64 R40, [R1+0x240] ;  /* 0x0002400001287983 */ /* 0x000f240000100a00 */
[C---:B--2---:R-:W-:Y:S02]  /*b200*/  IMAD.WIDE R22, R10.reuse, 0x2, R120 ;  /* 0x000000020a167825 */ /* 0x044fe400078e0278 */
[----:B------:R-:W2:Y:S04]  /*b210*/  LDL.64 R120, [R1+0x238] ;  /* 0x0002380001787983 */ /* 0x000ea80000100a00 */
[----:B------:R5:W2:Y:S01]  /*b220*/  LDG.E.U16 R129, [R22.64] ;  /* 0x0000000416817981 */ /* 0x000aa2000c1e1500 */
[----:B------:R-:W-:-:S03]  /*b230*/  IMAD.WIDE R24, R10, 0x2, R126 ;  /* 0x000000020a187825 */ /* 0x000fc600078e027e */
[----:B------:R4:W2:Y:S04]  /*b240*/  LDG.E.U16 R29, [R26.64] ;  /* 0x000000041a1d7981 */ /* 0x0008a8000c1e1500 */
[----:B------:R0:W2:Y:S04]  /*b250*/  LDG.E.U16 R149, [R24.64] ;  /* 0x0000000418957981 */ /* 0x0000a8000c1e1500 */
[----:B------:R-:W2:Y:S01]  /*b260*/  LDL.64 R126, [R1+0x228] ;  /* 0x00022800017e7983 */ /* 0x000ea20000100a00 */
[----:B-----5:R-:W-:-:S03]  /*b270*/  IMAD.WIDE R22, R10, 0x2, R122 ;  /* 0x000000020a167825 */ /* 0x020fc600078e027a */
[----:B------:R-:W5:Y:S01]  /*b280*/  LDL.64 R122, [R1+0x218] ;  /* 0x00021800017a7983 */ /* 0x000f620000100a00 */
[----:B------:R-:W-:-:S03]  /*b290*/  IMAD.WIDE R20, R10, 0x2, R46 ;  /* 0x000000020a147825 */ /* 0x000fc600078e022e */
[----:B------:R0:W5:Y:S04]  /*b2a0*/  LDG.E.U16 R46, [R22.64] ;  /* 0x00000004162e7981 */ /* 0x000168000c1e1500 */
[----:B------:R1:W5:Y:S01]  /*b2b0*/  LDG.E.U16 R47, [R20.64] ;  /* 0x00000004142f7981 */ /* 0x000362000c1e1500 */
[----:B0-----:R-:W-:-:S03]  /*b2c0*/  IMAD.WIDE R24, R10, 0x2, R124 ;  /* 0x000000020a187825 */ /* 0x001fc600078e027c */
[----:B------:R-:W5:Y:S04]  /*b2d0*/  LDL.64 R124, [R1+0x200] ;  /* 0x00020000017c7983 */ /* 0x000f680000100a00 */
[----:B------:R0:W5:Y:S02]  /*b2e0*/  LDG.E.U16 R128, [R24.64] ;  /* 0x0000000418807981 */ /* 0x000164000c1e1500 */
[C---:B0-----:R-:W-:Y:S02]  /*b2f0*/  IMAD.WIDE R24, R10.reuse, 0x2, R138 ;  /* 0x000000020a187825 */ /* 0x041fe400078e028a */
[----:B------:R-:W5:Y:S02]  /*b300*/  LDL.64 R138, [R1+0x1e8] ;  /* 0x0001e800018a7983 */ /* 0x000f640000100a00 */
[----:B---3--:R-:W-:-:S05]  /*b310*/  IMAD.WIDE R38, R10, 0x2, R38 ;  /* 0x000000020a267825 */ /* 0x008fca00078e0226 */
[----:B------:R2:W3:Y:S01]  /*b320*/  LDG.E.U16 R28, [R38.64] ;  /* 0x00000004261c7981 */ /* 0x0004e2000c1e1500 */
[----:B-1----:R-:W-:-:S03]  /*b330*/  IMAD.WIDE R20, R10, 0x2, R42 ;  /* 0x000000020a147825 */ /* 0x002fc600078e022a */
[----:B------:R-:W3:Y:S01]  /*b340*/  LDL.64 R42, [R1+0x208] ;  /* 0x00020800012a7983 */ /* 0x000ee20000100a00 */
[----:B----4-:R-:W-:-:S03]  /*b350*/  IMAD.WIDE R26, R10, 0x2, R44 ;  /* 0x000000020a1a7825 */ /* 0x010fc600078e022c */
[----:B------:R-:W4:Y:S04]  /*b360*/  LDL.64 R44, [R1+0x220] ;  /* 0x00022000012c7983 */ /* 0x000f280000100a00 */
[----:B------:R0:W3:Y:S04]  /*b370*/  LDG.E.U16 R148, [R26.64] ;  /* 0x000000041a947981 */ /* 0x0000e8000c1e1500 */
[----:B0-----:R4:W3:Y:S01]  /*b380*/  LDG.E.U16 R27, [R20.64] ;  /* 0x00000004141b7981 */ /* 0x0018e2000c1e1500 */
[----:B------:R-:W-:-:S04]  /*b390*/  IMAD.WIDE R40, R10, 0x2, R40 ;  /* 0x000000020a287825 */ /* 0x000fc800078e0228 */
[C---:B--2---:R-:W-:Y:S01]  /*b3a0*/  IMAD.WIDE R38, R10.reuse, 0x2, R120 ;  /* 0x000000020a267825 */ /* 0x044fe200078e0278 */
[----:B------:R5:W2:Y:S04]  /*b3b0*/  LDG.E.U16 R147, [R40.64] ;  /* 0x0000000428937981 */ /* 0x000aa8000c1e1500 */
[----:B------:R-:W2:Y:S01]  /*b3c0*/  LDL.64 R120, [R1+0x1f8] ;  /* 0x0001f80001787983 */ /* 0x000ea20000100a00 */
[----:B-----5:R-:W-:-:S03]  /*b3d0*/  IMAD.WIDE R40, R10, 0x2, R122 ;  /* 0x000000020a287825 */ /* 0x020fc600078e027a */
[----:B------:R-:W5:Y:S01]  /*b3e0*/  LDL.64 R122, [R1+0x1e0] ;  /* 0x0001e000017a7983 */ /* 0x000f620000100a00 */
[----:B------:R-:W-:-:S03]  /*b3f0*/  IMAD.WIDE R22, R10, 0x2, R126 ;  /* 0x000000020a167825 */ /* 0x000fc600078e027e */
[----:B------:R0:W5:Y:S04]  /*b400*/  LDG.E.U16 R127, [R38.64] ;  /* 0x00000004267f7981 */ /* 0x000168000c1e1500 */
[----:B------:R1:W5:Y:S04]  /*b410*/  LDG.E.U16 R26, [R22.64] ;  /* 0x00000004161a7981 */ /* 0x000368000c1e1500 */
[----:B------:R1:W5:Y:S01]  /*b420*/  LDG.E.U16 R126, [R40.64] ;  /* 0x00000004287e7981 */ /* 0x000362000c1e1500 */
[----:B0-----:R-:W-:-:S03]  /*b430*/  IMAD.WIDE R38, R10, 0x2, R140 ;  /* 0x000000020a267825 */ /* 0x001fc600078e028c */
[----:B------:R-:W5:Y:S01]  /*b440*/  LDL.64 R140, [R1+0x1c0] ;  /* 0x0001c000018c7983 */ /* 0x000f620000100a00 */
[----:B-1----:R-:W-:-:S04]  /*b450*/  IMAD.WIDE R22, R10, 0x2, R124 ;  /* 0x000000020a167825 */ /* 0x002fc800078e027c */
[C---:B------:R-:W-:Y:S01]  /*b460*/  IMAD.WIDE R40, R10.reuse, 0x2, R156 ;  /* 0x000000020a287825 */ /* 0x040fe200078e029c */
[----:B------:R5:W5:Y:S04]  /*b470*/  LDG.E.U16 R145, [R22.64] ;  /* 0x0000000416917981 */ /* 0x000b68000c1e1500 */
[----:B------:R-:W5:Y:S01]  /*b480*/  LDL.64 R156, [R1+0x1b0] ;  /* 0x0001b000019c7983 */ /* 0x000f620000100a00 */
[----:B----4-:R-:W-:-:S03]  /*b490*/  IMAD.WIDE R20, R10, 0x2, R44 ;  /* 0x000000020a147825 */ /* 0x010fc600078e022c */
[----:B------:R3:W4:Y:S04]  /*b4a0*/  LDG.E.U16 R45, [R24.64] ;  /* 0x00000004182d7981 */ /* 0x000728000c1e1500 */
[----:B------:R2:W4:Y:S04]  /*b4b0*/  LDG.E.U16 R146, [R20.64] ;  /* 0x0000000414927981 */ /* 0x000528000c1e1500 */
[----:B------:R0:W4:Y:S01]  /*b4c0*/  LDG.E.U16 R44, [R38.64] ;  /* 0x00000004262c7981 */ /* 0x000122000c1e1500 */
[----:B---3--:R-:W-:-:S03]  /*b4d0*/  IMAD.WIDE R24, R10, 0x2, R42 ;  /* 0x000000020a187825 */ /* 0x008fc600078e022a */
[----:B------:R-:W3:Y:S04]  /*b4e0*/  LDL.64 R42, [R1+0x1d8] ;  /* 0x0001d800012a7983 */ /* 0x000ee80000100a00 */
[----:B------:R1:W4:Y:S01]  /*b4f0*/  LDG.E.U16 R25, [R24.64] ;  /* 0x0000000418197981 */ /* 0x000322000c1e1500 */
[----:B0-----:R-:W-:-:S03]  /*b500*/  IMAD.WIDE R38, R10, 0x2, R138 ;  /* 0x000000020a267825 */ /* 0x001fc600078e028a */
[----:B------:R-:W4:Y:S01]  /*b510*/  LDL.64 R138, [R1+0x1b8] ;  /* 0x0001b800018a7983 */ /* 0x000f220000100a00 */
[----:B--2---:R-:W-:-:S03]  /*b520*/  IMAD.WIDE R20, R10, 0x2, R120 ;  /* 0x000000020a147825 */ /* 0x004fc600078e0278 */
[----:B-1----:R0:W2:Y:S04]  /*b530*/  LDG.E.U16 R24, [R38.64] ;  /* 0x0000000426187981 */ /* 0x0020a8000c1e1500 */
[----:B------:R-:W0:Y:S04]  /*b540*/  LDL.64 R120, [R1+0x1d0] ;  /* 0x0001d00001787983 */ /* 0x000e280000100a00 */
[----:B------:R3:W2:Y:S01]  /*b550*/  LDG.E.U16 R125, [R20.64] ;  /* 0x00000004147d7981 */ /* 0x0006a2000c1e1500 */
[----:B-----5:R-:W-:-:S03]  /*b560*/  IMAD.WIDE R22, R10, 0x2, R122 ;  /* 0x000000020a167825 */ /* 0x020fc600078e027a */
[----:B------:R-:W5:Y:S04]  /*b570*/  LDL.64 R122, [R1+0x1a8] ;  /* 0x0001a800017a7983 */ /* 0x000f680000100a00 */
[----:B------:R1:W2:Y:S01]  /*b580*/  LDG.E.U16 R144, [R22.64] ;  /* 0x0000000416907981 */ /* 0x0002a2000c1e1500 */
[----:B---3--:R-:W-:-:S03]  /*b590*/  IMAD.WIDE R20, R10, 0x2, R42 ;  /* 0x000000020a147825 */ /* 0x008fc600078e022a */
[----:B------:R4:W3:Y:S04]  /*b5a0*/  LDG.E.U16 R43, [R40.64] ;  /* 0x00000004282b7981 */ /* 0x0008e8000c1e1500 */
[----:B------:R1:W2:Y:S01]  /*b5b0*/  LDG.E.U16 R124, [R20.64] ;  /* 0x00000004147c7981 */ /* 0x0002a2000c1e1500 */
[----:B----4-:R-:W-:-:S03]  /*b5c0*/  IMAD.WIDE R40, R10, 0x2, R138 ;  /* 0x000000020a287825 */ /* 0x010fc600078e028a */
[----:B------:R-:W4:Y:S01]  /*b5d0*/  LDL.64 R138, [R1+0x178] ;  /* 0x00017800018a7983 */ /* 0x000f220000100a00 */
[----:B-1----:R-:W-:-:S04]  /*b5e0*/  IMAD.WIDE R20, R10, 0x2, R140 ;  /* 0x000000020a147825 */ /* 0x002fc800078e028c */
[C---:B0-----:R-:W-:Y:S01]  /*b5f0*/  IMAD.WIDE R38, R10.reuse, 0x2, R120 ;  /* 0x000000020a267825 */ /* 0x041fe200078e0278 */
[----:B------:R5:W2:Y:S04]  /*b600*/  LDG.E.U16 R141, [R20.64] ;  /* 0x00000004148d7981 */ /* 0x000aa8000c1e1500 */
[----:B------:R0:W2:Y:S04]  /*b610*/  LDG.E.U16 R42, [R38.64] ;  /* 0x00000004262a7981 */ /* 0x0000a8000c1e1500 */
[----:B------:R-:W2:Y:S01]  /*b620*/  LDL.64 R120, [R1+0x1a0] ;  /* 0x0001a00001787983 */ /* 0x000ea20000100a00 */
[----:B0-----:R-:W-:-:S03]  /*b630*/  IMAD.WIDE R38, R10, 0x2, R156 ;  /* 0x000000020a267825 */ /* 0x001fc600078e029c */
[----:B------:R-:W2:Y:S01]  /*b640*/  LDL.64 R156, [R1+0x160] ;  /* 0x00016000019c7983 */ /* 0x000ea20000100a00 */
[----:B-----5:R-:W-:-:S03]  /*b650*/  IMAD.WIDE R20, R10, 0x2, R122 ;  /* 0x000000020a147825 */ /* 0x020fc600078e027a */
[----:B------:R0:W5:Y:S04]  /*b660*/  LDG.E.U16 R123, [R40.64] ;  /* 0x00000004287b7981 */ /* 0x000168000c1e1500 */
[----:B0-----:R0:W2:Y:S04]  /*b670*/  LDG.E.U16 R41, [R38.64] ;  /* 0x0000000426297981 */ /* 0x0010a8000c1e1500 */
[----:B0-----:R-:W2:Y:S01]  /*b680*/  LDL.64 R38, [R1+0x198] ;  /* 0x0001980001267983 */ /* 0x001ea20000100a00 */
[----:B------:R-:W-:-:S03]  /*b690*/  IMAD.WIDE R22, R10, 0x2, R158 ;  /* 0x000000020a167825 */ /* 0x000fc600078e029e */
[----:B------:R-:W3:Y:S04]  /*b6a0*/  LDL.64 R158, [R1+0x168] ;  /* 0x00016800019e7983 */ /* 0x000ee80000100a00 */
[----:B------:R0:W3:Y:S04]  /*b6b0*/  LDG.E.U16 R23, [R22.64] ;  /* 0x0000000416177981 */ /* 0x0000e8000c1e1500 */
[----:B0-----:R0:W3:Y:S01]  /*b6c0*/  LDG.E.U16 R22, [R20.64] ;  /* 0x0000000414167981 */ /* 0x0010e2000c1e1500 */
[----:B--2---:R-:W-:-:S05]  /*b6d0*/  IMAD.WIDE R38, R10, 0x2, R38 ;  /* 0x000000020a267825 */ /* 0x004fca00078e0226 */
[----:B------:R1:W2:Y:S04]  /*b6e0*/  LDG.E.U16 R122, [R38.64] ;  /* 0x00000004267a7981 */ /* 0x0002a8000c1e1500 */
[----:B-1----:R-:W2:Y:S01]  /*b6f0*/  LDL.64 R38, [R1+0x188] ;  /* 0x0001880001267983 */ /* 0x002ea20000100a00 */
[----:B------:R-:W-:-:S04]  /*b700*/  IMAD.WIDE R120, R10, 0x2, R120 ;  /* 0x000000020a787825 */ /* 0x000fc800078e0278 */
[C---:B0-----:R-:W-:Y:S01]  /*b710*/  IMAD.WIDE R20, R10.reuse, 0x2, R160 ;  /* 0x000000020a147825 */ /* 0x041fe200078e02a0 */
[----:B------:R0:W5:Y:S03]  /*b720*/  LDG.E.U16 R140, [R120.64] ;  /* 0x00000004788c7981 */ /* 0x000166000c1e1500 */
[C---:B------:R-:W-:Y:S01]  /*b730*/  IMAD.WIDE R156, R10.reuse, 0x2, R156 ;  /* 0x000000020a9c7825 */ /* 0x040fe200078e029c */
[----:B------:R2:W5:Y:S03]  /*b740*/  LDG.E.U16 R40, [R20.64] ;  /* 0x0000000414287981 */ /* 0x000566000c1e1500 */
[C---:B---3--:R-:W-:Y:S01]  /*b750*/  IMAD.WIDE R158, R10.reuse, 0x2, R158 ;  /* 0x000000020a9e7825 */ /* 0x048fe200078e029e */
[----:B------:R-:W3:Y:S04]  /*b760*/  LDL.64 R160, [R1+0x158] ;  /* 0x0001580001a07983 */ /* 0x000ee80000100a00 */
[----:B0-----:R-:W3:Y:S01]  /*b770*/  LDL.64 R120, [R1+0x180] ;  /* 0x0001800001787983 */ /* 0x001ee20000100a00 */
[----:B--2---:R-:W-:-:S04]  /*b780*/  IMAD.WIDE R20, R10, 0x2, R38 ;  /* 0x000000020a147825 */ /* 0x004fc800078e0226 */
[C---:B----4-:R-:W-:Y:S02]  /*b790*/  IMAD.WIDE R38, R10.reuse, 0x2, R138 ;  /* 0x000000020a267825 */ /* 0x050fe400078e028a */
[----:B------:R0:W2:Y:S04]  /*b7a0*/  LDG.E.U16 R138, [R156.64] ;  /* 0x000000049c8a7981 */ /* 0x0000a8000c1e1500 */
[----:B------:R1:W4:Y:S04]  /*b7b0*/  LDG.E.U16 R21, [R20.64] ;  /* 0x0000000414157981 */ /* 0x000328000c1e1500 */
[----:B0-----:R-:W2:Y:S01]  /*b7c0*/  LDL.64 R156, [R1+0x148] ;  /* 0x00014800019c7983 */ /* 0x001ea20000100a00 */
[----:B---3--:R-:W-:-:S03]  /*b7d0*/  IMAD.WIDE R120, R10, 0x2, R120 ;  /* 0x000000020a787825 */ /* 0x008fc600078e0278 */
[----:B-1----:R0:W3:Y:S04]  /*b7e0*/  LDG.E.U16 R20, [R158.64] ;  /* 0x000000049e147981 */ /* 0x0020e8000c1e1500 */
[----:B------:R1:W3:Y:S04]  /*b7f0*/  LDG.E.U16 R139, [R120.64] ;  /* 0x00000004788b7981 */ /* 0x0002e8000c1e1500 */
[----:B0-----:R-:W3:Y:S04]  /*b800*/  LDL.64 R158, [R1+0x150] ;  /* 0x00015000019e7983 */ /* 0x001ee80000100a00 */
[----:B-1----:R0:W3:Y:S04]  /*b810*/  LDG.E.U16 R121, [R38.64] ;  /* 0x0000000426797981 */ /* 0x0020e8000c1e1500 */
[----:B0-----:R-:W4:Y:S01]  /*b820*/  LDL.64 R38, [R1+0x170] ;  /* 0x0001700001267983 */ /* 0x001f220000100a00 */
[----:B--2---:R-:W-:-:S05]  /*b830*/  IMAD.WIDE R156, R10, 0x2, R156 ;  /* 0x000000020a9c7825 */ /* 0x004fca00078e029c */
[----:B------:R0:W2:Y:S04]  /*b840*/  LDG.E.U16 R19, [R156.64] ;  /* 0x000000049c137981 */ /* 0x0000a8000c1e1500 */
[----:B0-----:R-:W2:Y:S01]  /*b850*/  LDL.64 R156, [R1+0x130] ;  /* 0x00013000019c7983 */ /* 0x001ea20000100a00 */
[----:B------:R-:W-:-:S04]  /*b860*/  IMAD.WIDE R36, R10, 0x2, R36 ;  /* 0x000000020a247825 */ /* 0x000fc800078e0224 */
[C---:B------:R-:W-:Y:S02]  /*b870*/  IMAD.WIDE R160, R10.reuse, 0x2, R160 ;  /* 0x000000020aa07825 */ /* 0x040fe400078e02a0 */
[----:B------:R0:W5:Y:S02]  /*b880*/  LDG.E.U16 R36, [R36.64] ;  /* 0x0000000424247981 */ /* 0x000164000c1e1500 */
[C---:B---3--:R-:W-:Y:S02]  /*b890*/  IMAD.WIDE R158, R10.reuse, 0x2, R158 ;  /* 0x000000020a9e7825 */ /* 0x048fe400078e029e */
[----:B------:R1:W3:Y:S02]  /*b8a0*/  LDG.E.U16 R120, [R160.64] ;  /* 0x00000004a0787981 */ /* 0x0002e4000c1e1500 */
[----:B----4-:R-:W-:-:S06]  /*b8b0*/  IMAD.WIDE R38, R10, 0x2, R38 ;  /* 0x000000020a267825 */ /* 0x010fcc00078e0226 */
[----:B------:R4:W3:Y:S04]  /*b8c0*/  LDG.E.U16 R39, [R38.64] ;  /* 0x0000000426277981 */ /* 0x0008e8000c1e1500 */
[----:B-1----:R-:W3:Y:S04]  /*b8d0*/  LDL.64 R160, [R1+0x140] ;  /* 0x0001400001a07983 */ /* 0x002ee80000100a00 */
[----:B----4-:R1:W4:Y:S04]  /*b8e0*/  LDG.E.U16 R38, [R158.64] ;  /* 0x000000049e267981 */ /* 0x010328000c1e1500 */
[----:B-1----:R-:W4:Y:S01]  /*b8f0*/  LDL.64 R158, [R1+0x138] ;  /* 0x00013800019e7983 */ /* 0x002f220000100a00 */
[----:B--2---:R-:W-:-:S05]  /*b900*/  IMAD.WIDE R156, R10, 0x2, R156 ;  /* 0x000000020a9c7825 */ /* 0x004fca00078e029c */
[----:B0-----:R0:W2:Y:S04]  /*b910*/  LDG.E.U16 R37, [R156.64] ;  /* 0x000000049c257981 */ /* 0x0010a8000c1e1500 */
[----:B0-----:R-:W2:Y:S01]  /*b920*/  LDL.64 R156, [R1+0x128] ;  /* 0x00012800019c7983 */ /* 0x001ea20000100a00 */
[----:B---3--:R-:W-:-:S05]  /*b930*/  IMAD.WIDE R160, R10, 0x2, R160 ;  /* 0x000000020aa07825 */ /* 0x008fca00078e02a0 */
[----:B------:R0:W3:Y:S04]  /*b940*/  LDG.E.U16 R137, [R160.64] ;  /* 0x00000004a0897981 */ /* 0x0000e8000c1e1500 */
[----:B0-----:R-:W3:Y:S01]  /*b950*/  LDL.64 R160, [R1+0x118] ;  /* 0x0001180001a07983 */ /* 0x001ee20000100a00 */
[----:B----4-:R-:W-:-:S05]  /*b960*/  IMAD.WIDE R158, R10, 0x2, R158 ;  /* 0x000000020a9e7825 */ /* 0x010fca00078e029e */
[----:B------:R0:W4:Y:S04]  /*b970*/  LDG.E.U16 R119, [R158.64] ;  /* 0x000000049e777981 */ /* 0x000128000c1e1500 */
[----:B0-----:R-:W4:Y:S01]  /*b980*/  LDL.64 R158, [R1+0x120] ;  /* 0x00012000019e7983 */ /* 0x001f220000100a00 */
[----:B--2---:R-:W-:-:S05]  /*b990*/  IMAD.WIDE R156, R10, 0x2, R156 ;  /* 0x000000020a9c7825 */ /* 0x004fca00078e029c */
[----:B------:R0:W2:Y:S04]  /*b9a0*/  LDG.E.U16 R163, [R156.64] ;  /* 0x000000049ca37981 */ /* 0x0000a8000c1e1500 */
        /* <DEDUP_REMOVED lines=73> */
[----:B---3--:R-:W-:-:S06]  /*be40*/  IMAD.WIDE R160, R10, 0x2, R160 ;  /* 0x000000020aa07825 */ /* 0x008fcc00078e02a0 */
[----:B------:R0:W3:Y:S01]  /*be50*/  LDG.E.U16 R160, [R160.64] ;  /* 0x00000004a0a07981 */ /* 0x0000e2000c1e1500 */
[----:B----4-:R-:W-:-:S05]  /*be60*/  IMAD.WIDE R158, R10, 0x2, R158 ;  /* 0x000000020a9e7825 */ /* 0x010fca00078e029e */
[----:B------:R1:W4:Y:S04]  /*be70*/  LDG.E.U16 R212, [R158.64] ;  /* 0x000000049ed47981 */ /* 0x000328000c1e1500 */
[----:B-1----:R-:W3:Y:S01]  /*be80*/  LDL.64 R158, [R1+0x50] ;  /* 0x00005000019e7983 */ /* 0x002ee20000100a00 */
[----:B--2---:R-:W-:-:S05]  /*be90*/  IMAD.WIDE R156, R10, 0x2, R156 ;  /* 0x000000020a9c7825 */ /* 0x004fca00078e029c */
[----:B0-----:R0:W2:Y:S04]  /*bea0*/  LDG.E.U16 R161, [R156.64] ;  /* 0x000000049ca17981 */ /* 0x0010a8000c1e1500 */
[----:B0-----:R-:W2:Y:S01]  /*beb0*/  LDL.64 R156, [R1+0x48] ;  /* 0x00004800019c7983 */ /* 0x001ea20000100a00 */
[----:B---3--:R-:W-:-:S06]  /*bec0*/  IMAD.WIDE R158, R10, 0x2, R158 ;  /* 0x000000020a9e7825 */ /* 0x008fcc00078e029e */
[----:B------:R0:W3:Y:S01]  /*bed0*/  LDG.E.U16 R158, [R158.64] ;  /* 0x000000049e9e7981 */ /* 0x0000e2000c1e1500 */
[----:B--2---:R-:W-:-:S05]  /*bee0*/  IMAD.WIDE R156, R10, 0x2, R156 ;  /* 0x000000020a9c7825 */ /* 0x004fca00078e029c */
[----:B0-----:R0:W2:Y:S04]  /*bef0*/  LDG.E.U16 R159, [R156.64] ;  /* 0x000000049c9f7981 */ /* 0x0010a8000c1e1500 */
[----:B0-----:R-:W2:Y:S01]  /*bf00*/  LDL.64 R156, [R1+0x38] ;  /* 0x00003800019c7983 */ /* 0x001ea20000100a00 */
[----:B------:R-:W-:-:S03]  /*bf10*/  FMUL R244, R244, 1.4426950216293334961 ;  /* 0x3fb8aa3bf4f47820 */ /* 0x000fc60000400000 */
[----:B------:R-:W3:Y:S01]  /*bf20*/  LDL.LU R95, [R1+0x20] ;  /* 0x00002000015f7983 */ /* 0x000ee20000300800 */
[----:B--2---:R-:W-:-:S05]  /*bf30*/  IMAD.WIDE R156, R10, 0x2, R156 ;  /* 0x000000020a9c7825 */ /* 0x004fca00078e029c */
[----:B------:R0:W2:Y:S02]  /*bf40*/  LDG.E.U16 R167, [R156.64] ;  /* 0x000000049ca77981 */ /* 0x0000a4000c1e1500 */
[----:B0-----:R0:W1:Y:S02]  /*bf50*/  MUFU.EX2 R156, R244 ;  /* 0x000000f4009c7308 */ /* 0x0010640000000800 */
[----:B0-----:R-:W2:Y:S04]  /*bf60*/  LDL.LU R244, [R1+0x24] ;  /* 0x0000240001f47983 */ /* 0x001ea80000300800 */
[----:B------:R-:W0:Y:S01]  /*bf70*/  S2R R157, SR_TID.X ;  /* 0x00000000009d7919 */ /* 0x000e220000002100 */
[C---:B-1----:R-:W-:Y:S02]  /*bf80*/  FMUL R96, R156.reuse, R96 ;  /* 0x000000609c607220 */ /* 0x042fe40000400000 */
[----:B------:R-:W-:-:S02]  /*bf90*/  FMUL R97, R156, R97 ;  /* 0x000000619c617220 */ /* 0x000fc40000400000 */
[C---:B------:R-:W-:Y:S02]  /*bfa0*/  FMUL R100, R156.reuse, R100 ;  /* 0x000000649c647220 */ /* 0x040fe40000400000 */
[C---:B------:R-:W-:Y:S02]  /*bfb0*/  FMUL R101, R156.reuse, R101 ;  /* 0x000000659c657220 */ /* 0x040fe40000400000 */
[C---:B------:R-:W-:Y:S02]  /*bfc0*/  FMUL R104, R156.reuse, R104 ;  /* 0x000000689c687220 */ /* 0x040fe40000400000 */
[C---:B------:R-:W-:Y:S02]  /*bfd0*/  FMUL R105, R156.reuse, R105 ;  /* 0x000000699c697220 */ /* 0x040fe40000400000 */
[C---:B------:R-:W-:Y:S02]  /*bfe0*/  FMUL R108, R156.reuse, R108 ;  /* 0x0000006c9c6c7220 */ /* 0x040fe40000400000 */
[C---:B------:R-:W-:Y:S01]  /*bff0*/  FMUL R109, R156.reuse, R109 ;  /* 0x0000006d9c6d7220 */ /* 0x040fe20000400000 */
[----:B0-----:R-:W-:Y:S01]  /*c000*/  LOP3.LUT R157, R157, 0x1c, RZ, 0xc0, !PT ;  /* 0x0000001c9d9d7812 */ /* 0x001fe200078ec0ff */
[----:B--2---:R-:W-:-:S05]  /*c010*/  FFMA R244, R156, R244, R228 ;  /* 0x000000f49cf47223 */ /* 0x004fca00000000e4 */
[----:B------:R-:W-:Y:S04]  /*c020*/  STL [R1+0x24], R244 ;  /* 0x000024f401007387 */ /* 0x000fe80000100800 */
[----:B------:R0:W3:Y:S04]  /*c030*/  LDS R244, [R157.X8+0x100] ;  /* 0x000100009df47984 */ /* 0x0000e80000008800 */
[----:B0-----:R-:W2:Y:S02]  /*c040*/  LDL.64 R156, [R1+0x30] ;  /* 0x00003000019c7983 */ /* 0x001ea40000100a00 */
[----:B--2---:R-:W-:-:S05]  /*c050*/  IMAD.WIDE R156, R10, 0x2, R156 ;  /* 0x000000020a9c7825 */ /* 0x004fca00078e029c */
[----:B------:R0:W2:Y:S02]  /*c060*/  LDG.E.U16 R228, [R156.64] ;  /* 0x000000049ce47981 */ /* 0x0000a4000c1e1500 */
[----:B0-----:R-:W-:-:S04]  /*c070*/  FADD R156, -R3, R179 ;  /* 0x000000b3039c7221 */ /* 0x001fc80000000100 */
[----:B------:R-:W-:-:S04]  /*c080*/  FMUL R156, R156, 1.4426950216293334961 ;  /* 0x3fb8aa3b9c9c7820 */ /* 0x000fc80000400000 */
[----:B------:R0:W3:Y:S02]  /*c090*/  MUFU.EX2 R179, R156 ;  /* 0x0000009c00b37308 */ /* 0x0000e40000000800 */
[----:B0-----:R-:W2:Y:S01]  /*c0a0*/  LDL.64 R156, [R1+0x28] ;  /* 0x00002800019c7983 */ /* 0x001ea20000100a00 */
[C---:B---3--:R-:W-:Y:S02]  /*c0b0*/  FFMA R95, R179.reuse, R95, R244 ;  /* 0x0000005fb35f7223 */ /* 0x048fe400000000f4 */
[C---:B------:R-:W-:Y:S02]  /*c0c0*/  FMUL R98, R179.reuse, R98 ;  /* 0x00000062b3627220 */ /* 0x040fe40000400000 */
[C---:B------:R-:W-:Y:S01]  /*c0d0*/  FMUL R99, R179.reuse, R99 ;  /* 0x00000063b3637220 */ /* 0x040fe20000400000 */
[----:B------:R0:W-:Y:S01]  /*c0e0*/  STL [R1+0x20], R95 ;  /* 0x0000205f01007387 */ /* 0x0001e20000100800 */
[C---:B------:R-:W-:Y:S02]  /*c0f0*/  FMUL R102, R179.reuse, R102 ;  /* 0x00000066b3667220 */ /* 0x040fe40000400000 */
[----:B------:R-:W-:-:S02]  /*c100*/  FMUL R103, R179, R103 ;  /* 0x00000067b3677220 */ /* 0x000fc40000400000 */
[C---:B------:R-:W-:Y:S02]  /*c110*/  FMUL R106, R179.reuse, R106 ;  /* 0x0000006ab36a7220 */ /* 0x040fe40000400000 */
[C---:B------:R-:W-:Y:S02]  /*c120*/  FMUL R107, R179.reuse, R107 ;  /* 0x0000006bb36b7220 */ /* 0x040fe40000400000 */
[C---:B------:R-:W-:Y:S01]  /*c130*/  FMUL R110, R179.reuse, R110 ;  /* 0x0000006eb36e7220 */ /* 0x040fe20000400000 */
[----:B0-----:R-:W3:Y:S01]  /*c140*/  LDL.LU R95, [R1+0x878] ;  /* 0x00087800015f7983 */ /* 0x001ee20000300800 */
[----:B------:R-:W-:Y:S02]  /*c150*/  FMUL R111, R179, R111 ;  /* 0x0000006fb36f7220 */ /* 0x000fe40000400000 */
[----:B------:R-:W-:Y:S02]  /*c160*/  FADD R179, -R4, R201 ;  /* 0x000000c904b37221 */ /* 0x000fe40000000100 */
[----:B------:R-:W3:Y:S04]  /*c170*/  LDL.LU R201, [R1+0x1c] ;  /* 0x00001c0001c97983 */ /* 0x000ee80000300800 */
[----:B------:R-:W0:Y:S01]  /*c180*/  S2R R244, SR_TID.X ;  /* 0x0000000000f47919 */ /* 0x000e220000002100 */
[----:B------:R-:W-:Y:S01]  /*c190*/  FMUL R179, R179, 1.4426950216293334961 ;  /* 0x3fb8aa3bb3b37820 */ /* 0x000fe20000400000 */
[----:B0-----:R-:W-:-:S05]  /*c1a0*/  LOP3.LUT R244, R244, 0x1c, RZ, 0xc0, !PT ;  /* 0x0000001cf4f47812 */ /* 0x001fca00078ec0ff */
[----:B------:R-:W3:Y:S01]  /*c1b0*/  MUFU.EX2 R179, R179 ;  /* 0x000000b300b37308 */ /* 0x000ee20000000800 */
[----:B------:R-:W-:Y:S02]  /*c1c0*/  F2FP.BF16.PACK_AB R232, R232, R233 ;  /* 0x000000e9e8e8723e */ /* 0x000fe400000010ff */
[----:B------:R-:W-:Y:S01]  /*c1d0*/  F2FP.BF16.PACK_AB R227, R227, R229 ;  /* 0x000000e5e3e3723e */ /* 0x000fe200000010ff */
[----:B--2---:R-:W-:-:S06]  /*c1e0*/  IMAD.WIDE R156, R10, 0x2, R156 ;  /* 0x000000020a9c7825 */ /* 0x004fcc00078e029c */
[----:B------:R0:W2:Y:S04]  /*c1f0*/  LDG.E.U16 R156, [R156.64] ;  /* 0x000000049c9c7981 */ /* 0x0000a8000c1e1500 */
[----:B0-----:R-:W3:Y:S02]  /*c200*/  LDS R157, [R244.X8+0x200] ;  /* 0x00020000f49d7984 */ /* 0x001ee40000008800 */
[----:B---3--:R-:W-:Y:S02]  /*c210*/  FFMA R201, R179, R201, R157 ;  /* 0x000000c9b3c97223 */ /* 0x008fe4000000009d */
[----:B------:R-:W0:Y:S04]  /*c220*/  LDS R157, [R244.X8+0x300] ;  /* 0x00030000f49d7984 */ /* 0x000e280000008800 */
[----:B------:R1:W-:Y:S04]  /*c230*/  STL [R1+0x1c], R201 ;  /* 0x00001cc901007387 */ /* 0x0003e80000100800 */
[----:B------:R-:W3:Y:S04]  /*c240*/  LDL.LU R233, [R1+0x14] ;  /* 0x0000140001e97983 */ /* 0x000ee80000300800 */
[----:B------:R-:W0:Y:S01]  /*c250*/  LDL.LU R229, [R1+0x18] ;  /* 0x0000180001e57983 */ /* 0x000e220000300800 */
[----:B------:R-:W-:-:S02]  /*c260*/  FADD R191, -R5, R191 ;  /* 0x000000bf05bf7221 */ /* 0x000fc40000000100 */
[C---:B------:R-:W-:Y:S02]  /*c270*/  FMUL R48, R179.reuse, R48 ;  /* 0x00000030b3307220 */ /* 0x040fe40000400000 */
[C---:B------:R-:W-:Y:S02]  /*c280*/  FMUL R49, R179.reuse, R49 ;  /* 0x00000031b3317220 */ /* 0x040fe40000400000 */
[C---:B------:R-:W-:Y:S02]  /*c290*/  FMUL R52, R179.reuse, R52 ;  /* 0x00000034b3347220 */ /* 0x040fe40000400000 */
[C---:B------:R-:W-:Y:S02]  /*c2a0*/  FMUL R53, R179.reuse, R53 ;  /* 0x00000035b3357220 */ /* 0x040fe40000400000 */
[C---:B------:R-:W-:Y:S02]  /*c2b0*/  FMUL R56, R179.reuse, R56 ;  /* 0x00000038b3387220 */ /* 0x040fe40000400000 */
[----:B------:R-:W-:-:S02]  /*c2c0*/  FMUL R57, R179, R57 ;  /* 0x00000039b3397220 */ /* 0x000fc40000400000 */
[C---:B------:R-:W-:Y:S02]  /*c2d0*/  FMUL R60, R179.reuse, R60 ;  /* 0x0000003cb33c7220 */ /* 0x040fe40000400000 */
[----:B------:R-:W-:Y:S02]  /*c2e0*/  FMUL R61, R179, R61 ;  /* 0x0000003db33d7220 */ /* 0x000fe40000400000 */
[----:B------:R-:W3:Y:S01]  /*c2f0*/  LDS R179, [R244.X8+0x400] ;  /* 0x00040000f4b37984 */ /* 0x000ee20000008800 */
[----:B------:R-:W-:-:S06]  /*c300*/  FMUL R191, R191, 1.4426950216293334961 ;  /* 0x3fb8aa3bbfbf7820 */ /* 0x000fcc0000400000 */
[----:B------:R-:W4:Y:S01]  /*c310*/  MUFU.EX2 R191, R191 ;  /* 0x000000bf00bf7308 */ /* 0x000f220000000800 */
[----:B-1----:R-:W-:-:S04]  /*c320*/  FADD R201, -R6, R209 ;  /* 0x000000d106c97221 */ /* 0x002fc80000000100 */
[----:B------:R-:W-:Y:S02]  /*c330*/  FMUL R201, R201, 1.4426950216293334961 ;  /* 0x3fb8aa3bc9c97820 */ /* 0x000fe40000400000 */
[C---:B----4-:R-:W-:Y:S02]  /*c340*/  FMUL R50, R191.reuse, R50 ;  /* 0x00000032bf327220 */ /* 0x050fe40000400000 */
[C---:B------:R-:W-:Y:S02]  /*c350*/  FMUL R51, R191.reuse, R51 ;  /* 0x00000033bf337220 */ /* 0x040fe40000400000 */
[C---:B------:R-:W-:Y:S02]  /*c360*/  FMUL R54, R191.reuse, R54 ;  /* 0x00000036bf367220 */ /* 0x040fe40000400000 */
[C---:B------:R-:W-:Y:S02]  /*c370*/  FMUL R55, R191.reuse, R55 ;  /* 0x00000037bf377220 */ /* 0x040fe40000400000 */
[----:B------:R-:W-:-:S02]  /*c380*/  FMUL R58, R191, R58 ;  /* 0x0000003abf3a7220 */ /* 0x000fc40000400000 */
[C---:B------:R-:W-:Y:S02]  /*c390*/  FMUL R59, R191.reuse, R59 ;  /* 0x0000003bbf3b7220 */ /* 0x040fe40000400000 */
[C---:B------:R-:W-:Y:S02]  /*c3a0*/  FMUL R62, R191.reuse, R62 ;  /* 0x0000003ebf3e7220 */ /* 0x040fe40000400000 */
[----:B------:R-:W-:Y:S01]  /*c3b0*/  FMUL R63, R191, R63 ;  /* 0x0000003fbf3f7220 */ /* 0x000fe20000400000 */
[----:B------:R-:W-:Y:S02]  /*c3c0*/  F2FP.BF16.PACK_AB R223, R223, R224 ;  /* 0x000000e0dfdf723e */ /* 0x000fe400000010ff */
[C---:B------:R-:W-:Y:S02]  /*c3d0*/  LOP3.LUT R224, R12.reuse, 0x20, RZ, 0x3c, !PT ;  /* 0x000000200ce07812 */ /* 0x040fe400078e3cff */
[----:B------:R-:W-:Y:S02]  /*c3e0*/  F2FP.BF16.PACK_AB R221, R221, R222 ;  /* 0x000000dedddd723e */ /* 0x000fe400000010ff */
[----:B------:R-:W-:-:S02]  /*c3f0*/  LOP3.LUT R222, R12, 0x40, RZ, 0x3c, !PT ;  /* 0x000000400cde7812 */ /* 0x000fc400078e3cff */
[----:B------:R-:W-:Y:S02]  /*c400*/  F2FP.BF16.PACK_AB R230, R230, R231 ;  /* 0x000000e7e6e6723e */ /* 0x000fe400000010ff */
[----:B------:R-:W-:Y:S02]  /*c410*/  F2FP.BF16.PACK_AB R225, R225, R226 ;  /* 0x000000e2e1e1723e */ /* 0x000fe400000010ff */
[----:B------:R-:W-:Y:S02]  /*c420*/  F2FP.BF16.PACK_AB R209, R205, R0 ;  /* 0x00000000cdd1723e */ /* 0x000fe400000010ff */
[----:B------:R-:W-:Y:S02]  /*c430*/  F2FP.BF16.PACK_AB R251, R251, R252 ;  /* 0x000000fcfbfb723e */ /* 0x000fe400000010ff */
[----:B------:R-:W-:Y:S02]  /*c440*/  F2FP.BF16.PACK_AB R249, R249, R250 ;  /* 0x000000faf9f9723e */ /* 0x000fe400000010ff */
[----:B------:R-:W-:-:S02]  /*c450*/  F2FP.BF16.PACK_AB R245, R245, R246 ;  /* 0x000000f6f5f5723e */ /* 0x000fc400000010ff */
[----:B------:R-:W-:Y:S02]  /*c460*/  F2FP.BF16.PACK_AB R247, R247, R248 ;  /* 0x000000f8f7f7723e */ /* 0x000fe400000010ff */
[----:B------:R-:W-:Y:S02]  /*c470*/  F2FP.BF16.PACK_AB R242, R242, R243 ;  /* 0x000000f3f2f2723e */ /* 0x000fe400000010ff */
[----:B------:R-:W-:Y:S02]  /*c480*/  F2FP.BF16.PACK_AB R240, R240, R241 ;  /* 0x000000f1f0f0723e */ /* 0x000fe400000010ff */
[----:B------:R-:W-:Y:S02]  /*c490*/  F2FP.BF16.PACK_AB R236, R236, R237 ;  /* 0x000000edecec723e */ /* 0x000fe400000010ff */
[----:B------:R-:W-:Y:S02]  /*c4a0*/  F2FP.BF16.PACK_AB R238, R238, R239 ;  /* 0x000000efeeee723e */ /* 0x000fe400000010ff */
[----:B------:R-:W-:Y:S01]  /*c4b0*/  F2FP.BF16.PACK_AB R234, R234, R235 ;  /* 0x000000ebeaea723e */ /* 0x000fe200000010ff */
[----:B0-----:R-:W-:-:S02]  /*c4c0*/  FFMA R229, R191, R229, R157 ;  /* 0x000000e5bfe57223 */ /* 0x001fc4000000009d */
[----:B------:R0:W3:Y:S01]  /*c4d0*/  MUFU.EX2 R157, R201 ;  /* 0x000000c9009d7308 */ /* 0x0000e20000000800 */
[----:B------:R-:W-:Y:S04]  /*c4e0*/  LDS R191, [R244.X8+0x600] ;  /* 0x00060000f4bf7984 */ /* 0x000fe80000008800 */
[----:B0-----:R-:W-:Y:S01]  /*c4f0*/  LDS R201, [R244.X8+0x500] ;  /* 0x00050000f4c97984 */ /* 0x001fe20000008800 */
[----:B---3--:R-:W-:-:S03]  /*c500*/  FFMA R233, R157, R233, R179 ;  /* 0x000000e99de97223 */ /* 0x008fc600000000b3 */
[----:B------:R-:W-:Y:S04]  /*c510*/  LDS R179, [R244.X8+0x700] ;  /* 0x00070000f4b37984 */ /* 0x000fe80000008800 */
[----:B------:R-:W-:Y:S06]  /*c520*/  BAR.SYNC.DEFER_BLOCKING 0x0 ;  /* 0x0000000000007b1d */ /* 0x000fec0000010000 */
        /* <DEDUP_REMOVED lines=20> */
[----:B-----5:R-:W-:Y:S04]  /*c670*/  STS.U16 [R12+0xa000], R140 ;  /* 0x00a0008c0c007388 */ /* 0x020fe80000000400 */
        /* <DEDUP_REMOVED lines=107> */
[----:B--2---:R-:W-:Y:S04]  /*cd30*/  STS.U16 [R119+0xfe00], R156 ;  /* 0x00fe009c77007388 */ /* 0x004fe80000000400 */
[----:B------:R-:W-:Y:S04]  /*cd40*/  STS [R13+0x18000], R232 ;  /* 0x018000e80d007388 */ /* 0x000fe80000000800 */
        /* <DEDUP_REMOVED lines=15> */
[----:B------:R-:W-:Y:S01]  /*ce40*/  BAR.SYNC.DEFER_BLOCKING 0x0 ;  /* 0x0000000000007b1d */ /* 0x000fe20000010000 */
[----:B0-----:R-:W-:-:S04]  /*ce50*/  FADD R19, -R7, R220 ;  /* 0x000000dc07137221 */ /* 0x001fc80000000100 */
[----:B------:R-:W-:Y:S01]  /*ce60*/  FMUL R19, R19, 1.4426950216293334961 ;  /* 0x3fb8aa3b13137820 */ /* 0x000fe20000400000 */
[----:B------:R-:W-:Y:S04]  /*ce70*/  LDSM.16.M88.4 R36, [R16] ;  /* 0x000000001024783b */ /* 0x000fe80000000200 */
[----:B------:R-:W-:Y:S04]  /*ce80*/  LDSM.16.M88.4 R32, [R16+0x4000] ;  /* 0x004000001020783b */ /* 0x000fe80000000200 */
[----:B------:R-:W-:Y:S04]  /*ce90*/  LDSM.16.M88.4 R28, [R16+0x8000] ;  /* 0x00800000101c783b */ /* 0x000fe80000000200 */
[----:B------:R-:W0:Y:S04]  /*cea0*/  LDSM.16.M88.4 R144, [R18+0x1a000] ;  /* 0x01a000001290783b */ /* 0x000e280000000200 */
[----:B------:R-:W-:Y:S04]  /*ceb0*/  LDSM.16.M88.4 R24, [R16+0xc000] ;  /* 0x00c000001018783b */ /* 0x000fe80000000200 */
[----:B------:R-:W1:Y:S04]  /*cec0*/  LDSM.16.M88.4 R20, [R18+0x19000] ;  /* 0x019000001214783b */ /* 0x000e680000000200 */
[----:B------:R-:W2:Y:S01]  /*ced0*/  LDSM.16.M88.4 R40, [R18+0x18000] ;  /* 0x018000001228783b */ /* 0x000ea20000000200 */
[----:B------:R-:W3:Y:S01]  /*cee0*/  MUFU.EX2 R19, R19 ;  /* 0x0000001300137308 */ /* 0x000ee20000000800 */
[----:B------:R-:W-:-:S02]  /*cef0*/  FMUL R64, R157, R64 ;  /* 0x000000409d407220 */ /* 0x000fc40000400000 */
[C---:B------:R-:W-:Y:S01]  /*cf00*/  FMUL R65, R157.reuse, R65 ;  /* 0x000000419d417220 */ /* 0x040fe20000400000 */
[----:B------:R-:W4:Y:S01]  /*cf10*/  LDSM.16.M88.4 R116, [R18+0x1b000] ;  /* 0x01b000001274783b */ /* 0x000f220000000200 */
[C---:B------:R-:W-:Y:S02]  /*cf20*/  FMUL R68, R157.reuse, R68 ;  /* 0x000000449d447220 */ /* 0x040fe40000400000 */
[C---:B------:R-:W-:Y:S02]  /*cf30*/  FMUL R69, R157.reuse, R69 ;  /* 0x000000459d457220 */ /* 0x040fe40000400000 */
[C---:B------:R-:W-:Y:S02]  /*cf40*/  FMUL R72, R157.reuse, R72 ;  /* 0x000000489d487220 */ /* 0x040fe40000400000 */
[C---:B------:R-:W-:Y:S02]  /*cf50*/  FMUL R73, R157.reuse, R73 ;  /* 0x000000499d497220 */ /* 0x040fe40000400000 */
[----:B------:R-:W-:-:S02]  /*cf60*/  FMUL R76, R157, R76 ;  /* 0x0000004c9d4c7220 */ /* 0x000fc40000400000 */
[----:B------:R-:W-:Y:S01]  /*cf70*/  FMUL R77, R157, R77 ;  /* 0x0000004d9d4d7220 */ /* 0x000fe20000400000 */
[C---:B------:R-:W-:Y:S01]  /*cf80*/  LOP3.LUT R149, R18.reuse, 0x20, RZ, 0x3c, !PT ;  /* 0x0000002012957812 */ /* 0x040fe200078e3cff */
[C---:B---3--:R-:W-:Y:S01]  /*cf90*/  FMUL R66, R19.reuse, R66 ;  /* 0x0000004213427220 */ /* 0x048fe20000400000 */
[----:B------:R-:W-:Y:S01]  /*cfa0*/  LOP3.LUT R141, R18, 0x40, RZ, 0x3c, !PT ;  /* 0x00000040128d7812 */ /* 0x000fe200078e3cff */
[C---:B------:R-:W-:Y:S01]  /*cfb0*/  FMUL R67, R19.reuse, R67 ;  /* 0x0000004313437220 */ /* 0x040fe20000400000 */
[----:B------:R-:W-:Y:S01]  /*cfc0*/  LOP3.LUT R148, R16, 0x40, RZ, 0x3c, !PT ;  /* 0x0000004010947812 */ /* 0x000fe200078e3cff */
[C---:B------:R-:W-:Y:S01]  /*cfd0*/  FMUL R70, R19.reuse, R70 ;  /* 0x0000004613467220 */ /* 0x040fe20000400000 */
[----:B------:R-:W-:Y:S01]  /*cfe0*/  LDSM.16.M88.4 R124, [R149+0x18000] ;  /* 0x01800000957c783b */ /* 0x000fe20000000200 */
[C---:B------:R-:W-:Y:S02]  /*cff0*/  FMUL R71, R19.reuse, R71 ;  /* 0x0000004713477220 */ /* 0x040fe40000400000 */
[C---:B------:R-:W-:Y:S01]  /*d000*/  FMUL R74, R19.reuse, R74 ;  /* 0x0000004a134a7220 */ /* 0x040fe20000400000 */
[----:B------:R-:W-:Y:S01]  /*d010*/  LDSM.16.M88.4 R132, [R141+0x1b000] ;  /* 0x01b000008d84783b */ /* 0x000fe20000000200 */
[----:B------:R-:W-:-:S02]  /*d020*/  FMUL R75, R19, R75 ;  /* 0x0000004b134b7220 */ /* 0x000fc40000400000 */
[C---:B------:R-:W-:Y:S01]  /*d030*/  FMUL R78, R19.reuse, R78 ;  /* 0x0000004e134e7220 */ /* 0x040fe20000400000 */
[----:B------:R-:W-:Y:S01]  /*d040*/  LOP3.LUT R140, R18, 0x60, RZ, 0x3c, !PT ;  /* 0x00000060128c7812 */ /* 0x000fe200078e3cff */
[----:B------:R-:W-:Y:S01]  /*d050*/  FMUL R79, R19, R79 ;  /* 0x0000004f134f7220 */ /* 0x000fe20000400000 */
[C---:B0-----:R-:W-:Y:S01]  /*d060*/  HMMA.16816.F32.BF16 R64, R144.reuse, R36, R64 ;  /* 0x000000249040723c */ /* 0x041fe20000041840 */
[----:B------:R-:W-:Y:S04]  /*d070*/  STL [R1+0x18], R229 ;  /* 0x000018e501007387 */ /* 0x000fe80000100800 */
[----:B------:R-:W3:Y:S03]  /*d080*/  LDL.LU R205, [R1+0x874] ;  /* 0x0008740001cd7983 */ /* 0x000ee60000300800 */
[C---:B------:R-:W-:Y:S01]  /*d090*/  HMMA.16816.F32.BF16 R68, R144.reuse, R32, R68 ;  /* 0x000000209044723c */ /* 0x040fe20000041844 */
[----:B------:R-:W-:Y:S07]  /*d0a0*/  LDSM.16.M88.4 R128, [R18+0x18080] ;  /* 0x018080001280783b */ /* 0x000fee0000000200 */
[----:B------:R-:W-:Y:S08]  /*d0b0*/  HMMA.16816.F32.BF16 R72, R144, R28, R72 ;  /* 0x0000001c9048723c */ /* 0x000ff00000041848 */
[C---:B-1----:R-:W-:Y:S08]  /*d0c0*/  HMMA.16816.F32.BF16 R48, R20.reuse, R36, R48 ;  /* 0x000000241430723c */ /* 0x042ff00000041830 */
[C---:B------:R-:W-:Y:S08]  /*d0d0*/  HMMA.16816.F32.BF16 R52, R20.reuse, R32, R52 ;  /* 0x000000201434723c */ /* 0x040ff00000041834 */
[C---:B------:R-:W-:Y:S08]  /*d0e0*/  HMMA.16816.F32.BF16 R56, R20.reuse, R28, R56 ;  /* 0x0000001c1438723c */ /* 0x040ff00000041838 */
[-C--:B------:R-:W-:Y:S07]  /*d0f0*/  HMMA.16816.F32.BF16 R60, R20, R24.reuse, R60 ;  /* 0x00000018143c723c */ /* 0x080fee000004183c */
[----:B------:R-:W-:Y:S01]  /*d100*/  FADD R21, -R8, R215 ;  /* 0x000000d708157221 */ /* 0x000fe20000000100 */
[----:B------:R-:W-:Y:S01]  /*d110*/  HMMA.16816.F32.BF16 R144, R144, R24, R76 ;  /* 0x000000189090723c */ /* 0x000fe2000004184c */
[----:B------:R-:W-:Y:S01]  /*d120*/  FADD R20, -R9, R214 ;  /* 0x000000d609147221 */ /* 0x000fe20000000100 */
[----:B------:R-:W0:Y:S01]  /*d130*/  LDSM.16.M88.4 R76, [R149+0x19000] ;  /* 0x01900000954c783b */ /* 0x000e220000000200 */
[----:B------:R-:W-:-:S02]  /*d140*/  FMUL R21, R21, 1.4426950216293334961 ;  /* 0x3fb8aa3b15157820 */ /* 0x000fc40000400000 */
[----:B------:R-:W-:-:S03]  /*d150*/  FMUL R20, R20, 1.4426950216293334961 ;  /* 0x3fb8aa3b14147820 */ /* 0x000fc60000400000 */
[C---:B--2---:R-:W-:Y:S08]  /*d160*/  HMMA.16816.F32.BF16 R96, R40.reuse, R36, R96 ;  /* 0x000000242860723c */ /* 0x044ff00000041860 */
[C---:B------:R-:W-:Y:S08]  /*d170*/  HMMA.16816.F32.BF16 R100, R40.reuse, R32, R100 ;  /* 0x000000202864723c */ /* 0x040ff00000041864 */
[C---:B------:R-:W-:Y:S08]  /*d180*/  HMMA.16816.F32.BF16 R104, R40.reuse, R28, R104 ;  /* 0x0000001c2868723c */ /* 0x040ff00000041868 */
[----:B------:R-:W-:Y:S01]  /*d190*/  HMMA.16816.F32.BF16 R108, R40, R24, R108 ;  /* 0x00000018286c723c */ /* 0x000fe2000004186c */
[----:B------:R-:W1:Y:S01]  /*d1a0*/  LDSM.16.M88.4 R40, [R149+0x1a000] ;  /* 0x01a000009528783b */ /* 0x000e620000000200 */
[----:B------:R-:W2:Y:S08]  /*d1b0*/  MUFU.EX2 R21, R21 ;  /* 0x0000001500157308 */ /* 0x000eb00000000800 */
[----:B------:R-:W5:Y:S01]  /*d1c0*/  MUFU.EX2 R20, R20 ;  /* 0x0000001400147308 */ /* 0x000f620000000800 */
[----:B--2---:R-:W-:-:S02]  /*d1d0*/  FMUL R136, R21, R80 ;  /* 0x0000005015887220 */ /* 0x004fc40000400000 */
[C---:B------:R-:W-:Y:S02]  /*d1e0*/  FMUL R137, R21.reuse, R81 ;  /* 0x0000005115897220 */ /* 0x040fe40000400000 */
[C---:B------:R-:W-:Y:S02]  /*d1f0*/  FMUL R112, R21.reuse, R84 ;  /* 0x0000005415707220 */ /* 0x040fe40000400000 */
[----:B------:R-:W-:Y:S02]  /*d200*/  FMUL R113, R21, R85 ;  /* 0x0000005515717220 */ /* 0x000fe40000400000 */
[C---:B-----5:R-:W-:Y:S02]  /*d210*/  FMUL R138, R20.reuse, R82 ;  /* 0x00000052148a7220 */ /* 0x060fe40000400000 */
[C---:B------:R-:W-:Y:S02]  /*d220*/  FMUL R139, R20.reuse, R83 ;  /* 0x00000053148b7220 */ /* 0x040fe40000400000 */
[----:B------:R-:W-:-:S02]  /*d230*/  FMUL R114, R20, R86 ;  /* 0x0000005614727220 */ /* 0x000fc40000400000 */
[C---:B------:R-:W-:Y:S02]  /*d240*/  FMUL R115, R20.reuse, R87 ;  /* 0x0000005714737220 */ /* 0x040fe40000400000 */
[C---:B------:R-:W-:Y:S02]  /*d250*/  FMUL R44, R21.reuse, R88 ;  /* 0x00000058152c7220 */ /* 0x040fe40000400000 */
[C---:B------:R-:W-:Y:S02]  /*d260*/  FMUL R45, R21.reuse, R89 ;  /* 0x00000059152d7220 */ /* 0x040fe40000400000 */
[C---:B------:R-:W-:Y:S02]  /*d270*/  FMUL R46, R20.reuse, R90 ;  /* 0x0000005a142e7220 */ /* 0x040fe40000400000 */
[----:B------:R-:W-:Y:S02]  /*d280*/  FMUL R47, R20, R91 ;  /* 0x0000005b142f7220 */ /* 0x000fe40000400000 */
[----:B------:R-:W-:-:S02]  /*d290*/  FMUL R80, R21, R92 ;  /* 0x0000005c15507220 */ /* 0x000fc40000400000 */
[----:B------:R-:W-:Y:S02]  /*d2a0*/  FMUL R81, R21, R93 ;  /* 0x0000005d15517220 */ /* 0x000fe40000400000 */
[C---:B------:R-:W-:Y:S02]  /*d2b0*/  FMUL R82, R20.reuse, R94 ;  /* 0x0000005e14527220 */ /* 0x040fe40000400000 */
[----:B------:R-:W-:Y:S01]  /*d2c0*/  FMUL R83, R20, R95 ;  /* 0x0000005f14537220 */ /* 0x000fe20000400000 */
[C---:B----4-:R-:W-:Y:S01]  /*d2d0*/  HMMA.16816.F32.BF16 R136, R116.reuse, R36, R136 ;  /* 0x000000247488723c */ /* 0x050fe20000041888 */
[----:B------:R-:W-:Y:S04]  /*d2e0*/  LDSM.16.M88.4 R92, [R141+0x18000] ;  /* 0x018000008d5c783b */ /* 0x000fe80000000200 */
[----:B------:R-:W-:Y:S03]  /*d2f0*/  LDSM.16.M88.4 R88, [R141+0x19000] ;  /* 0x019000008d58783b */ /* 0x000fe60000000200 */
[C---:B------:R-:W-:Y:S08]  /*d300*/  HMMA.16816.F32.BF16 R112, R116.reuse, R32, R112 ;  /* 0x000000207470723c */ /* 0x040ff00000041870 */
[C---:B------:R-:W-:Y:S08]  /*d310*/  HMMA.16816.F32.BF16 R44, R116.reuse, R28, R44 ;  /* 0x0000001c742c723c */ /* 0x040ff0000004182c */
[----:B------:R-:W-:Y:S01]  /*d320*/  HMMA.16816.F32.BF16 R80, R116, R24, R80 ;  /* 0x000000187450723c */ /* 0x000fe20000041850 */
[----:B------:R-:W2:Y:S07]  /*d330*/  LDSM.16.M88.4 R116, [R149+0x1b000] ;  /* 0x01b000009574783b */ /* 0x000eae0000000200 */
[C---:B0-----:R-:W-:Y:S08]  /*d340*/  HMMA.16816.F32.BF16 R48, R76.reuse, R38, R48 ;  /* 0x000000264c30723c */ /* 0x041ff00000041830 */
[C---:B------:R-:W-:Y:S08]  /*d350*/  HMMA.16816.F32.BF16 R52, R76.reuse, R34, R52 ;  /* 0x000000224c34723c */ /* 0x040ff00000041834 */
[C---:B------:R-:W-:Y:S08]  /*d360*/  HMMA.16816.F32.BF16 R56, R76.reuse, R30, R56 ;  /* 0x0000001e4c38723c */ /* 0x040ff00000041838 */
[----:B------:R-:W-:Y:S01]  /*d370*/  HMMA.16816.F32.BF16 R60, R76, R26, R60 ;  /* 0x0000001a4c3c723c */ /* 0x000fe2000004183c */
[----:B------:R-:W0:Y:S07]  /*d380*/  LDSM.16.M88.4 R76, [R148+0xc000] ;  /* 0x00c00000944c783b */ /* 0x000e2e0000000200 */
[C---:B------:R-:W-:Y:S01]  /*d390*/  HMMA.16816.F32.BF16 R120, R124.reuse, R38, R96 ;  /* 0x000000267c78723c */ /* 0x040fe20000041860 */
[----:B------:R-:W-:Y:S07]  /*d3a0*/  LDSM.16.M88.4 R96, [R148+0x4000] ;  /* 0x004000009460783b */ /* 0x000fee0000000200 */
[C---:B------:R-:W-:Y:S08]  /*d3b0*/  HMMA.16816.F32.BF16 R100, R124.reuse, R34, R100 ;  /* 0x000000227c64723c */ /* 0x040ff00000041864 */
[C---:B------:R-:W-:Y:S08]  /*d3c0*/  HMMA.16816.F32.BF16 R104, R124.reuse, R30, R104 ;  /* 0x0000001e7c68723c */ /* 0x040ff00000041868 */
[----:B------:R-:W-:Y:S01]  /*d3d0*/  HMMA.16816.F32.BF16 R84, R124, R26, R108 ;  /* 0x0000001a7c54723c */ /* 0x000fe2000004186c */
[----:B------:R-:W-:Y:S04]  /*d3e0*/  LDSM.16.M88.4 R124, [R148] ;  /* 0x00000000947c783b */ /* 0x000fe80000000200 */
[----:B------:R-:W-:Y:S03]  /*d3f0*/  LDSM.16.M88.4 R108, [R148+0x8000] ;  /* 0x00800000946c783b */ /* 0x000fe60000000200 */
[C---:B-1----:R-:W-:Y:S08]  /*d400*/  HMMA.16816.F32.BF16 R64, R40.reuse, R38, R64 ;  /* 0x000000262840723c */ /* 0x042ff00000041840 */
[C---:B------:R-:W-:Y:S08]  /*d410*/  HMMA.16816.F32.BF16 R68, R40.reuse, R34, R68 ;  /* 0x000000222844723c */ /* 0x040ff00000041844 */
[C---:B------:R-:W-:Y:S08]  /*d420*/  HMMA.16816.F32.BF16 R72, R40.reuse, R30, R72 ;  /* 0x0000001e2848723c */ /* 0x040ff00000041848 */
[----:B------:R-:W-:Y:S01]  /*d430*/  HMMA.16816.F32.BF16 R144, R40, R26, R144 ;  /* 0x0000001a2890723c */ /* 0x000fe20000041890 */
[----:B------:R-:W1:Y:S07]  /*d440*/  LDSM.16.M88.4 R40, [R141+0x1a000] ;  /* 0x01a000008d28783b */ /* 0x000e6e0000000200 */
[C---:B--2---:R-:W-:Y:S08]  /*d450*/  HMMA.16816.F32.BF16 R136, R116.reuse, R38, R136 ;  /* 0x000000267488723c */ /* 0x044ff00000041888 */
[C---:B------:R-:W-:Y:S08]  /*d460*/  HMMA.16816.F32.BF16 R112, R116.reuse, R34, R112 ;  /* 0x000000227470723c */ /* 0x040ff00000041870 */
[C---:B------:R-:W-:Y:S08]  /*d470*/  HMMA.16816.F32.BF16 R44, R116.reuse, R30, R44 ;  /* 0x0000001e742c723c */ /* 0x040ff0000004182c */
[----:B------:R-:W-:Y:S01]  /*d480*/  HMMA.16816.F32.BF16 R36, R116, R26, R80 ;  /* 0x0000001a7424723c */ /* 0x000fe20000041850 */
[----:B------:R-:W2:Y:S04]  /*d490*/  LDSM.16.M88.4 R80, [R140+0x18000] ;  /* 0x018000008c50783b */ /* 0x000ea80000000200 */
[----:B------:R-:W4:Y:S03]  /*d4a0*/  LDSM.16.M88.4 R24, [R140+0x19000] ;  /* 0x019000008c18783b */ /* 0x000f260000000200 */
[----:B0-----:R-:W-:Y:S01]  /*d4b0*/  HMMA.16816.F32.BF16 R32, R92, R76, R84 ;  /* 0x0000004c5c20723c */ /* 0x001fe20000041854 */
[----:B------:R-:W0:Y:S04]  /*d4c0*/  LDSM.16.M88.4 R84, [R140+0x1a000] ;  /* 0x01a000008c54783b */ /* 0x000e280000000200 */
[----:B------:R-:W-:Y:S03]  /*d4d0*/  STL [R1+0x14], R233 ;  /* 0x000014e901007387 */ /* 0x000fe60000100800 */
[C---:B-1----:R-:W-:Y:S01]  /*d4e0*/  HMMA.16816.F32.BF16 R64, R40.reuse, R124, R64 ;  /* 0x0000007c2840723c */ /* 0x042fe20000041840 */
[----:B------:R-:W-:Y:S07]  /*d4f0*/  LDSM.16.M88.4 R116, [R16+0xc080] ;  /* 0x00c080001074783b */ /* 0x000fee0000000200 */
[C---:B------:R-:W-:Y:S08]  /*d500*/  HMMA.16816.F32.BF16 R68, R40.reuse, R96, R68 ;  /* 0x000000602844723c */ /* 0x040ff00000041844 */
[C---:B------:R-:W-:Y:S08]  /*d510*/  HMMA.16816.F32.BF16 R72, R40.reuse, R108, R72 ;  /* 0x0000006c2848723c */ /* 0x040ff00000041848 */
[----:B------:R-:W-:Y:S01]  /*d520*/  HMMA.16816.F32.BF16 R144, R40, R76, R144 ;  /* 0x0000004c2890723c */ /* 0x000fe20000041890 */
[----:B------:R-:W1:Y:S07]  /*d530*/  LDSM.16.M88.4 R40, [R140+0x1b000] ;  /* 0x01b000008c28783b */ /* 0x000e6e0000000200 */
[C---:B------:R-:W-:Y:S08]  /*d540*/  HMMA.16816.F32.BF16 R120, R92.reuse, R124, R120 ;  /* 0x0000007c5c78723c */ /* 0x040ff00000041878 */
[C---:B------:R-:W-:Y:S08]  /*d550*/  HMMA.16816.F32.BF16 R100, R92.reuse, R96, R100 ;  /* 0x000000605c64723c */ /* 0x040ff00000041864 */
[----:B------:R-:W-:Y:S01]  /*d560*/  HMMA.16816.F32.BF16 R104, R92, R108, R104 ;  /* 0x0000006c5c68723c */ /* 0x000fe20000041868 */
[----:B------:R-:W-:Y:S07]  /*d570*/  LDSM.16.M88.4 R92, [R18+0x1a080] ;  /* 0x01a08000125c783b */ /* 0x000fee0000000200 */
[C---:B------:R-:W-:Y:S08]  /*d580*/  HMMA.16816.F32.BF16 R48, R88.reuse, R124, R48 ;  /* 0x0000007c5830723c */ /* 0x040ff00000041830 */
[C---:B------:R-:W-:Y:S08]  /*d590*/  HMMA.16816.F32.BF16 R52, R88.reuse, R96, R52 ;  /* 0x000000605834723c */ /* 0x040ff00000041834 */
[C---:B------:R-:W-:Y:S08]  /*d5a0*/  HMMA.16816.F32.BF16 R56, R88.reuse, R108, R56 ;  /* 0x0000006c5838723c */ /* 0x040ff00000041838 */
[----:B------:R-:W-:Y:S01]  /*d5b0*/  HMMA.16816.F32.BF16 R28, R88, R76, R60 ;  /* 0x0000004c581c723c */ /* 0x000fe2000004183c */
[----:B------:R-:W-:Y:S04]  /*d5c0*/  LDSM.16.M88.4 R60, [R18+0x1b080] ;  /* 0x01b08000123c783b */ /* 0x000fe80000000200 */
[----:B------:R-:W-:Y:S03]  /*d5d0*/  LDSM.16.M88.4 R88, [R18+0x19080] ;  /* 0x019080001258783b */ /* 0x000fe60000000200 */
[C---:B------:R-:W-:Y:S08]  /*d5e0*/  HMMA.16816.F32.BF16 R136, R132.reuse, R124, R136 ;  /* 0x0000007c8488723c */ /* 0x040ff00000041888 */
[C---:B------:R-:W-:Y:S08]  /*d5f0*/  HMMA.16816.F32.BF16 R112, R132.reuse, R96, R112 ;  /* 0x000000608470723c */ /* 0x040ff00000041870 */
[C---:B------:R-:W-:Y:S08]  /*d600*/  HMMA.16816.F32.BF16 R44, R132.reuse, R108, R44 ;  /* 0x0000006c842c723c */ /* 0x040ff0000004182c */
[----:B------:R-:W-:Y:S01]  /*d610*/  HMMA.16816.F32.BF16 R132, R132, R76, R36 ;  /* 0x0000004c8484723c */ /* 0x000fe20000041824 */
[----:B------:R-:W5:Y:S07]  /*d620*/  LDSM.16.M88.4 R36, [R16+0x80] ;  /* 0x000080001024783b */ /* 0x000f6e0000000200 */
[C---:B--2---:R-:W-:Y:S08]  /*d630*/  HMMA.16816.F32.BF16 R120, R80.reuse, R126, R120 ;  /* 0x0000007e5078723c */ /* 0x044ff00000041878 */
[C---:B------:R-:W-:Y:S08]  /*d640*/  HMMA.16816.F32.BF16 R100, R80.reuse, R98, R100 ;  /* 0x000000625064723c */ /* 0x040ff00000041864 */
[----:B------:R-:W-:Y:S08]  /*d650*/  HMMA.16816.F32.BF16 R104, R80, R110, R104 ;  /* 0x0000006e5068723c */ /* 0x000ff00000041868 */
[C---:B----4-:R-:W-:Y:S08]  /*d660*/  HMMA.16816.F32.BF16 R48, R24.reuse, R126, R48 ;  /* 0x0000007e1830723c */ /* 0x050ff00000041830 */
[C---:B------:R-:W-:Y:S08]  /*d670*/  HMMA.16816.F32.BF16 R52, R24.reuse, R98, R52 ;  /* 0x000000621834723c */ /* 0x040ff00000041834 */
[----:B------:R-:W-:Y:S08]  /*d680*/  HMMA.16816.F32.BF16 R56, R24, R110, R56 ;  /* 0x0000006e1838723c */ /* 0x000ff00000041838 */
[C---:B0-----:R-:W-:Y:S08]  /*d690*/  HMMA.16816.F32.BF16 R64, R84.reuse, R126, R64 ;  /* 0x0000007e5440723c */ /* 0x041ff00000041840 */
[C---:B------:R-:W-:Y:S08]  /*d6a0*/  HMMA.16816.F32.BF16 R68, R84.reuse, R98, R68 ;  /* 0x000000625444723c */ /* 0x040ff00000041844 */
[----:B------:R-:W-:Y:S08]  /*d6b0*/  HMMA.16816.F32.BF16 R72, R84, R110, R72 ;  /* 0x0000006e5448723c */ /* 0x000ff00000041848 */
[-C--:B------:R-:W-:Y:S01]  /*d6c0*/  HMMA.16816.F32.BF16 R80, R80, R78.reuse, R32 ;  /* 0x0000004e5050723c */ /* 0x080fe20000041820 */
[----:B------:R-:W0:Y:S07]  /*d6d0*/  LDSM.16.M88.4 R32, [R16+0x4080] ;  /* 0x004080001020783b */ /* 0x000e2e0000000200 */
[-C--:B------:R-:W-:Y:S01]  /*d6e0*/  HMMA.16816.F32.BF16 R24, R24, R78.reuse, R28 ;  /* 0x0000004e1818723c */ /* 0x080fe2000004181c */
[----:B------:R-:W2:Y:S07]  /*d6f0*/  LDSM.16.M88.4 R28, [R16+0x8080] ;  /* 0x00808000101c783b */ /* 0x000eae0000000200 */
[-C--:B------:R-:W-:Y:S08]  /*d700*/  HMMA.16816.F32.BF16 R84, R84, R78.reuse, R144 ;  /* 0x0000004e5454723c */ /* 0x080ff00000041890 */
[C---:B-1----:R-:W-:Y:S01]  /*d710*/  HMMA.16816.F32.BF16 R76, R40.reuse, R78, R132 ;  /* 0x0000004e284c723c */ /* 0x042fe20000041884 */
[----:B------:R-:W4:Y:S04]  /*d720*/  LDL.LU R133, [R1+0x10] ;  /* 0x0000100001857983 */ /* 0x000f280000300800 */
[----:B------:R-:W3:Y:S04]  /*d730*/  LDL.LU R132, [R1+0xc] ;  /* 0x00000c0001847983 */ /* 0x000ee80000300800 */
[----:B------:R-:W3:Y:S01]  /*d740*/  LDL.LU R23, [R1+0x8] ;  /* 0x0000080001177983 */ /* 0x000ee20000300800 */
[C---:B------:R-:W-:Y:S08]  /*d750*/  HMMA.16816.F32.BF16 R124, R40.reuse, R126, R136 ;  /* 0x0000007e287c723c */ /* 0x040ff00000041888 */
[C---:B------:R-:W-:Y:S01]  /*d760*/  HMMA.16816.F32.BF16 R96, R40.reuse, R98, R112 ;  /* 0x000000622860723c */ /* 0x040fe20000041870 */
[----:B------:R-:W1:Y:S07]  /*d770*/  LDSM.16.M88.4 R112, [R149+0x18080] ;  /* 0x018080009570783b */ /* 0x000e6e0000000200 */
[----:B------:R-:W-:Y:S01]  /*d780*/  HMMA.16816.F32.BF16 R108, R40, R110, R44 ;  /* 0x0000006e286c723c */ /* 0x000fe2000004182c */
[----:B------:R-:W1:Y:S04]  /*d790*/  LDSM.16.M88.4 R44, [R149+0x19080] ;  /* 0x01908000952c783b */ /* 0x000e680000000200 */
[----:B------:R-:W1:Y:S03]  /*d7a0*/  LDSM.16.M88.4 R40, [R149+0x1a080] ;  /* 0x01a080009528783b */ /* 0x000e660000000200 */
[C---:B-----5:R-:W-:Y:S08]  /*d7b0*/  HMMA.16816.F32.BF16 R124, R60.reuse, R36, R124 ;  /* 0x000000243c7c723c */ /* 0x060ff0000004187c */
[C---:B0-----:R-:W-:Y:S08]  /*d7c0*/  HMMA.16816.F32.BF16 R96, R60.reuse, R32, R96 ;  /* 0x000000203c60723c */ /* 0x041ff00000041860 */
[C---:B--2---:R-:W-:Y:S08]  /*d7d0*/  HMMA.16816.F32.BF16 R108, R60.reuse, R28, R108 ;  /* 0x0000001c3c6c723c */ /* 0x044ff0000004186c */
[----:B------:R-:W-:Y:S01]  /*d7e0*/  HMMA.16816.F32.BF16 R60, R60, R116, R76 ;  /* 0x000000743c3c723c */ /* 0x000fe2000004184c */
[----:B------:R-:W0:Y:S07]  /*d7f0*/  LDSM.16.M88.4 R76, [R149+0x1b080] ;  /* 0x01b08000954c783b */ /* 0x000e2e0000000200 */
[C---:B------:R-:W-:Y:S08]  /*d800*/  HMMA.16816.F32.BF16 R120, R128.reuse, R36, R120 ;  /* 0x000000248078723c */ /* 0x040ff00000041878 */
[C---:B------:R-:W-:Y:S08]  /*d810*/  HMMA.16816.F32.BF16 R100, R128.reuse, R32, R100 ;  /* 0x000000208064723c */ /* 0x040ff00000041864 */
[----:B------:R-:W-:Y:S08]  /*d820*/  HMMA.16816.F32.BF16 R104, R128, R28, R104 ;  /* 0x0000001c8068723c */ /* 0x000ff00000041868 */
[C---:B------:R-:W-:Y:S08]  /*d830*/  HMMA.16816.F32.BF16 R48, R88.reuse, R36, R48 ;  /* 0x000000245830723c */ /* 0x040ff00000041830 */
[C---:B------:R-:W-:Y:S08]  /*d840*/  HMMA.16816.F32.BF16 R52, R88.reuse, R32, R52 ;  /* 0x000000205834723c */ /* 0x040ff00000041834 */
[----:B------:R-:W-:Y:S08]  /*d850*/  HMMA.16816.F32.BF16 R56, R88, R28, R56 ;  /* 0x0000001c5838723c */ /* 0x000ff00000041838 */
[C---:B------:R-:W-:Y:S08]  /*d860*/  HMMA.16816.F32.BF16 R64, R92.reuse, R36, R64 ;  /* 0x000000245c40723c */ /* 0x040ff00000041840 */
[C---:B------:R-:W-:Y:S08]  /*d870*/  HMMA.16816.F32.BF16 R68, R92.reuse, R32, R68 ;  /* 0x000000205c44723c */ /* 0x040ff00000041844 */
[----:B------:R-:W-:Y:S08]  /*d880*/  HMMA.16816.F32.BF16 R72, R92, R28, R72 ;  /* 0x0000001c5c48723c */ /* 0x000ff00000041848 */
[-C--:B------:R-:W-:Y:S01]  /*d890*/  HMMA.16816.F32.BF16 R80, R128, R116.reuse, R80 ;  /* 0x000000748050723c */ /* 0x080fe20000041850 */
[----:B------:R-:W-:Y:S07]  /*d8a0*/  LDSM.16.M88.4 R128, [R141+0x19080] ;  /* 0x019080008d80783b */ /* 0x000fee0000000200 */
[-C--:B------:R-:W-:Y:S01]  /*d8b0*/  HMMA.16816.F32.BF16 R24, R88, R116.reuse, R24 ;  /* 0x000000745818723c */ /* 0x080fe20000041818 */
[----:B------:R-:W-:Y:S07]  /*d8c0*/  LDSM.16.M88.4 R88, [R148+0x8080] ;  /* 0x008080009458783b */ /* 0x000fee0000000200 */
[----:B------:R-:W-:Y:S01]  /*d8d0*/  HMMA.16816.F32.BF16 R92, R92, R116, R84 ;  /* 0x000000745c5c723c */ /* 0x000fe20000041854 */
[----:B------:R-:W-:Y:S07]  /*d8e0*/  LDSM.16.M88.4 R84, [R148+0x4080] ;  /* 0x004080009454783b */ /* 0x000fee0000000200 */
[C---:B-1----:R-:W-:Y:S08]  /*d8f0*/  HMMA.16816.F32.BF16 R120, R112.reuse, R38, R120 ;  /* 0x000000267078723c */ /* 0x042ff00000041878 */
        /* <DEDUP_REMOVED lines=11> */
[----:B------:R-:W1:Y:S07]  /*d9b0*/  LDSM.16.M88.4 R24, [R141+0x18080] ;  /* 0x018080008d18783b */ /* 0x000e6e0000000200 */
[----:B------:R-:W-:Y:S01]  /*d9c0*/  HMMA.16816.F32.BF16 R40, R40, R118, R92 ;  /* 0x000000762828723c */ /* 0x000fe2000004185c */
[----:B------:R-:W2:Y:S07]  /*d9d0*/  LDSM.16.M88.4 R92, [R148+0xc080] ;  /* 0x00c08000945c783b */ /* 0x000eae0000000200 */
[C---:B0-----:R-:W-:Y:S01]  /*d9e0*/  HMMA.16816.F32.BF16 R36, R76.reuse, R38, R124 ;  /* 0x000000264c24723c */ /* 0x041fe2000004187c */
[----:B------:R-:W0:Y:S07]  /*d9f0*/  LDSM.16.M88.4 R124, [R141+0x1a080] ;  /* 0x01a080008d7c783b */ /* 0x000e2e0000000200 */
[C---:B------:R-:W-:Y:S01]  /*da00*/  HMMA.16816.F32.BF16 R32, R76.reuse, R34, R96 ;  /* 0x000000224c20723c */ /* 0x040fe20000041860 */
[----:B------:R-:W5:Y:S07]  /*da10*/  LDSM.16.M88.4 R96, [R141+0x1b080] ;  /* 0x01b080008d60783b */ /* 0x000f6e0000000200 */
[C---:B------:R-:W-:Y:S01]  /*da20*/  HMMA.16816.F32.BF16 R28, R76.reuse, R30, R108 ;  /* 0x0000001e4c1c723c */ /* 0x040fe2000004186c */
[----:B------:R-:W0:Y:S07]  /*da30*/  LDSM.16.M88.4 R108, [R140+0x18080] ;  /* 0x018080008c6c783b */ /* 0x000e2e0000000200 */
[----:B------:R-:W-:Y:S01]  /*da40*/  HMMA.16816.F32.BF16 R116, R76, R118, R60 ;  /* 0x000000764c74723c */ /* 0x000fe2000004183c */
[----:B------:R-:W0:Y:S04]  /*da50*/  LDSM.16.M88.4 R60, [R140+0x19080] ;  /* 0x019080008c3c783b */ /* 0x000e280000000200 */
[----:B------:R-:W0:Y:S03]  /*da60*/  LDSM.16.M88.4 R76, [R140+0x1a080] ;  /* 0x01a080008c4c783b */ /* 0x000e260000000200 */
[C---:B-1----:R-:W-:Y:S08]  /*da70*/  HMMA.16816.F32.BF16 R120, R24.reuse, R80, R120 ;  /* 0x000000501878723c */ /* 0x042ff00000041878 */
[C---:B------:R-:W-:Y:S08]  /*da80*/  HMMA.16816.F32.BF16 R100, R24.reuse, R84, R100 ;  /* 0x000000541864723c */ /* 0x040ff00000041864 */
[C---:B------:R-:W-:Y:S08]  /*da90*/  HMMA.16816.F32.BF16 R104, R24.reuse, R88, R104 ;  /* 0x000000581868723c */ /* 0x040ff00000041868 */
[----:B--2---:R-:W-:Y:S01]  /*daa0*/  HMMA.16816.F32.BF16 R112, R24, R92, R112 ;  /* 0x0000005c1870723c */ /* 0x004fe20000041870 */
[----:B------:R-:W1:Y:S01]  /*dab0*/  LDSM.16.M88.4 R24, [R140+0x1b080] ;  /* 0x01b080008c18783b */ /* 0x000e620000000200 */
[----:B----4-:R-:W-:-:S03]  /*dac0*/  FFMA R133, R19, R133, R201 ;  /* 0x0000008513857223 */ /* 0x010fc600000000c9 */
[----:B------:R-:W2:Y:S03]  /*dad0*/  S2R R0, SR_TID.X ;  /* 0x0000000000007919 */ /* 0x000ea60000002100 */
[----:B------:R-:W-:Y:S01]  /*dae0*/  HMMA.16816.F32.BF16 R48, R128, R80, R48 ;  /* 0x000000508030723c */ /* 0x000fe20000041830 */
[----:B---3--:R-:W-:Y:S02]  /*daf0*/  FFMA R132, R21, R132, R191 ;  /* 0x0000008415847223 */ /* 0x008fe400000000bf */
[----:B------:R-:W-:-:S05]  /*db00*/  FFMA R23, R20, R23, R179 ;  /* 0x0000001714177223 */ /* 0x000fca00000000b3 */
[C---:B------:R-:W-:Y:S01]  /*db10*/  HMMA.16816.F32.BF16 R52, R128.reuse, R84, R52 ;  /* 0x000000548034723c */ /* 0x040fe20000041834 */
[----:B------:R3:W-:Y:S07]  /*db20*/  STL [R1+0x10], R133 ;  /* 0x0000108501007387 */ /* 0x0007ee0000100800 */
[----:B------:R-:W-:Y:S08]  /*db30*/  HMMA.16816.F32.BF16 R56, R128, R88, R56 ;  /* 0x000000588038723c */ /* 0x000ff00000041838 */
[C---:B0-----:R-:W-:Y:S08]  /*db40*/  HMMA.16816.F32.BF16 R64, R124.reuse, R80, R64 ;  /* 0x000000507c40723c */ /* 0x041ff00000041840 */
[C---:B------:R-:W-:Y:S08]  /*db50*/  HMMA.16816.F32.BF16 R68, R124.reuse, R84, R68 ;  /* 0x000000547c44723c */ /* 0x040ff00000041844 */
[----:B------:R-:W-:Y:S01]  /*db60*/  HMMA.16816.F32.BF16 R72, R124, R88, R72 ;  /* 0x000000587c48723c */ /* 0x000fe20000041848 */
[----:B------:R3:W-:Y:S07]  /*db70*/  STL [R1+0xc], R132 ;  /* 0x00000c8401007387 */ /* 0x0007ee0000100800 */
[-C--:B------:R-:W-:Y:S08]  /*db80*/  HMMA.16816.F32.BF16 R44, R128, R92.reuse, R44 ;  /* 0x0000005c802c723c */ /* 0x080ff0000004182c */
[----:B------:R-:W-:Y:S01]  /*db90*/  HMMA.16816.F32.BF16 R40, R124, R92, R40 ;  /* 0x0000005c7c28723c */ /* 0x000fe20000041828 */
[----:B------:R3:W-:Y:S07]  /*dba0*/  STL [R1+0x8], R23 ;  /* 0x0000081701007387 */ /* 0x0007ee0000100800 */
[C---:B-----5:R-:W-:Y:S08]  /*dbb0*/  HMMA.16816.F32.BF16 R36, R96.reuse, R80, R36 ;  /* 0x000000506024723c */ /* 0x060ff00000041824 */
[C---:B------:R-:W-:Y:S08]  /*dbc0*/  HMMA.16816.F32.BF16 R32, R96.reuse, R84, R32 ;  /* 0x000000546020723c */ /* 0x040ff00000041820 */
[C---:B------:R-:W-:Y:S08]  /*dbd0*/  HMMA.16816.F32.BF16 R28, R96.reuse, R88, R28 ;  /* 0x00000058601c723c */ /* 0x040ff0000004181c */
[----:B------:R-:W-:Y:S01]  /*dbe0*/  HMMA.16816.F32.BF16 R116, R96, R92, R116 ;  /* 0x0000005c6074723c */ /* 0x000fe20000041874 */
[----:B------:R-:W-:-:S04]  /*dbf0*/  IADD3 R205, R205, 0x80, RZ ;  /* 0x00000080cdcd7810 */ /* 0x000fc80007ffe0ff */
[----:B------:R-:W-:Y:S02]  /*dc00*/  ISETP.GE.AND P2, PT, R205, c[0x0][0x1d0], PT ;  /* 0x00007400cd007a0c */ /* 0x000fe40003f46270 */
[----:B--2---:R-:W-:Y:S01]  /*dc10*/  LOP3.LUT R0, R0, 0xff, RZ, 0xc0, !PT ;  /* 0x000000ff00007812 */ /* 0x004fe200078ec0ff */
[----:B------:R-:W-:Y:S01]  /*dc20*/  HMMA.16816.F32.BF16 R96, R108, R82, R120 ;  /* 0x000000526c60723c */ /* 0x000fe20000041878 */
[----:B------:R-:W-:Y:S01]  /*dc30*/  MOV R22, 0x80 ;  /* 0x0000008000167802 */ /* 0x000fe20000000f00 */
[----:B------:R-:W-:Y:S01]  /*dc40*/  IMAD.MOV.U32 R167, RZ, RZ, R2 ;  /* 0x000000ffffa77224 */ /* 0x000fe200078e0002 */
[----:B------:R-:W-:-:S05]  /*dc50*/  MOV R179, R3 ;  /* 0x0000000300b37202 */ /* 0x000fca0000000f00 */
[----:B------:R-:W-:Y:S01]  /*dc60*/  HMMA.16816.F32.BF16 R100, R108, R86, R100 ;  /* 0x000000566c64723c */ /* 0x000fe20000041864 */
[----:B------:R-:W-:Y:S01]  /*dc70*/  IMAD.SHL.U32 R0, R0, 0x2, RZ ;  /* 0x0000000200007824 */ /* 0x000fe200078e00ff */
[----:B------:R-:W-:Y:S01]  /*dc80*/  MOV R191, R5 ;  /* 0x0000000500bf7202 */ /* 0x000fe20000000f00 */
[----:B------:R-:W-:-:S05]  /*dc90*/  IMAD R10, R22, c[0x0][0x1b4], R10 ;  /* 0x00006d00160a7a24 */ /* 0x000fca00078e020a */
[----:B------:R-:W-:Y:S01]  /*dca0*/  HMMA.16816.F32.BF16 R104, R108, R90, R104 ;  /* 0x0000005a6c68723c */ /* 0x000fe20000041868 */
[----:B------:R-:W-:Y:S01]  /*dcb0*/  IMAD R17, R22, c[0x0][0x1a4], R17 ;  /* 0x0000690016117a24 */ /* 0x000fe200078e0211 */
[----:B------:R-:W-:Y:S01]  /*dcc0*/  MOV R220, R7 ;  /* 0x0000000700dc7202 */ /* 0x000fe20000000f00 */
[----:B------:R-:W-:-:S05]  /*dcd0*/  IMAD.MOV.U32 R201, RZ, RZ, R4 ;  /* 0x000000ffffc97224 */ /* 0x000fca00078e0004 */
[----:B------:R-:W-:Y:S01]  /*dce0*/  HMMA.16816.F32.BF16 R48, R60, R82, R48 ;  /* 0x000000523c30723c */ /* 0x000fe20000041830 */
[----:B------:R-:W-:Y:S01]  /*dcf0*/  IMAD.MOV.U32 R209, RZ, RZ, R6 ;  /* 0x000000ffffd17224 */ /* 0x000fe200078e0006 */
[----:B------:R-:W-:Y:S01]  /*dd00*/  MOV R214, R9 ;  /* 0x0000000900d67202 */ /* 0x000fe20000000f00 */
[----:B------:R-:W-:-:S05]  /*dd10*/  IMAD.MOV.U32 R215, RZ, RZ, R8 ;  /* 0x000000ffffd77224 */ /* 0x000fca00078e0008 */
[C---:B------:R-:W-:Y:S08]  /*dd20*/  HMMA.16816.F32.BF16 R52, R60.reuse, R86, R52 ;  /* 0x000000563c34723c */ /* 0x040ff00000041834 */
[----:B------:R-:W-:Y:S08]  /*dd30*/  HMMA.16816.F32.BF16 R56, R60, R90, R56 ;  /* 0x0000005a3c38723c */ /* 0x000ff00000041838 */
[C---:B------:R-:W-:Y:S08]  /*dd40*/  HMMA.16816.F32.BF16 R64, R76.reuse, R82, R64 ;  /* 0x000000524c40723c */ /* 0x040ff00000041840 */
[C---:B------:R-:W-:Y:S08]  /*dd50*/  HMMA.16816.F32.BF16 R68, R76.reuse, R86, R68 ;  /* 0x000000564c44723c */ /* 0x040ff00000041844 */
[----:B------:R-:W-:Y:S08]  /*dd60*/  HMMA.16816.F32.BF16 R72, R76, R90, R72 ;  /* 0x0000005a4c48723c */ /* 0x000ff00000041848 */
[-C--:B------:R-:W-:Y:S08]  /*dd70*/  HMMA.16816.F32.BF16 R108, R108, R94.reuse, R112 ;  /* 0x0000005e6c6c723c */ /* 0x080ff00000041870 */
[-C--:B------:R-:W-:Y:S08]  /*dd80*/  HMMA.16816.F32.BF16 R60, R60, R94.reuse, R44 ;  /* 0x0000005e3c3c723c */ /* 0x080ff0000004182c */
[----:B------:R-:W-:Y:S08]  /*dd90*/  HMMA.16816.F32.BF16 R76, R76, R94, R40 ;  /* 0x0000005e4c4c723c */ /* 0x000ff00000041828 */
[C---:B-1----:R-:W-:Y:S08]  /*dda0*/  HMMA.16816.F32.BF16 R80, R24.reuse, R82, R36 ;  /* 0x000000521850723c */ /* 0x042ff00000041824 */
[C---:B------:R-:W-:Y:S08]  /*ddb0*/  HMMA.16816.F32.BF16 R84, R24.reuse, R86, R32 ;  /* 0x000000561854723c */ /* 0x040ff00000041820 */
[C---:B------:R-:W-:Y:S08]  /*ddc0*/  HMMA.16816.F32.BF16 R88, R24.reuse, R90, R28 ;  /* 0x0000005a1858723c */ /* 0x040ff0000004181c */
[----:B------:R-:W-:Y:S01]  /*ddd0*/  HMMA.16816.F32.BF16 R92, R24, R94, R116 ;  /* 0x0000005e185c723c */ /* 0x000fe20000041874 */
[----:B---3--:R-:W-:Y:S01]  /*dde0*/  @P2 CALL.REL.NOINC `(.L_x_0) ;  /* 0x0000001000002944 */ /* 0x008fe20003c00000 */
[----:B------:R-:W-:Y:S06]  /*ddf0*/  BRA `(.L_x_1) ;  /* 0xffff874000007947 */ /* 0x000fec000383ffff */
.L_x_0:
[----:B------:R-:W0:Y:S04]  /*de00*/  S2R R183, SR_TID.X ;  /* 0x0000000000b77919 */ /* 0x000e280000002100 */
[----:B------:R-:W1:Y:S04]  /*de10*/  S2R R237, SR_CTAID.X ;  /* 0x0000000000ed7919 */ /* 0x000e680000002500 */
[----:B------:R-:W2:Y:S04]  /*de20*/  S2R R239, SR_CTAID.Y ;  /* 0x0000000000ef7919 */ /* 0x000ea80000002600 */
[----:B------:R-:W3:Y:S04]  /*de30*/  S2R R23, SR_TID.X ;  /* 0x0000000000177919 */ /* 0x000ee80000002100 */
[----:B------:R-:W4:Y:S04]  /*de40*/  LDL.LU R19, [R1+0x8] ;  /* 0x0000080001137983 */ /* 0x000f280000300800 */
[----:B------:R-:W5:Y:S01]  /*de50*/  LDL.LU R20, [R1+0xc] ;  /* 0x00000c0001147983 */ /* 0x000f620000300800 */
[----:B0-----:R-:W-:-:S03]  /*de60*/  LOP3.LUT R238, R183, 0x3f, RZ, 0xc0, !PT ;  /* 0x0000003fb7ee7812 */ /* 0x001fc600078ec0ff */
[----:B------:R-:W5:Y:S02]  /*de70*/  LDL.LU R21, [R1+0x10] ;  /* 0x0000100001157983 */ /* 0x000f640000300800 */
[----:B-1----:R-:W-:Y:S02]  /*de80*/  IMAD R237, R237, 0x40, R238 ;  /* 0x00000040eded7824 */ /* 0x002fe400078e02ee */
[----:B------:R-:W5:Y:S01]  /*de90*/  LDL.LU R22, [R1+0x14] ;  /* 0x0000140001167983 */ /* 0x000f620000300800 */
[----:B------:R-:W-:Y:S01]  /*dea0*/  MOV R216, R82 ;  /* 0x0000005200d87202 */ /* 0x000fe20000000f00 */
[----:B--2---:R-:W-:Y:S01]  /*deb0*/  IMAD R0, R239, c[0x0][0x1c0], RZ ;  /* 0x00007000ef007a24 */ /* 0x004fe200078e02ff */
[----:B------:R-:W-:Y:S01]  /*dec0*/  MOV R212, R86 ;  /* 0x0000005600d47202 */ /* 0x000fe20000000f00 */
[----:B------:R-:W-:Y:S01]  /*ded0*/  IMAD R11, R237, c[0x0][0x1c4], RZ ;  /* 0x00007100ed0b7a24 */ /* 0x000fe200078e02ff */
[----:B------:R-:W-:Y:S01]  /*dee0*/  MOV R217, R90 ;  /* 0x0000005a00d97202 */ /* 0x000fe20000000f00 */
[----:B------:R-:W-:Y:S01]  /*def0*/  IMAD.MOV.U32 R214, RZ, RZ, R83 ;  /* 0x000000ffffd67224 */ /* 0x000fe200078e0053 */
[C---:B------:R-:W-:Y:S01]  /*df00*/  SHF.L.U32 R10, R0.reuse, 0x1, RZ ;  /* 0x00000001000a7819 */ /* 0x040fe200000006ff */
[----:B------:R-:W-:Y:S01]  /*df10*/  IMAD.SHL.U32 R13, R11, 0x2, RZ ;  /* 0x000000020b0d7824 */ /* 0x000fe200078e00ff */
[----:B---3--:R-:W-:Y:S01]  /*df20*/  SHF.R.U32.HI R12, RZ, 0x6, R23 ;  /* 0x00000006ff0c7819 */ /* 0x008fe20000011617 */
[----:B------:R-:W-:Y:S01]  /*df30*/  IMAD.HI R0, R0, 0x2, RZ ;  /* 0x0000000200007827 */ /* 0x000fe200078e02ff */
[----:B------:R-:W-:-:S02]  /*df40*/  MOV R213, R94 ;  /* 0x0000005e00d57202 */ /* 0x000fc40000000f00 */
[----:B------:R-:W-:Y:S01]  /*df50*/  IADD3 R10, P0, P1, R13, c[0x0][0x178], R10 ;  /* 0x00005e000d0a7a10 */ /* 0x000fe2000791e00a */
[----:B------:R-:W-:Y:S01]  /*df60*/  IMAD.HI R11, R11, 0x2, RZ ;  /* 0x000000020b0b7827 */ /* 0x000fe200078e02ff */
[----:B------:R-:W-:Y:S02]  /*df70*/  SGXT.U32 R12, R12, 0x2 ;  /* 0x000000020c0c781a */ /* 0x000fe40000000000 */
[----:B------:R-:W-:Y:S01]  /*df80*/  MOV R221, R88 ;  /* 0x0000005800dd7202 */ /* 0x000fe20000000f00 */
[----:B------:R-:W-:Y:S01]  /*df90*/  IMAD.MOV.U32 R210, RZ, RZ, R87 ;  /* 0x000000ffffd27224 */ /* 0x000fe200078e0057 */
[----:B------:R-:W-:Y:S01]  /*dfa0*/  IADD3.X R0, R11, c[0x0][0x17c], R0, P0, P1 ;  /* 0x00005f000b007a10 */ /* 0x000fe200007e2400 */
[----:B------:R-:W-:Y:S01]  /*dfb0*/  IMAD R25, R12, c[0x0][0x1c8], RZ ;  /* 0x000072000c197a24 */ /* 0x000fe200078e02ff */
[----:B------:R-:W2:Y:S01]  /*dfc0*/  LDL.LU R11, [R1+0x24] ;  /* 0x00002400010b7983 */ /* 0x000ea20000300800 */
[----:B------:R-:W-:Y:S01]  /*dfd0*/  IMAD.MOV.U32 R215, RZ, RZ, R91 ;  /* 0x000000ffffd77224 */ /* 0x000fe200078e005b */
[----:B------:R-:W-:Y:S01]  /*dfe0*/  MOV R218, R92 ;  /* 0x0000005c00da7202 */ /* 0x000fe20000000f00 */
[----:B------:R-:W-:Y:S01]  /*dff0*/  IMAD.MOV.U32 R211, RZ, RZ, R95 ;  /* 0x000000ffffd37224 */ /* 0x000fe200078e005f */
[----:B------:R-:W3:Y:S01]  /*e000*/  LDL.LU R12, [R1+0x20] ;  /* 0x00002000010c7983 */ /* 0x000ee20000300800 */
[----:B------:R-:W-:Y:S01]  /*e010*/  IMAD.MOV.U32 R220, RZ, RZ, R89 ;  /* 0x000000ffffdc7224 */ /* 0x000fe200078e0059 */
[----:B------:R-:W-:Y:S01]  /*e020*/  MOV R177, c[0x0][0x1c8] ;  /* 0x0000720000b17a02 */ /* 0x000fe20000000f00 */
[----:B------:R-:W-:Y:S01]  /*e030*/  IMAD.MOV.U32 R219, RZ, RZ, R93 ;  /* 0x000000ffffdb7224 */ /* 0x000fe200078e005d */
[----:B------:R-:W3:Y:S04]  /*e040*/  LDL.LU R13, [R1+0x1c] ;  /* 0x00001c00010d7983 */ /* 0x000ee80000300800 */
[----:B------:R-:W3:Y:S01]  /*e050*/  LDL.LU R207, [R1+0x18] ;  /* 0x0000180001cf7983 */ /* 0x000ee20000300800 */
[----:B------:R-:W-:-:S05]  /*e060*/  IMAD R27, R177, 0x4, R25 ;  /* 0x00000004b11b7824 */ /* 0x000fca00078e0219 */
[----:B------:R-:W-:Y:S01]  /*e070*/  LEA R29, R177, R27, 0x2 ;  /* 0x0000001bb11d7211 */ /* 0x000fe200078e10ff */
[----:B------:R-:W0:Y:S04]  /*e080*/  S2R R178, SR_TID.X ;  /* 0x0000000000b27919 */ /* 0x000e280000002100 */
[----:B------:R-:W1:Y:S01]  /*e090*/  S2R R202, SR_TID.X ;  /* 0x0000000000ca7919 */ /* 0x000e620000002100 */
[----:B------:R-:W-:-:S03]  /*e0a0*/  IMAD.MOV.U32 R236, RZ, RZ, R48 ;  /* 0x000000ffffec7224 */ /* 0x000fc600078e0030 */
[----:B------:R-:W-:Y:S01]  /*e0b0*/  BAR.SYNC.DEFER_BLOCKING 0x0 ;  /* 0x0000000000007b1d */ /* 0x000fe20000010000 */
[----:B----4-:R-:W-:-:S04]  /*e0c0*/  MOV R176, R19 ;  /* 0x0000001300b07202 */ /* 0x010fc80000000f00 */
[C---:B------:R-:W-:Y:S01]  /*e0d0*/  FSETP.GT.AND P6, PT, |R176|.reuse, 8.50705917302346158658e+37, PT ;  /* 0x7e800000b000780b */ /* 0x040fe20003fc4200 */
[----:B------:R-:W-:Y:S01]  /*e0e0*/  FMUL R17, R176, 8388608 ;  /* 0x4b000000b0117820 */ /* 0x000fe20000400000 */
[----:B-----5:R-:W-:Y:S01]  /*e0f0*/  MOV R226, R21 ;  /* 0x0000001500e27202 */ /* 0x020fe20000000f00 */
[----:B------:R-:W-:Y:S02]  /*e100*/  IMAD.MOV.U32 R224, RZ, RZ, R20 ;  /* 0x000000ffffe07224 */ /* 0x000fe400078e0014 */
[----:B------:R-:W-:-:S08]  /*e110*/  IMAD.MOV.U32 R227, RZ, RZ, R22 ;  /* 0x000000ffffe37224 */ /* 0x000fd000078e0016 */
[----:B------:R-:W-:Y:S02]  /*e120*/  @P6 FMUL R211, R211, 0.25 ;  /* 0x3e800000d3d36820 */ /* 0x000fe40000400000 */
[----:B------:R-:W-:Y:S02]  /*e130*/  @P6 FMUL R213, R213, 0.25 ;  /* 0x3e800000d5d56820 */ /* 0x000fe40000400000 */
[----:B------:R-:W-:Y:S02]  /*e140*/  @P6 FMUL R215, R215, 0.25 ;  /* 0x3e800000d7d76820 */ /* 0x000fe40000400000 */
[----:B------:R-:W-:Y:S02]  /*e150*/  @P6 FMUL R217, R217, 0.25 ;  /* 0x3e800000d9d96820 */ /* 0x000fe40000400000 */
[C---:B--2---:R-:W-:Y:S01]  /*e160*/  FMUL R14, R11.reuse, 8388608 ;  /* 0x4b0000000b0e7820 */ /* 0x044fe20000400000 */
[----:B------:R-:W-:Y:S01]  /*e170*/  FSETP.GEU.AND P2, PT, R11, 1.175494350822287508e-38, PT ;  /* 0x008000000b00780b */ /* 0x000fe20003f4e000 */
[C---:B---3--:R-:W-:Y:S01]  /*e180*/  FMUL R15, R12.reuse, 8388608 ;  /* 0x4b0000000c0f7820 */ /* 0x048fe20000400000 */
[----:B------:R-:W-:-:S02]  /*e190*/  FSETP.GEU.AND P1, PT, R12, 1.175494350822287508e-38, PT ;  /* 0x008000000c00780b */ /* 0x000fc40003f2e000 */
[----:B------:R-:W-:Y:S01]  /*e1a0*/  FSEL R21, R14, R11, !P2 ;  /* 0x0000000b0e157208 */ /* 0x000fe20005000000 */
[C---:B------:R-:W-:Y:S01]  /*e1b0*/  FMUL R18, R13.reuse, 8388608 ;  /* 0x4b0000000d127820 */ /* 0x040fe20000400000 */
[----:B------:R-:W-:Y:S02]  /*e1c0*/  FSETP.GEU.AND P5, PT, R13, 1.175494350822287508e-38, PT ;  /* 0x008000000d00780b */ /* 0x000fe40003fae000 */
[----:B------:R-:W-:Y:S02]  /*e1d0*/  FSEL R14, R15, R12, !P1 ;  /* 0x0000000c0f0e7208 */ /* 0x000fe40004800000 */
[----:B------:R-:W-:Y:S02]  /*e1e0*/  FSEL R23, RZ, -23, P1 ;  /* 0xc1b80000ff177808 */ /* 0x000fe40000800000 */
[----:B------:R-:W-:Y:S02]  /*e1f0*/  FSETP.GEU.AND P1, PT, R176, 1.175494350822287508e-38, PT ;  /* 0x00800000b000780b */ /* 0x000fe40003f2e000 */
[----:B------:R-:W-:-:S02]  /*e200*/  FSEL R18, R18, R13, !P5 ;  /* 0x0000000d12127208 */ /* 0x000fc40006800000 */
[----:B------:R-:W-:Y:S01]  /*e210*/  FSEL R22, RZ, -23, P5 ;  /* 0xc1b80000ff167808 */ /* 0x000fe20002800000 */
[----:B------:R-:W-:Y:S01]  /*e220*/  @P6 FMUL R210, R210, 0.25 ;  /* 0x3e800000d2d26820 */ /* 0x000fe20000400000 */
[----:B------:R-:W-:Y:S01]  /*e230*/  FSETP.GEU.AND P5, PT, |R176|, 1.175494350822287508e-38, PT ;  /* 0x00800000b000780b */ /* 0x000fe20003fae200 */
[----:B------:R-:W-:Y:S01]  /*e240*/  @P6 FMUL R212, R212, 0.25 ;  /* 0x3e800000d4d46820 */ /* 0x000fe20000400000 */
[----:B------:R-:W-:Y:S01]  /*e250*/  FSEL R15, R17, R176, !P1 ;  /* 0x000000b0110f7208 */ /* 0x000fe20004800000 */
[----:B------:R-:W-:Y:S02]  /*e260*/  @P6 FMUL R214, R214, 0.25 ;  /* 0x3e800000d6d66820 */ /* 0x000fe40000400000 */
[----:B------:R-:W-:Y:S02]  /*e270*/  @P6 FMUL R176, R176, 0.25 ;  /* 0x3e800000b0b06820 */ /* 0x000fe40000400000 */
[----:B------:R-:W-:Y:S01]  /*e280*/  @P6 FMUL R216, R216, 0.25 ;  /* 0x3e800000d8d86820 */ /* 0x000fe20000400000 */
[C---:B------:R-:W-:Y:S01]  /*e290*/  FSETP.GT.AND P6, PT, |R224|.reuse, 8.50705917302346158658e+37, PT ;  /* 0x7e800000e000780b */ /* 0x040fe20003fc4200 */
[----:B------:R-:W-:Y:S01]  /*e2a0*/  FMUL R17, R224, 8388608 ;  /* 0x4b000000e0117820 */ /* 0x000fe20000400000 */
[----:B------:R-:W-:-:S02]  /*e2b0*/  FSEL R204, RZ, -23, P2 ;  /* 0xc1b80000ffcc7808 */ /* 0x000fc40001000000 */
[----:B------:R-:W-:Y:S01]  /*e2c0*/  FSETP.GEU.AND P2, PT, R224, 1.175494350822287508e-38, PT ;  /* 0x00800000e000780b */ /* 0x000fe20003f4e000 */
[----:B------:R-:W-:Y:S02]  /*e2d0*/  @!P5 FMUL R211, R211, 16777216 ;  /* 0x4b800000d3d3d820 */ /* 0x000fe40000400000 */
[----:B------:R-:W-:Y:S01]  /*e2e0*/  @!P5 FMUL R213, R213, 16777216 ;  /* 0x4b800000d5d5d820 */ /* 0x000fe20000400000 */
[----:B------:R-:W-:Y:S01]  /*e2f0*/  FSEL R16, R17, R224, !P2 ;  /* 0x000000e011107208 */ /* 0x000fe20005000000 */
[----:B------:R-:W-:Y:S02]  /*e300*/  @!P5 FMUL R215, R215, 16777216 ;  /* 0x4b800000d7d7d820 */ /* 0x000fe40000400000 */
[----:B------:R-:W-:Y:S02]  /*e310*/  @!P5 FMUL R217, R217, 16777216 ;  /* 0x4b800000d9d9d820 */ /* 0x000fe40000400000 */
[----:B------:R-:W-:Y:S02]  /*e320*/  @!P5 FMUL R210, R210, 16777216 ;  /* 0x4b800000d2d2d820 */ /* 0x000fe40000400000 */
[----:B------:R-:W-:-:S02]  /*e330*/  @!P5 FMUL R212, R212, 16777216 ;  /* 0x4b800000d4d4d820 */ /* 0x000fc40000400000 */
[----:B------:R-:W-:Y:S02]  /*e340*/  @!P5 FMUL R214, R214, 16777216 ;  /* 0x4b800000d6d6d820 */ /* 0x000fe40000400000 */
[----:B------:R-:W-:Y:S02]  /*e350*/  @!P5 FMUL R176, R176, 16777216 ;  /* 0x4b800000b0b0d820 */ /* 0x000fe40000400000 */
[----:B------:R-:W-:Y:S01]  /*e360*/  @!P5 FMUL R216, R216, 16777216 ;  /* 0x4b800000d8d8d820 */ /* 0x000fe20000400000 */
[----:B------:R-:W-:Y:S01]  /*e370*/  FSETP.GEU.AND P5, PT, |R224|, 1.175494350822287508e-38, PT ;  /* 0x00800000e000780b */ /* 0x000fe20003fae200 */
[----:B------:R-:W-:Y:S02]  /*e380*/  @P6 FMUL R219, R219, 0.25 ;  /* 0x3e800000dbdb6820 */ /* 0x000fe40000400000 */
[----:B------:R-:W-:Y:S02]  /*e390*/  @P6 FMUL R218, R218, 0.25 ;  /* 0x3e800000dada6820 */ /* 0x000fe40000400000 */
[----:B------:R-:W-:-:S02]  /*e3a0*/  @P6 FMUL R220, R220, 0.25 ;  /* 0x3e800000dcdc6820 */ /* 0x000fc40000400000 */
[----:B------:R-:W-:Y:S02]  /*e3b0*/  @P6 FMUL R221, R221, 0.25 ;  /* 0x3e800000dddd6820 */ /* 0x000fe40000400000 */
[----:B------:R-:W-:Y:S02]  /*e3c0*/  @P6 FMUL R85, R85, 0.25 ;  /* 0x3e80000055556820 */ /* 0x000fe40000400000 */
[----:B------:R-:W-:Y:S02]  /*e3d0*/  @P6 FMUL R84, R84, 0.25 ;  /* 0x3e80000054546820 */ /* 0x000fe40000400000 */
[----:B------:R-:W-:Y:S02]  /*e3e0*/  @P6 FMUL R81, R81, 0.25 ;  /* 0x3e80000051516820 */ /* 0x000fe40000400000 */
[----:B------:R-:W-:Y:S02]  /*e3f0*/  @P6 FMUL R224, R224, 0.25 ;  /* 0x3e800000e0e06820 */ /* 0x000fe40000400000 */
[----:B------:R-:W-:Y:S01]  /*e400*/  @P6 FMUL R80, R80, 0.25 ;  /* 0x3e80000050506820 */ /* 0x000fe20000400000 */
[C---:B------:R-:W-:Y:S01]  /*e410*/  FSETP.GT.AND P6, PT, |R226|.reuse, 8.50705917302346158658e+37, PT ;  /* 0x7e800000e200780b */ /* 0x040fe20003fc4200 */
[C---:B------:R-:W-:Y:S01]  /*e420*/  FMUL R17, R226.reuse, 8388608 ;  /* 0x4b000000e2117820 */ /* 0x040fe20000400000 */
[----:B------:R-:W-:Y:S01]  /*e430*/  FSETP.GEU.AND P3, PT, R226, 1.175494350822287508e-38, PT ;  /* 0x00800000e200780b */ /* 0x000fe20003f6e000 */
[----:B------:R-:W-:-:S02]  /*e440*/  @!P5 FMUL R219, R219, 16777216 ;  /* 0x4b800000dbdbd820 */ /* 0x000fc40000400000 */
[----:B------:R-:W-:Y:S01]  /*e450*/  @!P5 FMUL R218, R218, 16777216 ;  /* 0x4b800000dadad820 */ /* 0x000fe20000400000 */
[----:B------:R-:W-:Y:S01]  /*e460*/  FSEL R17, R17, R226, !P3 ;  /* 0x000000e211117208 */ /* 0x000fe20005800000 */
[----:B------:R-:W-:Y:S02]  /*e470*/  @!P5 FMUL R220, R220, 16777216 ;  /* 0x4b800000dcdcd820 */ /* 0x000fe40000400000 */
[----:B------:R-:W-:Y:S02]  /*e480*/  @!P5 FMUL R221, R221, 16777216 ;  /* 0x4b800000ddddd820 */ /* 0x000fe40000400000 */
[----:B------:R-:W-:Y:S02]  /*e490*/  @!P5 FMUL R85, R85, 16777216 ;  /* 0x4b8000005555d820 */ /* 0x000fe40000400000 */
[----:B------:R-:W-:Y:S02]  /*e4a0*/  @!P5 FMUL R84, R84, 16777216 ;  /* 0x4b8000005454d820 */ /* 0x000fe40000400000 */
[----:B------:R-:W-:-:S02]  /*e4b0*/  @!P5 FMUL R81, R81, 16777216 ;  /* 0x4b8000005151d820 */ /* 0x000fc40000400000 */
[----:B------:R-:W-:Y:S02]  /*e4c0*/  @!P5 FMUL R224, R224, 16777216 ;  /* 0x4b800000e0e0d820 */ /* 0x000fe40000400000 */
[----:B------:R-:W-:Y:S01]  /*e4d0*/  @!P5 FMUL R80, R80, 16777216 ;  /* 0x4b8000005050d820 */ /* 0x000fe20000400000 */
[----:B------:R-:W-:Y:S01]  /*e4e0*/  FSETP.GEU.AND P5, PT, |R226|, 1.175494350822287508e-38, PT ;  /* 0x00800000e200780b */ /* 0x000fe20003fae200 */
[----:B------:R-:W-:Y:S02]  /*e4f0*/  @P6 FMUL R79, R79, 0.25 ;  /* 0x3e8000004f4f6820 */ /* 0x000fe40000400000 */
[----:B------:R-:W-:Y:S02]  /*e500*/  @P6 FMUL R78, R78, 0.25 ;  /* 0x3e8000004e4e6820 */ /* 0x000fe40000400000 */
[----:B------:R-:W-:Y:S02]  /*e510*/  @P6 FMUL R75, R75, 0.25 ;  /* 0x3e8000004b4b6820 */ /* 0x000fe40000400000 */
[----:B------:R-:W-:-:S02]  /*e520*/  @P6 FMUL R74, R74, 0.25 ;  /* 0x3e8000004a4a6820 */ /* 0x000fc40000400000 */
        /* <DEDUP_REMOVED lines=51> */
[----:B------:R-:W-:-:S04]  /*e860*/  LEA R24, P6, R25, R10, 0x1 ;  /* 0x0000000a19187211 */ /* 0x000fc800078c08ff */
[----:B------:R-:W-:Y:S02]  /*e870*/  LEA.HI.X.SX32 R25, R25, R0, 0x1, P6 ;  /* 0x0000000019197211 */ /* 0x000fe400030f0eff */
[----:B------:R-:W-:-:S04]  /*e880*/  LEA R142, P6, R27, R10, 0x1 ;  /* 0x0000000a1b8e7211 */ /* 0x000fc800078c08ff */
[----:B------:R-:W-:Y:S01]  /*e890*/  LEA.HI.X.SX32 R143, R27, R0, 0x1, P6 ;  /* 0x000000001b8f7211 */ /* 0x000fe200030f0eff */
[----:B------:R-:W-:Y:S01]  /*e8a0*/  IMAD R27, R177, 0x4, R29 ;  /* 0x00000004b11b7824 */ /* 0x000fe200078e021d */
[----:B------:R-:W-:-:S04]  /*e8b0*/  LEA R152, P6, R29, R10, 0x1 ;  /* 0x0000000a1d987211 */ /* 0x000fc800078c08ff */
[----:B------:R-:W-:Y:S02]  /*e8c0*/  LEA.HI.X.SX32 R153, R29, R0, 0x1, P6 ;  /* 0x000000001d997211 */ /* 0x000fe400030f0eff */
[----:B------:R-:W-:Y:S02]  /*e8d0*/  LEA R116, P6, R27, R10, 0x1 ;  /* 0x0000000a1b747211 */ /* 0x000fe400078c08ff */
[----:B------:R-:W-:Y:S02]  /*e8e0*/  LEA R29, R177, R27, 0x2 ;  /* 0x0000001bb11d7211 */ /* 0x000fe400078e10ff */
[----:B------:R-:W-:Y:S02]  /*e8f0*/  LEA.HI.X.SX32 R117, R27, R0, 0x1, P6 ;  /* 0x000000001b757211 */ /* 0x000fe400030f0eff */
[----:B------:R-:W-:Y:S01]  /*e900*/  LEA R28, P6, R29, R10, 0x1 ;  /* 0x0000000a1d1c7211 */ /* 0x000fe200078c08ff */
[----:B------:R-:W-:-:S03]  /*e910*/  IMAD R27, R177, 0x4, R29 ;  /* 0x00000004b11b7824 */ /* 0x000fc600078e021d */
        /* <DEDUP_REMOVED lines=147> */
[----:B0-----:R-:W-:Y:S01]  /*f250*/  LOP3.LUT R178, R178, 0xff, RZ, 0xc0, !PT ;  /* 0x000000ffb2b27812 */ /* 0x001fe200078ec0ff */
[----:B------:R-:W-:Y:S01]  /*f260*/  @!P5 FMUL R63, R63, 16777216 ;  /* 0x4b8000003f3fd820 */ /* 0x000fe20000400000 */
[----:B------:R-:W-:Y:S01]  /*f270*/  LEA.HI.X.SX32 R195, R179, R0, 0x1, P6 ;  /* 0x00000000b3c37211 */ /* 0x000fe200030f0eff */
[----:B------:R-:W-:Y:S01]  /*f280*/  @!P5 FMUL R62, R62, 16777216 ;  /* 0x4b8000003e3ed820 */ /* 0x000fe20000400000 */
[----:B------:R-:W-:Y:S01]  /*f290*/  LEA R192, P6, R181, R10, 0x1 ;  /* 0x0000000ab5c07211 */ /* 0x000fe200078c08ff */
[----:B------:R-:W-:-:S02]  /*f2a0*/  @!P5 FMUL R59, R59, 16777216 ;  /* 0x4b8000003b3bd820 */ /* 0x000fc40000400000 */
[----:B------:R-:W-:Y:S02]  /*f2b0*/  @!P5 FMUL R58, R58, 16777216 ;  /* 0x4b8000003a3ad820 */ /* 0x000fe40000400000 */
[----:B------:R-:W-:Y:S02]  /*f2c0*/  @!P5 FMUL R55, R55, 16777216 ;  /* 0x4b8000003737d820 */ /* 0x000fe40000400000 */
[----:B------:R-:W-:Y:S02]  /*f2d0*/  @!P5 FMUL R54, R54, 16777216 ;  /* 0x4b8000003636d820 */ /* 0x000fe40000400000 */
[----:B------:R-:W-:Y:S02]  /*f2e0*/  @!P5 FMUL R51, R51, 16777216 ;  /* 0x4b8000003333d820 */ /* 0x000fe40000400000 */
[----:B------:R-:W-:Y:S02]  /*f2f0*/  @!P5 FMUL R50, R50, 16777216 ;  /* 0x4b8000003232d820 */ /* 0x000fe40000400000 */
[----:B------:R-:W-:Y:S01]  /*f300*/  @!P5 FMUL R207, R207, 16777216 ;  /* 0x4b800000cfcfd820 */ /* 0x000fe20000400000 */
[----:B------:R-:W-:Y:S01]  /*f310*/  ISETP.GE.U32.AND P5, PT, R178, 0x40, PT ;  /* 0x00000040b200780c */ /* 0x000fe20003fa6070 */
[----:B------:R-:W-:Y:S01]  /*f320*/  IMAD R179, R177, 0x4, R181 ;  /* 0x00000004b1b37824 */ /* 0x000fe200078e02b5 */
[----:B-1----:R-:W-:Y:S01]  /*f330*/  SHF.R.U32.HI R180, RZ, 0x1, R202 ;  /* 0x00000001ffb47819 */ /* 0x002fe200000116ca */
[C---:B------:R-:W-:Y:S01]  /*f340*/  IMAD.SHL.U32 R238, R202.reuse, 0x4, RZ ;  /* 0x00000004caee7824 */ /* 0x040fe200078e00ff */
[----:B------:R-:W-:-:S02]  /*f350*/  SHF.L.U32 R178, R202, 0x4, RZ ;  /* 0x00000004cab27819 */ /* 0x000fc400000006ff */
[----:B------:R-:W-:Y:S02]  /*f360*/  LEA.HI.X.SX32 R193, R181, R0, 0x1, P6 ;  /* 0x00000000b5c17211 */ /* 0x000fe400030f0eff */
[----:B------:R-:W-:Y:S02]  /*f370*/  LEA R190, P6, R179, R10, 0x1 ;  /* 0x0000000ab3be7211 */ /* 0x000fe400078c08ff */
[----:B------:R-:W-:Y:S02]  /*f380*/  LOP3.LUT R180, R180, 0xc, RZ, 0xc0, !PT ;  /* 0x0000000cb4b47812 */ /* 0x000fe400078ec0ff */
[----:B------:R-:W-:Y:S02]  /*f390*/  LOP3.LUT R205, R178, 0x70, RZ, 0xc0, !PT ;  /* 0x00000070b2cd7812 */ /* 0x000fe400078ec0ff */
[----:B------:R-:W-:Y:S02]  /*f3a0*/  LOP3.LUT R182, R238, 0x80, RZ, 0xc0, !PT ;  /* 0x00000080eeb67812 */ /* 0x000fe400078ec0ff */
[----:B------:R-:W-:-:S02]  /*f3b0*/  LEA R181, R177, R179, 0x2 ;  /* 0x000000b3b1b57211 */ /* 0x000fc400078e10ff */
[----:B------:R-:W-:Y:S02]  /*f3c0*/  SHF.R.S32.HI R203, RZ, 0x2, R202 ;  /* 0x00000002ffcb7819 */ /* 0x000fe400000114ca */
[----:B------:R-:W-:Y:S02]  /*f3d0*/  LOP3.LUT R183, R183, 0x80, RZ, 0xc0, !PT ;  /* 0x00000080b7b77812 */ /* 0x000fe400078ec0ff */
[----:B------:R-:W-:Y:S02]  /*f3e0*/  LEA.HI.X.SX32 R191, R179, R0, 0x1, P6 ;  /* 0x00000000b3bf7211 */ /* 0x000fe400030f0eff */
[----:B------:R-:W-:Y:S02]  /*f3f0*/  IADD3 R205, R180, R205, R182 ;  /* 0x000000cdb4cd7210 */ /* 0x000fe40007ffe0b6 */
[----:B------:R-:W-:Y:S02]  /*f400*/  LEA R188, P6, R181, R10, 0x1 ;  /* 0x0000000ab5bc7211 */ /* 0x000fe400078c08ff */
[----:B------:R-:W-:-:S02]  /*f410*/  LEA R179, R177, R181, 0x2 ;  /* 0x000000b5b1b37211 */ /* 0x000fc400078e10ff */
[----:B------:R-:W-:Y:S02]  /*f420*/  SHF.R.U32.HI R180, RZ, 0x1, R183 ;  /* 0x00000001ffb47819 */ /* 0x000fe400000116b7 */
[----:B------:R-:W-:Y:S02]  /*f430*/  SGXT R203, R203, 0x1 ;  /* 0x00000001cbcb781a */ /* 0x000fe40000000200 */
[----:B------:R-:W-:Y:S01]  /*f440*/  LEA.HI.X.SX32 R189, R181, R0, 0x1, P6 ;  /* 0x00000000b5bd7211 */ /* 0x000fe200030f0eff */
[----:B------:R-:W-:Y:S01]  /*f450*/  IMAD R181, R177, 0x4, R179 ;  /* 0x00000004b1b57824 */ /* 0x000fe200078e02b3 */
[----:B------:R-:W-:Y:S02]  /*f460*/  LOP3.LUT R203, R180, 0x2040, R203, 0x78, !PT ;  /* 0x00002040b4cb7812 */ /* 0x000fe400078e78cb */
[----:B------:R-:W-:Y:S02]  /*f470*/  LEA R186, P6, R179, R10, 0x1 ;  /* 0x0000000ab3ba7211 */ /* 0x000fe400078c08ff */
[----:B------:R-:W-:Y:S01]  /*f480*/  SHF.R.S32.HI R180, RZ, 0x4, R202 ;  /* 0x00000004ffb47819 */ /* 0x000fe200000114ca */
[----:B------:R-:W-:Y:S01]  /*f490*/  IMAD.SHL.U32 R183, R202, 0x8, RZ ;  /* 0x00000008cab77824 */ /* 0x000fe200078e00ff */
[----:B------:R-:W-:-:S02]  /*f4a0*/  LOP3.LUT R178, R178, 0x30, RZ, 0xc0, !PT ;  /* 0x00000030b2b27812 */ /* 0x000fc400078ec0ff */
[----:B------:R-:W-:Y:S01]  /*f4b0*/  LEA.HI.X.SX32 R187, R179, R0, 0x1, P6 ;  /* 0x00000000b3bb7211 */ /* 0x000fe200030f0eff */
[----:B------:R-:W-:Y:S01]  /*f4c0*/  IMAD R179, R177, 0x4, R181 ;  /* 0x00000004b1b37824 */ /* 0x000fe200078e02b5 */
[----:B------:R-:W-:Y:S02]  /*f4d0*/  SGXT R180, R180, 0x1 ;  /* 0x00000001b4b4781a */ /* 0x000fe40000000200 */
[----:B------:R-:W-:Y:S02]  /*f4e0*/  LEA R184, P6, R181, R10, 0x1 ;  /* 0x0000000ab5b87211 */ /* 0x000fe400078c08ff */
[----:B------:R-:W-:Y:S02]  /*f4f0*/  LOP3.LUT R229, R178, 0x380, R183, 0xf8, !PT ;  /* 0x00000380b2e57812 */ /* 0x000fe400078ef8b7 */
[----:B------:R-:W-:Y:S02]  /*f500*/  SHF.L.U32 R178, R202, 0x6, RZ ;  /* 0x00000006cab27819 */ /* 0x000fe400000006ff */
[----:B------:R-:W-:-:S02]  /*f510*/  LOP3.LUT R183, R180, 0x2040, RZ, 0xc0, !PT ;  /* 0x00002040b4b77812 */ /* 0x000fc400078ec0ff */
[----:B------:R-:W-:Y:S01]  /*f520*/  LEA.HI.X.SX32 R185, R181, R0, 0x1, P6 ;  /* 0x00000000b5b97211 */ /* 0x000fe200030f0eff */
[----:B------:R0:W1:Y:S01]  /*f530*/  MUFU.RCP R209, R176 ;  /* 0x000000b000d17308 */ /* 0x0000620000001000 */
[----:B------:R-:W-:Y:S02]  /*f540*/  LEA R182, P6, R179, R10, 0x1 ;  /* 0x0000000ab3b67211 */ /* 0x000fe400078c08ff */
[----:B------:R-:W-:Y:S02]  /*f550*/  LEA R181, R177, R179, 0x2 ;  /* 0x000000b3b1b57211 */ /* 0x000fe400078e10ff */
[----:B------:R-:W-:Y:S02]  /*f560*/  LOP3.LUT R225, R183, 0x40, R178, 0x78, !PT ;  /* 0x00000040b7e17812 */ /* 0x000fe400078e78b2 */
[----:B------:R-:W-:Y:S01]  /*f570*/  LEA.HI.X.SX32 R183, R179, R0, 0x1, P6 ;  /* 0x00000000b3b77211 */ /* 0x000fe200030f0eff */
[----:B0-----:R-:W-:Y:S01]  /*f580*/  IMAD.SHL.U32 R176, R202, 0x20, RZ ;  /* 0x00000020cab07824 */ /* 0x001fe200078e00ff */
[----:B------:R-:W-:-:S02]  /*f590*/  LEA R180, P6, R181, R10, 0x1 ;  /* 0x0000000ab5b47211 */ /* 0x000fc400078c08ff */
[C---:B------:R-:W-:Y:S02]  /*f5a0*/  LEA R179, R177.reuse, R181, 0x2 ;  /* 0x000000b5b1b37211 */ /* 0x040fe400078e10ff */
[----:B------:R-:W-:Y:S02]  /*f5b0*/  LOP3.LUT R176, R176, 0x1c00, RZ, 0xc0, !PT ;  /* 0x00001c00b0b07812 */ /* 0x000fe400078ec0ff */
[----:B------:R-:W-:Y:S01]  /*f5c0*/  SHF.R.S32.HI R202, RZ, 0x3, R202 ;  /* 0x00000003ffca7819 */ /* 0x000fe200000114ca */
[----:B------:R-:W-:Y:S01]  /*f5d0*/  IMAD R223, R177, 0x4, R179 ;  /* 0x00000004b1df7824 */ /* 0x000fe200078e02b3 */
[----:B------:R-:W-:Y:S02]  /*f5e0*/  LEA.HI.X.SX32 R181, R181, R0, 0x1, P6 ;  /* 0x00000000b5b57211 */ /* 0x000fe400030f0eff */
[----:B------:R-:W-:Y:S02]  /*f5f0*/  LEA R178, P6, R179, R10, 0x1 ;  /* 0x0000000ab3b27211 */ /* 0x000fe400078c08ff */
[----:B------:R-:W-:Y:S01]  /*f600*/  LOP3.LUT R206, R176, 0x38, R238, 0xf8, !PT ;  /* 0x00000038b0ce7812 */ /* 0x000fe200078ef8ee */
[----:B------:R-:W0:Y:S01]  /*f610*/  MUFU.RCP R224, R224 ;  /* 0x000000e000e07308 */ /* 0x000e220000001000 */
[----:B------:R-:W-:-:S02]  /*f620*/  SGXT R202, R202, 0x1 ;  /* 0x00000001caca781a */ /* 0x000fc40000000200 */
[----:B------:R-:W-:Y:S02]  /*f630*/  LEA.HI.X.SX32 R179, R179, R0, 0x1, P6 ;  /* 0x00000000b3b37211 */ /* 0x000fe400030f0eff */
[----:B------:R-:W-:Y:S02]  /*f640*/  LEA R176, P6, R223, R10, 0x1 ;  /* 0x0000000adfb07211 */ /* 0x000fe400078c08ff */
[----:B------:R-:W-:Y:S02]  /*f650*/  LOP3.LUT R206, R206, R225, RZ, 0xfc, !PT ;  /* 0x000000e1cece7212 */ /* 0x000fe400078efcff */
[----:B------:R-:W-:Y:S02]  /*f660*/  LEA R225, R177, R223, 0x2 ;  /* 0x000000dfb1e17211 */ /* 0x000fe400078e10ff */
[----:B------:R-:W-:Y:S02]  /*f670*/  LOP3.LUT R222, R229, 0x4008, R202, 0xf8, !PT ;  /* 0x00004008e5de7812 */ /* 0x000fe400078ef8ca */
[----:B------:R-:W-:Y:S01]  /*f680*/  LEA.HI.X.SX32 R177, R223, R0, 0x1, P6 ;  /* 0x00000000dfb17211 */ /* 0x000fe200030f0eff */
[----:B------:R-:W2:Y:S01]  /*f690*/  MUFU.RCP R227, R227 ;  /* 0x000000e300e37308 */ /* 0x000ea20000001000 */
[----:B------:R-:W-:-:S02]  /*f6a0*/  IADD3 R208, R21, -0x3f3504f3, RZ ;  /* 0xc0cafb0d15d07810 */ /* 0x000fc40007ffe0ff */
[C---:B------:R-:W-:Y:S02]  /*f6b0*/  LEA R202, P6, R225.reuse, R10, 0x1 ;  /* 0x0000000ae1ca7211 */ /* 0x040fe400078c08ff */
[----:B------:R-:W-:Y:S02]  /*f6c0*/  LOP3.LUT R10, R222, R203, RZ, 0xfc, !PT ;  /* 0x000000cbde0a7212 */ /* 0x000fe400078efcff */
[----:B------:R-:W-:Y:S01]  /*f6d0*/  IADD3 R222, R14, -0x3f3504f3, RZ ;  /* 0xc0cafb0d0ede7810 */ /* 0x000fe20007ffe0ff */
[----:B------:R-:W3:Y:S01]  /*f6e0*/  MUFU.RCP R207, R207 ;  /* 0x000000cf00cf7308 */ /* 0x000ee20000001000 */
[----:B------:R-:W-:Y:S02]  /*f6f0*/  LOP3.LUT R208, R208, 0xff800000, RZ, 0xc0, !PT ;  /* 0xff800000d0d07812 */ /* 0x000fe400078ec0ff */
[----:B------:R-:W-:Y:S02]  /*f700*/  IADD3 R223, R18, -0x3f3504f3, RZ ;  /* 0xc0cafb0d12df7810 */ /* 0x000fe40007ffe0ff */
[----:B------:R-:W-:Y:S01]  /*f710*/  LEA.HI.X.SX32 R203, R225, R0, 0x1, P6 ;  /* 0x00000000e1cb7211 */ /* 0x000fe200030f0eff */
[C---:B-1----:R-:W-:Y:S01]  /*f720*/  FMUL R211, R209.reuse, R211 ;  /* 0x000000d3d1d37220 */ /* 0x042fe20000400000 */
[----:B------:R-:W-:Y:S01]  /*f730*/  IADD3 R225, R20, -0x3f3504f3, RZ ;  /* 0xc0cafb0d14e17810 */ /* 0x000fe20007ffe0ff */
[----:B------:R-:W1:Y:S01]  /*f740*/  MUFU.RCP R226, R226 ;  /* 0x000000e200e27308 */ /* 0x000e620000001000 */
[----:B------:R-:W-:Y:S01]  /*f750*/  LOP3.LUT R0, R222, 0xff800000, RZ, 0xc0, !PT ;  /* 0xff800000de007812 */ /* 0x000fe200078ec0ff */
[----:B------:R-:W-:-:S02]  /*f760*/  FMUL R213, R209, R213 ;  /* 0x000000d5d1d57220 */ /* 0x000fc40000400000 */
[C---:B------:R-:W-:Y:S02]  /*f770*/  FMUL R215, R209.reuse, R215 ;  /* 0x000000d7d1d77220 */ /* 0x040fe40000400000 */
[C---:B------:R-:W-:Y:S02]  /*f780*/  FMUL R217, R209.reuse, R217 ;  /* 0x000000d9d1d97220 */ /* 0x040fe40000400000 */
[C---:B------:R-:W-:Y:S01]  /*f790*/  FMUL R210, R209.reuse, R210 ;  /* 0x000000d2d1d27220 */ /* 0x040fe20000400000 */
[----:B------:R-:W4:Y:S01]  /*f7a0*/  I2F R222, R208 ;  /* 0x000000d000de7306 */ /* 0x000f220000201400 */
[C---:B------:R-:W-:Y:S02]  /*f7b0*/  FMUL R212, R209.reuse, R212 ;  /* 0x000000d4d1d47220 */ /* 0x040fe40000400000 */
[C---:B------:R-:W-:Y:S02]  /*f7c0*/  FMUL R214, R209.reuse, R214 ;  /* 0x000000d6d1d67220 */ /* 0x040fe40000400000 */
[----:B------:R-:W-:Y:S01]  /*f7d0*/  FMUL R216, R209, R216 ;  /* 0x000000d8d1d87220 */ /* 0x000fe20000400000 */
[----:B------:R-:W-:Y:S01]  /*f7e0*/  LOP3.LUT R209, R223, 0xff800000, RZ, 0xc0, !PT ;  /* 0xff800000dfd17812 */ /* 0x000fe200078ec0ff */
[----:B0-----:R-:W-:-:S02]  /*f7f0*/  FMUL R219, R224, R219 ;  /* 0x000000dbe0db7220 */ /* 0x001fc40000400000 */
[C---:B------:R-:W-:Y:S02]  /*f800*/  FMUL R218, R224.reuse, R218 ;  /* 0x000000dae0da7220 */ /* 0x040fe40000400000 */
[C---:B------:R-:W-:Y:S02]  /*f810*/  FMUL R220, R224.reuse, R220 ;  /* 0x000000dce0dc7220 */ /* 0x040fe40000400000 */
[C---:B------:R-:W-:Y:S02]  /*f820*/  FMUL R221, R224.reuse, R221 ;  /* 0x000000dde0dd7220 */ /* 0x040fe40000400000 */
[C---:B------:R-:W-:Y:S02]  /*f830*/  FMUL R85, R224.reuse, R85 ;  /* 0x00000055e0557220 */ /* 0x040fe40000400000 */
[C---:B------:R-:W-:Y:S02]  /*f840*/  FMUL R84, R224.reuse, R84 ;  /* 0x00000054e0547220 */ /* 0x040fe40000400000 */
[----:B------:R-:W-:-:S02]  /*f850*/  FMUL R81, R224, R81 ;  /* 0x00000051e0517220 */ /* 0x000fc40000400000 */
[----:B------:R-:W-:Y:S01]  /*f860*/  FMUL R224, R224, R80 ;  /* 0x00000050e0e07220 */ /* 0x000fe20000400000 */
[----:B------:R-:W-:Y:S02]  /*f870*/  LOP3.LUT R80, R225, 0xff800000, RZ, 0xc0, !PT ;  /* 0xff800000e1507812 */ /* 0x000fe400078ec0ff */
[----:B------:R-:W0:Y:S01]  /*f880*/  I2F R225, R209 ;  /* 0x000000d100e17306 */ /* 0x000e220000201400 */
[----:B------:R-:W-:Y:S01]  /*f890*/  IADD3 R229, R17, -0x3f3504f3, RZ ;  /* 0xc0cafb0d11e57810 */ /* 0x000fe20007ffe0ff */
[C---:B--2---:R-:W-:Y:S02]  /*f8a0*/  FMUL R77, R227.reuse, R77 ;  /* 0x0000004de34d7220 */ /* 0x044fe40000400000 */
[C---:B------:R-:W-:Y:S02]  /*f8b0*/  FMUL R76, R227.reuse, R76 ;  /* 0x0000004ce34c7220 */ /* 0x040fe40000400000 */
[C---:B------:R-:W-:Y:S02]  /*f8c0*/  FMUL R73, R227.reuse, R73 ;  /* 0x00000049e3497220 */ /* 0x040fe40000400000 */
[----:B------:R-:W-:-:S02]  /*f8d0*/  FMUL R72, R227, R72 ;  /* 0x00000048e3487220 */ /* 0x000fc40000400000 */
[C---:B------:R-:W-:Y:S02]  /*f8e0*/  FMUL R69, R227.reuse, R69 ;  /* 0x00000045e3457220 */ /* 0x040fe40000400000 */
[C---:B------:R-:W-:Y:S02]  /*f8f0*/  FMUL R68, R227.reuse, R68 ;  /* 0x00000044e3447220 */ /* 0x040fe40000400000 */
[C---:B------:R-:W-:Y:S02]  /*f900*/  FMUL R65, R227.reuse, R65 ;  /* 0x00000041e3417220 */ /* 0x040fe40000400000 */
[----:B------:R-:W-:Y:S01]  /*f910*/  FMUL R227, R227, R64 ;  /* 0x00000040e3e37220 */ /* 0x000fe20000400000 */
[----:B------:R-:W-:Y:S01]  /*f920*/  LOP3.LUT R64, R229, 0xff800000, RZ, 0xc0, !PT ;  /* 0xff800000e5407812 */ /* 0x000fe200078ec0ff */
[----:B---3--:R-:W-:Y:S01]  /*f930*/  FMUL R229, R207, R50 ;  /* 0x00000032cfe57220 */ /* 0x008fe20000400000 */
[----:B------:R-:W-:Y:S02]  /*f940*/  IADD3 R228, R19, -0x3f3504f3, RZ ;  /* 0xc0cafb0d13e47810 */ /* 0x000fe40007ffe0ff */
[----:B------:R-:W-:Y:S01]  /*f950*/  IADD3 R50, R15, -0x3f3504f3, RZ ;  /* 0xc0cafb0d0f327810 */ /* 0x000fe20007ffe0ff */
[----:B-1----:R-:W-:Y:S01]  /*f960*/  FMUL R79, R226, R79 ;  /* 0x0000004fe24f7220 */ /* 0x002fe20000400000 */
[----:B------:R-:W-:Y:S01]  /*f970*/  IADD3 R230, R16, -0x3f3504f3, RZ ;  /* 0xc0cafb0d10e67810 */ /* 0x000fe20007ffe0ff */
[C---:B------:R-:W-:Y:S01]  /*f980*/  FMUL R78, R226.reuse, R78 ;  /* 0x0000004ee24e7220 */ /* 0x040fe20000400000 */
[----:B------:R-:W1:Y:S01]  /*f990*/  I2F R234, R64 ;  /* 0x0000004000ea7306 */ /* 0x000e620000201400 */
[----:B------:R-:W-:-:S02]  /*f9a0*/  FMUL R75, R226, R75 ;  /* 0x0000004be24b7220 */ /* 0x000fc40000400000 */
[C---:B------:R-:W-:Y:S02]  /*f9b0*/  FMUL R74, R226.reuse, R74 ;  /* 0x0000004ae24a7220 */ /* 0x040fe40000400000 */
[C---:B------:R-:W-:Y:S02]  /*f9c0*/  FMUL R71, R226.reuse, R71 ;  /* 0x00000047e2477220 */ /* 0x040fe40000400000 */
[C---:B------:R-:W-:Y:S02]  /*f9d0*/  FMUL R70, R226.reuse, R70 ;  /* 0x00000046e2467220 */ /* 0x040fe40000400000 */
[C---:B------:R-:W-:Y:S02]  /*f9e0*/  FMUL R67, R226.reuse, R67 ;  /* 0x00000043e2437220 */ /* 0x040fe40000400000 */
[----:B------:R-:W-:Y:S01]  /*f9f0*/  FMUL R226, R226, R66 ;  /* 0x00000042e2e27220 */ /* 0x000fe20000400000 */
[----:B------:R-:W-:Y:S01]  /*fa00*/  LOP3.LUT R66, R228, 0xff800000, RZ, 0xc0, !PT ;  /* 0xff800000e4427812 */ /* 0x000fe200078ec0ff */
[----:B----4-:R-:W-:Y:S01]  /*fa10*/  FFMA.FTZ R204, R222, 1.1920928955078125e-07, R204 ;  /* 0x34000000decc7823 */ /* 0x010fe200000100cc */
[----:B------:R-:W-:Y:S01]  /*fa20*/  LOP3.LUT R222, R50, 0xff800000, RZ, 0xc0, !PT ;  /* 0xff80000032de7812 */ /* 0x000fe200078ec0ff */
[----:B------:R-:W-:-:S02]  /*fa30*/  FMUL R63, R207, R63 ;  /* 0x0000003fcf3f7220 */ /* 0x000fc40000400000 */
[C---:B------:R-:W-:Y:S02]  /*fa40*/  FMUL R62, R207.reuse, R62 ;  /* 0x0000003ecf3e7220 */ /* 0x040fe40000400000 */
[C---:B------:R-:W-:Y:S02]  /*fa50*/  FMUL R59, R207.reuse, R59 ;  /* 0x0000003bcf3b7220 */ /* 0x040fe40000400000 */
[C---:B------:R-:W-:Y:S02]  /*fa60*/  FMUL R58, R207.reuse, R58 ;  /* 0x0000003acf3a7220 */ /* 0x040fe40000400000 */
[C---:B------:R-:W-:Y:S02]  /*fa70*/  FMUL R55, R207.reuse, R55 ;  /* 0x00000037cf377220 */ /* 0x040fe40000400000 */
[C---:B------:R-:W-:Y:S02]  /*fa80*/  FMUL R54, R207.reuse, R54 ;  /* 0x00000036cf367220 */ /* 0x040fe40000400000 */
[----:B------:R-:W-:Y:S01]  /*fa90*/  FMUL R228, R207, R51 ;  /* 0x00000033cfe47220 */ /* 0x000fe20000400000 */
[----:B------:R-:W-:Y:S01]  /*faa0*/  LOP3.LUT R207, R230, 0xff800000, RZ, 0xc0, !PT ;  /* 0xff800000e6cf7812 */ /* 0x000fe200078ec0ff */
[----:B------:R-:W2:Y:S01]  /*fab0*/  I2F R223, R0 ;  /* 0x0000000000df7306 */ /* 0x000ea20000201400 */
[----:B0-----:R-:W-:Y:S01]  /*fac0*/  FFMA.FTZ R230, R225, 1.1920928955078125e-07, R22 ;  /* 0x34000000e1e67823 */ /* 0x001fe20000010016 */
[----:B------:R-:W-:-:S06]  /*fad0*/  FSEL R233, RZ, -23, P3 ;  /* 0xc1b80000ffe97808 */ /* 0x000fcc0001800000 */
[----:B------:R-:W0:Y:S01]  /*fae0*/  I2F R22, R222 ;  /* 0x000000de00167306 */ /* 0x000e220000201400 */
[----:B------:R-:W-:Y:S02]  /*faf0*/  FSEL R50, RZ, -23, P0 ;  /* 0xc1b80000ff327808 */ /* 0x000fe40000000000 */
[----:B------:R-:W-:Y:S01]  /*fb00*/  FSETP.GT.AND P0, PT, |R13|, 8.50705917302346158658e+37, PT ;  /* 0x7e8000000d00780b */ /* 0x000fe20003f04200 */
[----:B-1----:R-:W-:Y:S01]  /*fb10*/  FFMA.FTZ R233, R234, 1.1920928955078125e-07, R233 ;  /* 0x34000000eae97823 */ /* 0x002fe200000100e9 */
[----:B------:R-:W-:Y:S02]  /*fb20*/  FSEL R235, RZ, -23, P1 ;  /* 0xc1b80000ffeb7808 */ /* 0x000fe40000800000 */
[----:B------:R-:W-:Y:S02]  /*fb30*/  FSEL R234, RZ, -23, P2 ;  /* 0xc1b80000ffea7808 */ /* 0x000fe40001000000 */
[----:B------:R-:W-:Y:S01]  /*fb40*/  FSETP.GT.AND P2, PT, |R11|, 8.50705917302346158658e+37, PT ;  /* 0x7e8000000b00780b */ /* 0x000fe20003f44200 */
[----:B--2---:R-:W-:Y:S01]  /*fb50*/  FFMA.FTZ R223, R223, 1.1920928955078125e-07, R23 ;  /* 0x34000000dfdf7823 */ /* 0x004fe20000010017 */
[----:B------:R-:W-:-:S02]  /*fb60*/  FSEL R23, RZ, -23, P4 ;  /* 0xc1b80000ff177808 */ /* 0x000fc40002000000 */
[----:B------:R-:W-:Y:S01]  /*fb70*/  FSETP.GEU.AND P3, PT, |R13|, 1.175494350822287508e-38, PT ;  /* 0x008000000d00780b */ /* 0x000fe20003f6e200 */
[----:B------:R-:W-:Y:S01]  /*fb80*/  IMAD.MOV.U32 R48, RZ, RZ, R53 ;  /* 0x000000ffff307224 */ /* 0x000fe200078e0035 */
[----:B------:R-:W-:Y:S01]  /*fb90*/  FSETP.GEU.AND P4, PT, |R11|, 1.175494350822287508e-38, PT ;  /* 0x008000000b00780b */ /* 0x000fe20003f8e200 */
[----:B0-----:R-:W-:Y:S01]  /*fba0*/  FFMA.FTZ R235, R22, 1.1920928955078125e-07, R235 ;  /* 0x3400000016eb7823 */ /* 0x001fe200000100eb */
[----:B------:R-:W-:Y:S02]  /*fbb0*/  MOV R22, R49 ;  /* 0x0000003100167202 */ /* 0x000fe40000000f00 */
[----:B------:R-:W-:Y:S01]  /*fbc0*/  FSETP.GT.AND P1, PT, |R12|, 8.50705917302346158658e+37, PT ;  /* 0x7e8000000c00780b */ /* 0x000fe20003f24200 */
        /* <DEDUP_REMOVED lines=9> */
[----:B------:R-:W-:Y:S01]  /*fc60*/  FSETP.GEU.AND P0, PT, |R12|, 1.175494350822287508e-38, PT ;  /* 0x008000000c00780b */ /* 0x000fe20003f0e200 */
[----:B------:R-:W-:-:S02]  /*fc70*/  @P2 FMUL R11, R11, 0.25 ;  /* 0x3e8000000b0b2820 */ /* 0x000fc40000400000 */
[----:B------:R-:W-:Y:S02]  /*fc80*/  @!P3 FMUL R13, R13, 16777216 ;  /* 0x4b8000000d0db820 */ /* 0x000fe40000400000 */
[----:B------:R-:W-:Y:S02]  /*fc90*/  @!P4 FMUL R11, R11, 16777216 ;  /* 0x4b8000000b0bc820 */ /* 0x000fe40000400000 */
[----:B------:R-:W-:Y:S01]  /*fca0*/  @P1 FMUL R12, R12, 0.25 ;  /* 0x3e8000000c0c1820 */ /* 0x000fe20000400000 */
[----:B------:R-:W0:Y:S05]  /*fcb0*/  I2F R51, R207 ;  /* 0x000000cf00337306 */ /* 0x000e2a0000201400 */
[----:B------:R-:W-:-:S03]  /*fcc0*/  @!P0 FMUL R12, R12, 16777216 ;  /* 0x4b8000000c0c8820 */ /* 0x000fc60000400000 */
[----:B------:R-:W1:Y:S08]  /*fcd0*/  I2F R231, R80 ;  /* 0x0000005000e77306 */ /* 0x000e700000201400 */
[----:B------:R-:W2:Y:S08]  /*fce0*/  MUFU.RCP R13, R13 ;  /* 0x0000000d000d7308 */ /* 0x000eb00000001000 */
[----:B------:R-:W3:Y:S08]  /*fcf0*/  I2F R232, R66 ;  /* 0x0000004200e87306 */ /* 0x000ef00000201400 */
[----:B------:R-:W4:Y:S01]  /*fd00*/  MUFU.RCP R11, R11 ;  /* 0x0000000b000b7308 */ /* 0x000f220000001000 */
[----:B------:R-:W-:-:S02]  /*fd10*/  @P2 FMUL R100, R100, 0.25 ;  /* 0x3e80000064642820 */ /* 0x000fc40000400000 */
[----:B------:R-:W-:Y:S02]  /*fd20*/  @P2 FMUL R96, R96, 0.25 ;  /* 0x3e80000060602820 */ /* 0x000fe40000400000 */
[----:B------:R-:W-:-:S03]  /*fd30*/  @P2 FMUL R108, R108, 0.25 ;  /* 0x3e8000006c6c2820 */ /* 0x000fc60000400000 */
[----:B------:R-:W5:Y:S01]  /*fd40*/  MUFU.RCP R12, R12 ;  /* 0x0000000c000c7308 */ /* 0x000f620000001000 */
[----:B------:R-:W-:Y:S02]  /*fd50*/  @P2 FMUL R104, R104, 0.25 ;  /* 0x3e80000068682820 */ /* 0x000fe40000400000 */
[----:B------:R-:W-:Y:S02]  /*fd60*/  @P2 FMUL R109, R109, 0.25 ;  /* 0x3e8000006d6d2820 */ /* 0x000fe40000400000 */
[----:B------:R-:W-:Y:S02]  /*fd70*/  @P2 FMUL R105, R105, 0.25 ;  /* 0x3e80000069692820 */ /* 0x000fe40000400000 */
[----:B------:R-:W-:Y:S02]  /*fd80*/  @P2 FMUL R101, R101, 0.25 ;  /* 0x3e80000065652820 */ /* 0x000fe40000400000 */
[----:B------:R-:W-:Y:S02]  /*fd90*/  @P2 FMUL R97, R97, 0.25 ;  /* 0x3e80000061612820 */ /* 0x000fe40000400000 */
[----:B------:R-:W-:-:S02]  /*fda0*/  @!P3 FMUL R61, R61, 16777216 ;  /* 0x4b8000003d3db820 */ /* 0x000fc40000400000 */
[----:B------:R-:W-:Y:S02]  /*fdb0*/  @!P3 FMUL R22, R22, 16777216 ;  /* 0x4b8000001616b820 */ /* 0x000fe40000400000 */
[----:B------:R-:W-:Y:S02]  /*fdc0*/  @!P3 FMUL R57, R57, 16777216 ;  /* 0x4b8000003939b820 */ /* 0x000fe40000400000 */
[----:B------:R-:W-:Y:S02]  /*fdd0*/  @!P4 FMUL R100, R100, 16777216 ;  /* 0x4b8000006464c820 */ /* 0x000fe40000400000 */
[----:B------:R-:W-:Y:S02]  /*fde0*/  @!P4 FMUL R96, R96, 16777216 ;  /* 0x4b8000006060c820 */ /* 0x000fe40000400000 */
[----:B------:R-:W-:Y:S02]  /*fdf0*/  @!P3 FMUL R60, R60, 16777216 ;  /* 0x4b8000003c3cb820 */ /* 0x000fe40000400000 */
[----:B------:R-:W-:-:S02]  /*fe00*/  @!P3 FMUL R56, R56, 16777216 ;  /* 0x4b8000003838b820 */ /* 0x000fc40000400000 */
[----:B------:R-:W-:Y:S02]  /*fe10*/  @!P3 FMUL R48, R48, 16777216 ;  /* 0x4b8000003030b820 */ /* 0x000fe40000400000 */
[----:B------:R-:W-:Y:S02]  /*fe20*/  @!P3 FMUL R52, R52, 16777216 ;  /* 0x4b8000003434b820 */ /* 0x000fe40000400000 */
[----:B------:R-:W-:Y:S02]  /*fe30*/  @!P3 FMUL R236, R236, 16777216 ;  /* 0x4b800000ececb820 */ /* 0x000fe40000400000 */
[----:B------:R-:W-:Y:S02]  /*fe40*/  @!P4 FMUL R108, R108, 16777216 ;  /* 0x4b8000006c6cc820 */ /* 0x000fe40000400000 */
[----:B------:R-:W-:Y:S02]  /*fe50*/  @!P4 FMUL R104, R104, 16777216 ;  /* 0x4b8000006868c820 */ /* 0x000fe40000400000 */
[----:B0-----:R-:W-:-:S02]  /*fe60*/  FFMA.FTZ R234, R51, 1.1920928955078125e-07, R234 ;  /* 0x3400000033ea7823 */ /* 0x001fc400000100ea */
[----:B------:R-:W-:Y:S02]  /*fe70*/  @!P4 FMUL R109, R109, 16777216 ;  /* 0x4b8000006d6dc820 */ /* 0x000fe40000400000 */
[----:B------:R-:W-:Y:S02]  /*fe80*/  @!P4 FMUL R105, R105, 16777216 ;  /* 0x4b8000006969c820 */ /* 0x000fe40000400000 */
[----:B------:R-:W-:Y:S02]  /*fe90*/  @!P4 FMUL R101, R101, 16777216 ;  /* 0x4b8000006565c820 */ /* 0x000fe40000400000 */
[----:B------:R-:W-:Y:S02]  /*fea0*/  @!P4 FMUL R97, R97, 16777216 ;  /* 0x4b8000006161c820 */ /* 0x000fe40000400000 */
[----:B------:R-:W-:Y:S02]  /*feb0*/  @P1 FMUL R111, R111, 0.25 ;  /* 0x3e8000006f6f1820 */ /* 0x000fe40000400000 */
[----:B------:R-:W-:-:S02]  /*fec0*/  @P1 FMUL R110, R110, 0.25 ;  /* 0x3e8000006e6e1820 */ /* 0x000fc40000400000 */
[----:B------:R-:W-:Y:S02]  /*fed0*/  @P1 FMUL R107, R107, 0.25 ;  /* 0x3e8000006b6b1820 */ /* 0x000fe40000400000 */
[----:B------:R-:W-:Y:S02]  /*fee0*/  @P1 FMUL R106, R106, 0.25 ;  /* 0x3e8000006a6a1820 */ /* 0x000fe40000400000 */
[----:B------:R-:W-:Y:S02]  /*fef0*/  @P1 FMUL R103, R103, 0.25 ;  /* 0x3e80000067671820 */ /* 0x000fe40000400000 */
[----:B------:R-:W-:Y:S02]  /*ff00*/  @P1 FMUL R102, R102, 0.25 ;  /* 0x3e80000066661820 */ /* 0x000fe40000400000 */
[----:B------:R-:W-:Y:S02]  /*ff10*/  @P1 FMUL R99, R99, 0.25 ;  /* 0x3e80000063631820 */ /* 0x000fe40000400000 */
[----:B------:R-:W-:-:S02]  /*ff20*/  @P1 FMUL R98, R98, 0.25 ;  /* 0x3e80000062621820 */ /* 0x000fc40000400000 */
[----:B-1----:R-:W-:Y:S02]  /*ff30*/  FFMA.FTZ R231, R231, 1.1920928955078125e-07, R50 ;  /* 0x34000000e7e77823 */ /* 0x002fe40000010032 */
[C---:B--2---:R-:W-:Y:S02]  /*ff40*/  FMUL R49, R13.reuse, R61 ;  /* 0x0000003d0d317220 */ /* 0x044fe40000400000 */
[C---:B------:R-:W-:Y:S02]  /*ff50*/  FMUL R51, R13.reuse, R22 ;  /* 0x000000160d337220 */ /* 0x040fe40000400000 */
[----:B---3--:R-:W-:Y:S02]  /*ff60*/  FFMA.FTZ R232, R232, 1.1920928955078125e-07, R23 ;  /* 0x34000000e8e87823 */ /* 0x008fe40000010017 */
[----:B------:R-:W-:Y:S02]  /*ff70*/  FMUL R50, R13, R57 ;  /* 0x000000390d327220 */ /* 0x000fe40000400000 */
[----:B----4-:R-:W-:-:S02]  /*ff80*/  FMUL R22, R11, R100 ;  /* 0x000000640b167220 */ /* 0x010fc40000400000 */
[----:B------:R-:W-:Y:S02]  /*ff90*/  FMUL R61, R11, R96 ;  /* 0x000000600b3d7220 */ /* 0x000fe40000400000 */
[C---:B------:R-:W-:Y:S02]  /*ffa0*/  FMUL R53, R13.reuse, R60 ;  /* 0x0000003c0d357220 */ /* 0x040fe40000400000 */
[C---:B------:R-:W-:Y:S02]  /*ffb0*/  FMUL R56, R13.reuse, R56 ;  /* 0x000000380d387220 */ /* 0x040fe40000400000 */
[C---:B------:R-:W-:Y:S02]  /*ffc0*/  FMUL R48, R13.reuse, R48 ;  /* 0x000000300d307220 */ /* 0x040fe40000400000 */
[C---:B------:R-:W-:Y:S02]  /*ffd0*/  FMUL R52, R13.reuse, R52 ;  /* 0x000000340d347220 */ /* 0x040fe40000400000 */
[----:B------:R-:W-:-:S02]  /*ffe0*/  FMUL R57, R13, R236 ;  /* 0x000000ec0d397220 */ /* 0x000fc40000400000 */
[C---:B------:R-:W-:Y:S02]  /*fff0*/  FMUL R23, R11.reuse, R108 ;  /* 0x0000006c0b177220 */ /* 0x040fe40000400000 */
[C---:B------:R-:W-:Y:S02]  /*10000*/  FMUL R104, R11.reuse, R104 ;  /* 0x000000680b687220 */ /* 0x040fe40000400000 */
[C---:B------:R-:W-:Y:S02]  /*10010*/  FMUL R13, R11.reuse, R109 ;  /* 0x0000006d0b0d7220 */ /* 0x040fe40000400000 */
[C---:B------:R-:W-:Y:S02]  /*10020*/  FMUL R108, R11.reuse, R105 ;  /* 0x000000690b6c7220 */ /* 0x040fe40000400000 */
[C---:B------:R-:W-:Y:S02]  /*10030*/  FMUL R101, R11.reuse, R101 ;  /* 0x000000650b657220 */ /* 0x040fe40000400000 */
[----:B------:R-:W-:-:S02]  /*10040*/  FMUL R100, R11, R97 ;  /* 0x000000610b647220 */ /* 0x000fc40000400000 */
[----:B------:R-:W-:Y:S02]  /*10050*/  @!P0 FMUL R111, R111, 16777216 ;  /* 0x4b8000006f6f8820 */ /* 0x000fe40000400000 */
[----:B------:R-:W-:Y:S02]  /*10060*/  @!P0 FMUL R110, R110, 16777216 ;  /* 0x4b8000006e6e8820 */ /* 0x000fe40000400000 */
[----:B------:R-:W-:Y:S02]  /*10070*/  @!P0 FMUL R107, R107, 16777216 ;  /* 0x4b8000006b6b8820 */ /* 0x000fe40000400000 */
[----:B------:R-:W-:Y:S02]  /*10080*/  @!P0 FMUL R106, R106, 16777216 ;  /* 0x4b8000006a6a8820 */ /* 0x000fe40000400000 */
[----:B------:R-:W-:Y:S02]  /*10090*/  @!P0 FMUL R103, R103, 16777216 ;  /* 0x4b80000067678820 */ /* 0x000fe40000400000 */
[----:B------:R-:W-:-:S02]  /*100a0*/  @!P0 FMUL R102, R102, 16777216 ;  /* 0x4b80000066668820 */ /* 0x000fc40000400000 */
[----:B------:R-:W-:Y:S02]  /*100b0*/  @!P0 FMUL R99, R99, 16777216 ;  /* 0x4b80000063638820 */ /* 0x000fe40000400000 */
[----:B------:R-:W-:Y:S01]  /*100c0*/  @!P0 FMUL R98, R98, 16777216 ;  /* 0x4b80000062628820 */ /* 0x000fe20000400000 */
[----:B------:R-:W-:Y:S01]  /*100d0*/  F2FP.BF16.PACK_AB R22, R22, R61 ;  /* 0x0000003d1616723e */ /* 0x000fe200000010ff */
[C---:B-----5:R-:W-:Y:S01]  /*100e0*/  FMUL R111, R12.reuse, R111 ;  /* 0x0000006f0c6f7220 */ /* 0x060fe20000400000 */
[----:B------:R-:W-:Y:S01]  /*100f0*/  F2FP.BF16.PACK_AB R23, R23, R104 ;  /* 0x000000681717723e */ /* 0x000fe200000010ff */
[C---:B------:R-:W-:Y:S01]  /*10100*/  FMUL R110, R12.reuse, R110 ;  /* 0x0000006e0c6e7220 */ /* 0x040fe20000400000 */
[----:B------:R-:W-:Y:S01]  /*10110*/  F2FP.BF16.PACK_AB R13, R13, R108 ;  /* 0x0000006c0d0d723e */ /* 0x000fe200000010ff */
[C---:B------:R-:W-:Y:S02]  /*10120*/  FMUL R60, R12.reuse, R107 ;  /* 0x0000006b0c3c7220 */ /* 0x040fe40000400000 */
[----:B------:R-:W-:-:S02]  /*10130*/  FMUL R11, R12, R106 ;  /* 0x0000006a0c0b7220 */ /* 0x000fc40000400000 */
[C---:B------:R-:W-:Y:S02]  /*10140*/  FMUL R103, R12.reuse, R103 ;  /* 0x000000670c677220 */ /* 0x040fe40000400000 */
[C---:B------:R-:W-:Y:S02]  /*10150*/  FMUL R102, R12.reuse, R102 ;  /* 0x000000660c667220 */ /* 0x040fe40000400000 */
[C---:B------:R-:W-:Y:S02]  /*10160*/  FMUL R96, R12.reuse, R99 ;  /* 0x000000630c607220 */ /* 0x040fe40000400000 */
[----:B------:R-:W-:Y:S01]  /*10170*/  FMUL R61, R12, R98 ;  /* 0x000000620c3d7220 */ /* 0x000fe20000400000 */
[----:B------:R-:W-:Y:S01]  /*10180*/  F2FP.BF16.PACK_AB R12, R101, R100 ;  /* 0x00000064650c723e */ /* 0x000fe200000010ff */
[----:B------:R0:W-:Y:S01]  /*10190*/  STS.64 [R206], R22 ;  /* 0x00000016ce007388 */ /* 0x0001e20000000a00 */
[----:B------:R-:W-:Y:S02]  /*101a0*/  F2FP.BF16.PACK_AB R48, R48, R51 ;  /* 0x000000333030723e */ /* 0x000fe400000010ff */
[----:B------:R-:W-:Y:S01]  /*101b0*/  F2FP.BF16.PACK_AB R49, R49, R50 ;  /* 0x000000323131723e */ /* 0x000fe200000010ff */
[----:B------:R1:W-:Y:S01]  /*101c0*/  STS.64 [R206+0x200], R12 ;  /* 0x0002000cce007388 */ /* 0x0003e20000000a00 */
[----:B------:R-:W-:-:S02]  /*101d0*/  F2FP.BF16.PACK_AB R51, R76, R72 ;  /* 0x000000484c33723e */ /* 0x000fc400000010ff */
[----:B------:R-:W-:Y:S02]  /*101e0*/  F2FP.BF16.PACK_AB R225, R218, R221 ;  /* 0x000000dddae1723e */ /* 0x000fe400000010ff */
[----:B------:R-:W-:Y:S02]  /*101f0*/  F2FP.BF16.PACK_AB R50, R68, R227 ;  /* 0x000000e34432723e */ /* 0x000fe400000010ff */
[----:B------:R-:W-:Y:S02]  /*10200*/  F2FP.BF16.PACK_AB R73, R77, R73 ;  /* 0x000000494d49723e */ /* 0x000fe400000010ff */
[----:B0-----:R-:W-:Y:S02]  /*10210*/  F2FP.BF16.PACK_AB R23, R53, R56 ;  /* 0x000000383517723e */ /* 0x001fe400000010ff */
[----:B------:R-:W-:Y:S02]  /*10220*/  F2FP.BF16.PACK_AB R22, R52, R57 ;  /* 0x000000393416723e */ /* 0x000fe400000010ff */
[----:B------:R-:W-:-:S02]  /*10230*/  F2FP.BF16.PACK_AB R72, R69, R65 ;  /* 0x000000414548723e */ /* 0x000fc400000010ff */
[----:B------:R-:W-:Y:S02]  /*10240*/  F2FP.BF16.PACK_AB R224, R84, R224 ;  /* 0x000000e054e0723e */ /* 0x000fe400000010ff */
[----:B------:R-:W-:Y:S02]  /*10250*/  F2FP.BF16.PACK_AB R219, R219, R220 ;  /* 0x000000dcdbdb723e */ /* 0x000fe400000010ff */
[----:B------:R-:W-:Y:S02]  /*10260*/  F2FP.BF16.PACK_AB R218, R85, R81 ;  /* 0x0000005155da723e */ /* 0x000fe400000010ff */
[----:B-1----:R-:W-:Y:S02]  /*10270*/  F2FP.BF16.PACK_AB R13, R110, R11 ;  /* 0x0000000b6e0d723e */ /* 0x002fe400000010ff */
[----:B------:R-:W-:Y:S02]  /*10280*/  F2FP.BF16.PACK_AB R12, R102, R61 ;  /* 0x0000003d660c723e */ /* 0x000fe400000010ff */
[----:B------:R-:W-:Y:S01]  /*10290*/  LOP3.LUT R52, R206, 0x8, RZ, 0x3c, !PT ;  /* 0x00000008ce347812 */ /* 0x000fe200078e3cff */
[----:B------:R0:W-:Y:S01]  /*102a0*/  STS.64 [R206+0x80], R22 ;  /* 0x00008016ce007388 */ /* 0x0001e20000000a00 */
[----:B------:R-:W-:-:S03]  /*102b0*/  IADD3 R208, R21, -R208, RZ ;  /* 0x800000d015d07210 */ /* 0x000fc60007ffe0ff */
[----:B------:R-:W-:Y:S04]  /*102c0*/  STS.64 [R206+0x280], R48 ;  /* 0x00028030ce007388 */ /* 0x000fe80000000a00 */
[----:B------:R-:W-:Y:S04]  /*102d0*/  STS.64 [R206+0x100], R50 ;  /* 0x00010032ce007388 */ /* 0x000fe80000000a00 */
[----:B------:R-:W-:Y:S04]  /*102e0*/  STS.64 [R206+0x300], R72 ;  /* 0x00030048ce007388 */ /* 0x000fe80000000a00 */
[----:B------:R-:W-:Y:S04]  /*102f0*/  STS.64 [R206+0x180], R224 ;  /* 0x000180e0ce007388 */ /* 0x000fe80000000a00 */
[----:B------:R-:W-:Y:S01]  /*10300*/  STS.64 [R206+0x380], R218 ;  /* 0x000380dace007388 */ /* 0x000fe20000000a00 */
[----:B------:R-:W-:-:S03]  /*10310*/  FADD R11, R208, -1 ;  /* 0xbf800000d00b7421 */ /* 0x000fc60000000000 */
[----:B------:R1:W-:Y:S01]  /*10320*/  STS.64 [R52+0x4000], R12 ;  /* 0x0040000c34007388 */ /* 0x0003e20000000a00 */
[----:B0-----:R-:W-:Y:S02]  /*10330*/  F2FP.BF16.PACK_AB R23, R111, R60 ;  /* 0x0000003c6f17723e */ /* 0x001fe400000010ff */
[----:B------:R-:W-:Y:S01]  /*10340*/  F2FP.BF16.PACK_AB R22, R103, R96 ;  /* 0x000000606716723e */ /* 0x000fe200000010ff */
[----:B-1----:R-:W-:Y:S01]  /*10350*/  IMAD.IADD R12, R14, 0x1, -R0 ;  /* 0x000000010e0c7824 */ /* 0x002fe200078e0a00 */
[----:B------:R-:W-:-:S03]  /*10360*/  MOV R0, 0x3dc6b27f ;  /* 0x3dc6b27f00007802 */ /* 0x000fc60000000f00 */
[----:B------:R-:W-:Y:S02]  /*10370*/  FADD R13, R12, -1 ;  /* 0xbf8000000c0d7421 */ /* 0x000fe40000000000 */
[C---:B------:R-:W-:Y:S01]  /*10380*/  FFMA.FTZ R12, R11.reuse, R0, -0.16845393180847167969 ;  /* 0xbe2c7f300b0c7423 */ /* 0x040fe20000010000 */
[----:B------:R0:W-:Y:S03]  /*10390*/  STS.64 [R52+0x4200], R22 ;  /* 0x0042001634007388 */ /* 0x0001e60000000a00 */
[----:B------:R-:W-:Y:S01]  /*103a0*/  FFMA.FTZ R12, R11, R12, 0.1716887056827545166 ;  /* 0x3e2fcf2a0b0c7423 */ /* 0x000fe2000001000c */
[----:B------:R-:W-:-:S03]  /*103b0*/  IADD3 R209, R18, -R209, RZ ;  /* 0x800000d112d17210 */ /* 0x000fc60007ffe0ff */
[----:B------:R-:W-:Y:S02]  /*103c0*/  FFMA.FTZ R12, R11, R12, -0.17900948226451873779 ;  /* 0xbe374e430b0c7423 */ /* 0x000fe4000001000c */
[----:B0-----:R-:W-:-:S04]  /*103d0*/  FFMA.FTZ R22, R13, R0, -0.16845393180847167969 ;  /* 0xbe2c7f300d167423 */ /* 0x001fc80000010000 */
[C---:B------:R-:W-:Y:S01]  /*103e0*/  FFMA.FTZ R22, R13.reuse, R22, 0.1716887056827545166 ;  /* 0x3e2fcf2a0d167423 */ /* 0x040fe20000010016 */
[----:B------:R-:W-:Y:S01]  /*103f0*/  F2FP.BF16.PACK_AB R49, R62, R58 ;  /* 0x0000003a3e31723e */ /* 0x000fe200000010ff */
[----:B------:R-:W-:Y:S01]  /*10400*/  IMAD.IADD R80, R20, 0x1, -R80 ;  /* 0x0000000114507824 */ /* 0x000fe200078e0a50 */
[----:B------:R-:W-:Y:S01]  /*10410*/  F2FP.BF16.PACK_AB R48, R54, R229 ;  /* 0x000000e53630723e */ /* 0x000fe200000010ff */
[----:B------:R-:W-:Y:S02]  /*10420*/  FFMA.FTZ R22, R13, R22, -0.17900948226451873779 ;  /* 0xbe374e430d167423 */ /* 0x000fe40000010016 */
[----:B------:R-:W-:Y:S02]  /*10430*/  FFMA.FTZ R12, R11, R12, 0.20512372255325317383 ;  /* 0x3e520bf40b0c7423 */ /* 0x000fe4000001000c */
[----:B------:R-:W-:Y:S01]  /*10440*/  FADD R209, R209, -1 ;  /* 0xbf800000d1d17421 */ /* 0x000fe20000000000 */
[----:B------:R0:W-:Y:S01]  /*10450*/  STS.64 [R52+0x4080], R48 ;  /* 0x0040803034007388 */ /* 0x0001e20000000a00 */
[----:B------:R-:W-:-:S02]  /*10460*/  FADD R23, R80, -1 ;  /* 0xbf80000050177421 */ /* 0x000fc40000000000 */
[----:B------:R-:W-:Y:S02]  /*10470*/  FFMA.FTZ R22, R13, R22, 0.20512372255325317383 ;  /* 0x3e520bf40d167423 */ /* 0x000fe40000010016 */
[----:B------:R-:W-:Y:S02]  /*10480*/  FFMA.FTZ R12, R11, R12, -0.24046532809734344482 ;  /* 0xbe763c8b0b0c7423 */ /* 0x000fe4000001000c */
[----:B------:R-:W-:Y:S02]  /*10490*/  FFMA.FTZ R50, R23, R0, -0.16845393180847167969 ;  /* 0xbe2c7f3017327423 */ /* 0x000fe40000010000 */
[----:B------:R-:W-:Y:S02]  /*104a0*/  FFMA.FTZ R22, R13, R22, -0.24046532809734344482 ;  /* 0xbe763c8b0d167423 */ /* 0x000fe40000010016 */
[----:B0-----:R-:W-:Y:S02]  /*104b0*/  FFMA.FTZ R48, R209, R0, -0.16845393180847167969 ;  /* 0xbe2c7f30d1307423 */ /* 0x001fe40000010000 */
[----:B------:R-:W-:-:S02]  /*104c0*/  FFMA.FTZ R12, R11, R12, 0.28857114911079406738 ;  /* 0x3e93bf990b0c7423 */ /* 0x000fc4000001000c */
[----:B------:R-:W-:Y:S02]  /*104d0*/  FFMA.FTZ R48, R209, R48, 0.1716887056827545166 ;  /* 0x3e2fcf2ad1307423 */ /* 0x000fe40000010030 */
[----:B------:R-:W-:Y:S02]  /*104e0*/  FFMA.FTZ R50, R23, R50, 0.1716887056827545166 ;  /* 0x3e2fcf2a17327423 */ /* 0x000fe40000010032 */
[----:B------:R-:W-:Y:S02]  /*104f0*/  FFMA.FTZ R22, R13, R22, 0.28857114911079406738 ;  /* 0x3e93bf990d167423 */ /* 0x000fe40000010016 */
[----:B------:R-:W-:Y:S02]  /*10500*/  FFMA.FTZ R12, R11, R12, -0.36067417263984680176 ;  /* 0xbeb8aa490b0c7423 */ /* 0x000fe4000001000c */
[----:B------:R-:W-:Y:S02]  /*10510*/  FFMA.FTZ R48, R209, R48, -0.17900948226451873779 ;  /* 0xbe374e43d1307423 */ /* 0x000fe40000010030 */
[----:B------:R-:W-:-:S02]  /*10520*/  FFMA.FTZ R50, R23, R50, -0.17900948226451873779 ;  /* 0xbe374e4317327423 */ /* 0x000fc40000010032 */
[----:B------:R-:W-:Y:S02]  /*10530*/  FFMA.FTZ R22, R13, R22, -0.36067417263984680176 ;  /* 0xbeb8aa490d167423 */ /* 0x000fe40000010016 */
[----:B------:R-:W-:Y:S02]  /*10540*/  FFMA.FTZ R12, R11, R12, 0.48089820146560668945 ;  /* 0x3ef6384a0b0c7423 */ /* 0x000fe4000001000c */
[----:B------:R-:W-:Y:S02]  /*10550*/  FFMA.FTZ R48, R209, R48, 0.20512372255325317383 ;  /* 0x3e520bf4d1307423 */ /* 0x000fe40000010030 */
[----:B------:R-:W-:Y:S02]  /*10560*/  FFMA.FTZ R50, R23, R50, 0.20512372255325317383 ;  /* 0x3e520bf417327423 */ /* 0x000fe40000010032 */
[----:B------:R-:W-:Y:S02]  /*10570*/  FFMA.FTZ R22, R13, R22, 0.48089820146560668945 ;  /* 0x3ef6384a0d167423 */ /* 0x000fe40000010016 */
[----:B------:R-:W-:-:S02]  /*10580*/  FFMA.FTZ R12, R11, R12, -0.72134751081466674805 ;  /* 0xbf38aa3b0b0c7423 */ /* 0x000fc4000001000c */
[----:B------:R-:W-:Y:S02]  /*10590*/  FFMA.FTZ R48, R209, R48, -0.24046532809734344482 ;  /* 0xbe763c8bd1307423 */ /* 0x000fe40000010030 */
[----:B------:R-:W-:Y:S02]  /*105a0*/  FFMA.FTZ R50, R23, R50, -0.24046532809734344482 ;  /* 0xbe763c8b17327423 */ /* 0x000fe40000010032 */
[----:B------:R-:W-:Y:S02]  /*105b0*/  FFMA.FTZ R22, R13, R22, -0.72134751081466674805 ;  /* 0xbf38aa3b0d167423 */ /* 0x000fe40000010016 */
[----:B------:R-:W-:Y:S02]  /*105c0*/  FMUL R12, R11, R12 ;  /* 0x0000000c0b0c7220 */ /* 0x000fe40000400000 */
[----:B------:R-:W-:Y:S02]  /*105d0*/  FFMA.FTZ R48, R209, R48, 0.28857114911079406738 ;  /* 0x3e93bf99d1307423 */ /* 0x000fe40000010030 */
[----:B------:R-:W-:-:S02]  /*105e0*/  FFMA.FTZ R50, R23, R50, 0.28857114911079406738 ;  /* 0x3e93bf9917327423 */ /* 0x000fc40000010032 */
[----:B------:R-:W-:Y:S02]  /*105f0*/  FMUL R22, R13, R22 ;  /* 0x000000160d167220 */ /* 0x000fe40000400000 */
[----:B------:R-:W-:Y:S02]  /*10600*/  FMUL R12, R11, R12 ;  /* 0x0000000c0b0c7220 */ /* 0x000fe40000400000 */
[----:B------:R-:W-:Y:S01]  /*10610*/  FFMA.FTZ R48, R209, R48, -0.36067417263984680176 ;  /* 0xbeb8aa49d1307423 */ /* 0x000fe20000010030 */
[----:B------:R-:W-:Y:S01]  /*10620*/  IADD3 R64, R17, -R64, RZ ;  /* 0x8000004011407210 */ /* 0x000fe20007ffe0ff */
[----:B------:R-:W-:Y:S02]  /*10630*/  FFMA.FTZ R50, R23, R50, -0.36067417263984680176 ;  /* 0xbeb8aa4917327423 */ /* 0x000fe40000010032 */
[----:B------:R-:W-:Y:S02]  /*10640*/  FMUL R22, R13, R22 ;  /* 0x000000160d167220 */ /* 0x000fe40000400000 */
[----:B------:R-:W-:-:S02]  /*10650*/  FFMA.FTZ R11, R11, 1.4426950216293334961, R12 ;  /* 0x3fb8aa3b0b0b7823 */ /* 0x000fc4000001000c */
[----:B------:R-:W-:Y:S02]  /*10660*/  IMAD.IADD R66, R19, 0x1, -R66 ;  /* 0x0000000113427824 */ /* 0x000fe400078e0a42 */
[----:B------:R-:W-:Y:S02]  /*10670*/  FFMA.FTZ R48, R209, R48, 0.48089820146560668945 ;  /* 0x3ef6384ad1307423 */ /* 0x000fe40000010030 */
[----:B------:R-:W-:Y:S02]  /*10680*/  FFMA.FTZ R50, R23, R50, 0.48089820146560668945 ;  /* 0x3ef6384a17327423 */ /* 0x000fe40000010032 */
[----:B------:R-:W-:Y:S02]  /*10690*/  FFMA.FTZ R22, R13, 1.4426950216293334961, R22 ;  /* 0x3fb8aa3b0d167823 */ /* 0x000fe40000010016 */
[----:B------:R-:W-:Y:S01]  /*106a0*/  FADD R204, R204, R11 ;  /* 0x0000000bcccc7221 */ /* 0x000fe20000000000 */
[----:B------:R-:W-:Y:S01]  /*106b0*/  ISETP.GE.U32.AND P0, PT, R21, 0x7f800000, PT ;  /* 0x7f8000001500780c */ /* 0x000fe20003f06070 */
[----:B------:R-:W-:-:S02]  /*106c0*/  FADD R11, R66, -1 ;  /* 0xbf800000420b7421 */ /* 0x000fc40000000000 */
[----:B------:R-:W-:Y:S02]  /*106d0*/  FADD R13, R64, -1 ;  /* 0xbf800000400d7421 */ /* 0x000fe40000000000 */
[----:B------:R-:W-:Y:S01]  /*106e0*/  FFMA.FTZ R48, R209, R48, -0.72134751081466674805 ;  /* 0xbf38aa3bd1307423 */ /* 0x000fe20000010030 */
[----:B------:R-:W-:Y:S01]  /*106f0*/  ISETP.GE.U32.AND P6, PT, R14, 0x7f800000, PT ;  /* 0x7f8000000e00780c */ /* 0x000fe20003fc6070 */
[----:B------:R-:W-:Y:S02]  /*10700*/  FFMA.FTZ R50, R23, R50, -0.72134751081466674805 ;  /* 0xbf38aa3b17327423 */ /* 0x000fe40000010032 */
[----:B------:R-:W-:Y:S02]  /*10710*/  FADD R223, R223, R22 ;  /* 0x00000016dfdf7221 */ /* 0x000fe40000000000 */
[-C--:B------:R-:W-:Y:S02]  /*10720*/  FFMA.FTZ R12, R11, R0.reuse, -0.16845393180847167969 ;  /* 0xbe2c7f300b0c7423 */ /* 0x080fe40000010000 */
[----:B------:R-:W-:Y:S01]  /*10730*/  FFMA.FTZ R22, R13, R0, -0.16845393180847167969 ;  /* 0xbe2c7f300d167423 */ /* 0x000fe20000010000 */
[----:B------:R-:W-:Y:S01]  /*10740*/  ISETP.GE.U32.AND P3, PT, R18, 0x7f800000, PT ;  /* 0x7f8000001200780c */ /* 0x000fe20003f66070 */
[----:B------:R-:W-:-:S02]  /*10750*/  FMUL R48, R209, R48 ;  /* 0x00000030d1307220 */ /* 0x000fc40000400000 */
[----:B------:R-:W-:Y:S02]  /*10760*/  FMUL R50, R23, R50 ;  /* 0x0000003217327220 */ /* 0x000fe40000400000 */
[----:B------:R-:W-:Y:S02]  /*10770*/  FFMA.FTZ R12, R11, R12, 0.1716887056827545166 ;  /* 0x3e2fcf2a0b0c7423 */ /* 0x000fe4000001000c */
[----:B------:R-:W-:Y:S02]  /*10780*/  FFMA.FTZ R22, R13, R22, 0.1716887056827545166 ;  /* 0x3e2fcf2a0d167423 */ /* 0x000fe40000010016 */
[----:B------:R-:W-:Y:S02]  /*10790*/  FMUL R48, R209, R48 ;  /* 0x00000030d1307220 */ /* 0x000fe40000400000 */
[----:B------:R-:W-:Y:S02]  /*107a0*/  FMUL R50, R23, R50 ;  /* 0x0000003217327220 */ /* 0x000fe40000400000 */
[----:B------:R-:W-:-:S02]  /*107b0*/  FFMA.FTZ R12, R11, R12, -0.17900948226451873779 ;  /* 0xbe374e430b0c7423 */ /* 0x000fc4000001000c */
[----:B------:R-:W-:Y:S02]  /*107c0*/  FFMA.FTZ R22, R13, R22, -0.17900948226451873779 ;  /* 0xbe374e430d167423 */ /* 0x000fe40000010016 */
[----:B------:R-:W-:Y:S02]  /*107d0*/  FFMA.FTZ R209, R209, 1.4426950216293334961, R48 ;  /* 0x3fb8aa3bd1d17823 */ /* 0x000fe40000010030 */
[----:B------:R-:W-:Y:S02]  /*107e0*/  @P0 IMAD.MOV.U32 R48, RZ, RZ, 0x7f800000 ;  /* 0x7f800000ff300424 */ /* 0x000fe400078e00ff */
[----:B------:R-:W-:Y:S01]  /*107f0*/  IMAD.IADD R207, R16, 0x1, -R207 ;  /* 0x0000000110cf7824 */ /* 0x000fe200078e0acf */
[----:B------:R-:W-:Y:S01]  /*10800*/  ISETP.GE.U32.AND P4, PT, R20, 0x7f800000, PT ;  /* 0x7f8000001400780c */ /* 0x000fe20003f86070 */
[----:B------:R-:W-:Y:S01]  /*10810*/  FFMA.FTZ R50, R23, 1.4426950216293334961, R50 ;  /* 0x3fb8aa3b17327823 */ /* 0x000fe20000010032 */
[----:B------:R-:W-:Y:S01]  /*10820*/  @P6 MOV R23, 0x7f800000 ;  /* 0x7f80000000176802 */ /* 0x000fe20000000f00 */
[----:B------:R-:W-:-:S02]  /*10830*/  FFMA.FTZ R12, R11, R12, 0.20512372255325317383 ;  /* 0x3e520bf40b0c7423 */ /* 0x000fc4000001000c */
[----:B------:R-:W-:Y:S01]  /*10840*/  FFMA.FTZ R22, R13, R22, 0.20512372255325317383 ;  /* 0x3e520bf40d167423 */ /* 0x000fe20000010016 */
[C---:B------:R-:W-:Y:S01]  /*10850*/  FSETP.NEU.AND P2, PT, R21.reuse, RZ, PT ;  /* 0x000000ff1500720b */ /* 0x040fe20003f4d000 */
[----:B------:R-:W-:Y:S01]  /*10860*/  @P0 FFMA.FTZ R204, R21, R48, +INF ;  /* 0x7f80000015cc0423 */ /* 0x000fe20000010030 */
[----:B------:R-:W-:Y:S01]  /*10870*/  IADD3 R222, R15, -R222, RZ ;  /* 0x800000de0fde7210 */ /* 0x000fe20007ffe0ff */
[----:B------:R-:W-:Y:S02]  /*10880*/  FADD R207, R207, -1 ;  /* 0xbf800000cfcf7421 */ /* 0x000fe40000000000 */
[----:B------:R-:W-:Y:S01]  /*10890*/  @P3 IMAD.MOV.U32 R21, RZ, RZ, 0x7f800000 ;  /* 0x7f800000ff153424 */ /* 0x000fe200078e00ff */
[----:B------:R-:W-:Y:S01]  /*108a0*/  FSETP.NEU.AND P1, PT, R14, RZ, PT ;  /* 0x000000ff0e00720b */ /* 0x000fe20003f2d000 */
[----:B------:R-:W-:Y:S02]  /*108b0*/  FFMA.FTZ R12, R11, R12, -0.24046532809734344482 ;  /* 0xbe763c8b0b0c7423 */ /* 0x000fe4000001000c */
[----:B------:R-:W-:-:S02]  /*108c0*/  FFMA.FTZ R22, R13, R22, -0.24046532809734344482 ;  /* 0xbe763c8b0d167423 */ /* 0x000fc40000010016 */
[----:B------:R-:W-:Y:S02]  /*108d0*/  @P6 FFMA.FTZ R223, R14, R23, +INF ;  /* 0x7f8000000edf6423 */ /* 0x000fe40000010017 */
[----:B------:R-:W-:Y:S02]  /*108e0*/  FADD R230, R230, R209 ;  /* 0x000000d1e6e67221 */ /* 0x000fe40000000000 */
[----:B------:R-:W-:Y:S02]  /*108f0*/  FFMA.FTZ R14, R207, R0, -0.16845393180847167969 ;  /* 0xbe2c7f30cf0e7423 */ /* 0x000fe40000010000 */
[----:B------:R-:W-:Y:S02]  /*10900*/  @P3 FFMA.FTZ R230, R18, R21, +INF ;  /* 0x7f80000012e63423 */ /* 0x000fe40000010015 */
[----:B------:R-:W-:Y:S02]  /*10910*/  FFMA.FTZ R12, R11, R12, 0.28857114911079406738 ;  /* 0x3e93bf990b0c7423 */ /* 0x000fe4000001000c */
[----:B------:R-:W-:-:S02]  /*10920*/  FFMA.FTZ R22, R13, R22, 0.28857114911079406738 ;  /* 0x3e93bf990d167423 */ /* 0x000fc40000010016 */
[----:B------:R-:W-:Y:S01]  /*10930*/  FADD R21, R222, -1 ;  /* 0xbf800000de157421 */ /* 0x000fe20000000000 */
[----:B------:R-:W-:Y:S01]  /*10940*/  F2FP.BF16.PACK_AB R227, R78, R74 ;  /* 0x0000004a4ee3723e */ /* 0x000fe200000010ff */
[----:B------:R-:W-:Y:S01]  /*10950*/  FFMA.FTZ R14, R207, R14, 0.1716887056827545166 ;  /* 0x3e2fcf2acf0e7423 */ /* 0x000fe2000001000e */
[----:B------:R-:W-:Y:S01]  /*10960*/  F2FP.BF16.PACK_AB R59, R63, R59 ;  /* 0x0000003b3f3b723e */ /* 0x000fe200000010ff */
[----:B------:R-:W-:Y:S01]  /*10970*/  FFMA.FTZ R12, R11, R12, -0.36067417263984680176 ;  /* 0xbeb8aa490b0c7423 */ /* 0x000fe2000001000c */
[----:B------:R-:W-:Y:S01]  /*10980*/  F2FP.BF16.PACK_AB R58, R55, R228 ;  /* 0x000000e4373a723e */ /* 0x000fe200000010ff */
[----:B------:R-:W-:Y:S01]  /*10990*/  FFMA.FTZ R22, R13, R22, -0.36067417263984680176 ;  /* 0xbeb8aa490d167423 */ /* 0x000fe20000010016 */
[----:B------:R-:W-:Y:S01]  /*109a0*/  F2FP.BF16.PACK_AB R226, R70, R226 ;  /* 0x000000e246e2723e */ /* 0x000fe200000010ff */
[----:B------:R-:W-:Y:S01]  /*109b0*/  FFMA.FTZ R0, R21, R0, -0.16845393180847167969 ;  /* 0xbe2c7f3015007423 */ /* 0x000fe20000010000 */
[----:B------:R-:W-:Y:S02]  /*109c0*/  F2FP.BF16.PACK_AB R75, R79, R75 ;  /* 0x0000004b4f4b723e */ /* 0x000fe400000010ff */
[----:B------:R-:W-:-:S02]  /*109d0*/  F2FP.BF16.PACK_AB R74, R71, R67 ;  /* 0x00000043474a723e */ /* 0x000fc400000010ff */
[----:B------:R-:W-:Y:S02]  /*109e0*/  F2FP.BF16.PACK_AB R213, R213, R217 ;  /* 0x000000d9d5d5723e */ /* 0x000fe400000010ff */
[----:B------:R-:W-:Y:S02]  /*109f0*/  F2FP.BF16.PACK_AB R212, R212, R216 ;  /* 0x000000d8d4d4723e */ /* 0x000fe400000010ff */
[----:B------:R-:W-:Y:S02]  /*10a00*/  F2FP.BF16.PACK_AB R211, R211, R215 ;  /* 0x000000d7d3d3723e */ /* 0x000fe400000010ff */
[----:B------:R-:W-:Y:S01]  /*10a10*/  F2FP.BF16.PACK_AB R210, R210, R214 ;  /* 0x000000d6d2d2723e */ /* 0x000fe200000010ff */
[----:B------:R-:W-:Y:S01]  /*10a20*/  FFMA.FTZ R14, R207, R14, -0.17900948226451873779 ;  /* 0xbe374e43cf0e7423 */ /* 0x000fe2000001000e */
[----:B------:R-:W-:Y:S01]  /*10a30*/  @P4 MOV R23, 0x7f800000 ;  /* 0x7f80000000174802 */ /* 0x000fe20000000f00 */
[----:B------:R-:W-:Y:S01]  /*10a40*/  FFMA.FTZ R12, R11, R12, 0.48089820146560668945 ;  /* 0x3ef6384a0b0c7423 */ /* 0x000fe2000001000c */
[----:B------:R-:W-:Y:S01]  /*10a50*/  STS.64 [R52+0x4280], R58 ;  /* 0x0042803a34007388 */ /* 0x000fe20000000a00 */
[----:B------:R-:W-:-:S02]  /*10a60*/  FFMA.FTZ R22, R13, R22, 0.48089820146560668945 ;  /* 0x3ef6384a0d167423 */ /* 0x000fc40000010016 */
[----:B------:R-:W-:Y:S01]  /*10a70*/  FFMA.FTZ R0, R21, R0, 0.1716887056827545166 ;  /* 0x3e2fcf2a15007423 */ /* 0x000fe20000010000 */
[----:B------:R-:W-:Y:S01]  /*10a80*/  STS.64 [R52+0x4100], R226 ;  /* 0x004100e234007388 */ /* 0x000fe20000000a00 */
[----:B------:R-:W-:Y:S02]  /*10a90*/  FADD R231, R231, R50 ;  /* 0x00000032e7e77221 */ /* 0x000fe40000000000 */
[----:B------:R-:W-:Y:S01]  /*10aa0*/  @P4 FFMA.FTZ R231, R20, R23, +INF ;  /* 0x7f80000014e74423 */ /* 0x000fe20000010017 */
[----:B------:R-:W-:Y:S01]  /*10ab0*/  STS.64 [R52+0x4300], R74 ;  /* 0x0043004a34007388 */ /* 0x000fe20000000a00 */
[----:B------:R-:W-:Y:S01]  /*10ac0*/  FFMA.FTZ R14, R207, R14, 0.20512372255325317383 ;  /* 0x3e520bf4cf0e7423 */ /* 0x000fe2000001000e */
[----:B------:R-:W-:Y:S02]  /*10ad0*/  ISETP.GE.U32.AND P4, PT, R17, 0x7f800000, PT ;  /* 0x7f8000001100780c */ /* 0x000fe40003f86070 */
[----:B------:R-:W-:Y:S01]  /*10ae0*/  STS.64 [R52+0x4180], R212 ;  /* 0x004180d434007388 */ /* 0x000fe20000000a00 */
[----:B------:R-:W-:-:S03]  /*10af0*/  ISETP.GE.U32.AND P3, PT, R19, 0x7f800000, PT ;  /* 0x7f8000001300780c */ /* 0x000fc60003f66070 */
[----:B------:R-:W-:Y:S01]  /*10b00*/  STS.64 [R52+0x4380], R210 ;  /* 0x004380d234007388 */ /* 0x000fe20000000a00 */
[----:B------:R-:W-:-:S03]  /*10b10*/  FFMA.FTZ R12, R11, R12, -0.72134751081466674805 ;  /* 0xbf38aa3b0b0c7423 */ /* 0x000fc6000001000c */
[----:B------:R-:W-:Y:S01]  /*10b20*/  BAR.SYNC.DEFER_BLOCKING 0x0 ;  /* 0x0000000000007b1d */ /* 0x000fe20000010000 */
[----:B------:R-:W-:Y:S02]  /*10b30*/  FFMA.FTZ R22, R13, R22, -0.72134751081466674805 ;  /* 0xbf38aa3b0d167423 */ /* 0x000fe40000010016 */
[----:B------:R-:W-:Y:S02]  /*10b40*/  FFMA.FTZ R0, R21, R0, -0.17900948226451873779 ;  /* 0xbe374e4315007423 */ /* 0x000fe40000010000 */
[----:B------:R-:W-:Y:S02]  /*10b50*/  FFMA.FTZ R14, R207, R14, -0.24046532809734344482 ;  /* 0xbe763c8bcf0e7423 */ /* 0x000fe4000001000e */
[----:B------:R-:W-:Y:S02]  /*10b60*/  FMUL R12, R11, R12 ;  /* 0x0000000c0b0c7220 */ /* 0x000fe40000400000 */
[----:B------:R-:W-:Y:S02]  /*10b70*/  FMUL R22, R13, R22 ;  /* 0x000000160d167220 */ /* 0x000fe40000400000 */
[----:B------:R-:W-:-:S02]  /*10b80*/  FFMA.FTZ R0, R21, R0, 0.20512372255325317383 ;  /* 0x3e520bf415007423 */ /* 0x000fc40000010000 */
[----:B------:R-:W-:Y:S02]  /*10b90*/  FFMA.FTZ R14, R207, R14, 0.28857114911079406738 ;  /* 0x3e93bf99cf0e7423 */ /* 0x000fe4000001000e */
[----:B------:R-:W-:Y:S02]  /*10ba0*/  FMUL R12, R11, R12 ;  /* 0x0000000c0b0c7220 */ /* 0x000fe40000400000 */
[----:B------:R-:W-:Y:S02]  /*10bb0*/  FMUL R22, R13, R22 ;  /* 0x000000160d167220 */ /* 0x000fe40000400000 */
[----:B------:R-:W-:Y:S01]  /*10bc0*/  FFMA.FTZ R0, R21, R0, -0.24046532809734344482 ;  /* 0xbe763c8b15007423 */ /* 0x000fe20000010000 */
[----:B------:R-:W-:Y:S01]  /*10bd0*/  FSETP.NEU.AND P0, PT, R18, RZ, PT ;  /* 0x000000ff1200720b */ /* 0x000fe20003f0d000 */
[----:B------:R-:W-:Y:S01]  /*10be0*/  FFMA.FTZ R14, R207, R14, -0.36067417263984680176 ;  /* 0xbeb8aa49cf0e7423 */ /* 0x000fe2000001000e */
[----:B------:R-:W-:Y:S01]  /*10bf0*/  @P4 MOV R18, 0x7f800000 ;  /* 0x7f80000000124802 */ /* 0x000fe20000000f00 */
[----:B------:R-:W-:Y:S01]  /*10c00*/  FFMA.FTZ R11, R11, 1.4426950216293334961, R12 ;  /* 0x3fb8aa3b0b0b7823 */ /* 0x000fe2000001000c */
[----:B------:R-:W-:Y:S01]  /*10c10*/  LDS.64 R48, [R10+0x400] ;  /* 0x000400000a307984 */ /* 0x000fe20000000a00 */
[----:B------:R-:W-:-:S02]  /*10c20*/  FFMA.FTZ R22, R13, 1.4426950216293334961, R22 ;  /* 0x3fb8aa3b0d167823 */ /* 0x000fc40000010016 */
[----:B------:R-:W-:Y:S01]  /*10c30*/  FFMA.FTZ R0, R21, R0, 0.28857114911079406738 ;  /* 0x3e93bf9915007423 */ /* 0x000fe20000010000 */
[----:B------:R-:W-:Y:S01]  /*10c40*/  LDS.64 R52, [R10+0x800] ;  /* 0x000800000a347984 */ /* 0x000fe20000000a00 */
[----:B------:R-:W-:Y:S02]  /*10c50*/  @P3 IMAD.MOV.U32 R12, RZ, RZ, 0x7f800000 ;  /* 0x7f800000ff0c3424 */ /* 0x000fe400078e00ff */
[----:B------:R-:W-:Y:S01]  /*10c60*/  FFMA.FTZ R14, R207, R14, 0.48089820146560668945 ;  /* 0x3ef6384acf0e7423 */ /* 0x000fe2000001000e */
[----:B------:R-:W-:Y:S01]  /*10c70*/  LDS.64 R56, [R10+0xc00] ;  /* 0x000c00000a387984 */ /* 0x000fe20000000a00 */
[----:B------:R-:W-:Y:S02]  /*10c80*/  FADD R232, R232, R11 ;  /* 0x0000000be8e87221 */ /* 0x000fe40000000000 */
[----:B------:R-:W-:Y:S01]  /*10c90*/  FADD R233, R233, R22 ;  /* 0x00000016e9e97221 */ /* 0x000fe20000000000 */
[----:B------:R-:W-:Y:S01]  /*10ca0*/  LDS.64 R60, [R10+0x1000] ;  /* 0x001000000a3c7984 */ /* 0x000fe20000000a00 */
[----:B------:R-:W-:-:S02]  /*10cb0*/  FFMA.FTZ R0, R21, R0, -0.36067417263984680176 ;  /* 0xbeb8aa4915007423 */ /* 0x000fc40000010000 */
[----:B------:R-:W-:Y:S01]  /*10cc0*/  @P3 FFMA.FTZ R232, R19, R12, +INF ;  /* 0x7f80000013e83423 */ /* 0x000fe2000001000c */
[----:B------:R-:W-:Y:S01]  /*10cd0*/  ISETP.GE.U32.AND P3, PT, R16, 0x7f800000, PT ;  /* 0x7f8000001000780c */ /* 0x000fe20003f66070 */
[----:B------:R-:W-:Y:S01]  /*10ce0*/  @P4 FFMA.FTZ R233, R17, R18, +INF ;  /* 0x7f80000011e94423 */ /* 0x000fe20000010012 */
[----:B------:R-:W-:Y:S01]  /*10cf0*/  LOP3.LUT R18, R10, 0x8, RZ, 0x3c, !PT ;  /* 0x000000080a127812 */ /* 0x000fe200078e3cff */
[----:B------:R-:W-:Y:S01]  /*10d00*/  FFMA.FTZ R14, R207, R14, -0.72134751081466674805 ;  /* 0xbf38aa3bcf0e7423 */ /* 0x000fe2000001000e */
[----:B------:R-:W0:Y:S01]  /*10d10*/  LDS.64 R12, [R10] ;  /* 0x000000000a0c7984 */ /* 0x000e220000000a00 */
[----:B------:R-:W-:Y:S02]  /*10d20*/  FFMA.FTZ R0, R21, R0, 0.48089820146560668945 ;  /* 0x3ef6384a15007423 */ /* 0x000fe40000010000 */
[----:B------:R-:W-:Y:S01]  /*10d30*/  FMUL R14, R207, R14 ;  /* 0x0000000ecf0e7220 */ /* 0x000fe20000400000 */
[----:B------:R-:W1:Y:S01]  /*10d40*/  LDS.64 R22, [R18] ;  /* 0x0000000012167984 */ /* 0x000e620000000a00 */
[----:B------:R-:W-:-:S02]  /*10d50*/  FFMA.FTZ R0, R21, R0, -0.72134751081466674805 ;  /* 0xbf38aa3b15007423 */ /* 0x000fc40000010000 */
[----:B------:R-:W-:Y:S01]  /*10d60*/  FMUL R14, R207, R14 ;  /* 0x0000000ecf0e7220 */ /* 0x000fe20000400000 */
[----:B------:R-:W2:Y:S01]  /*10d70*/  LDS.64 R50, [R18+0x400] ;  /* 0x0004000012327984 */ /* 0x000ea20000000a00 */
[----:B------:R-:W-:-:S03]  /*10d80*/  FMUL R0, R21, R0 ;  /* 0x0000000015007220 */ /* 0x000fc60000400000 */
[----:B------:R-:W3:Y:S01]  /*10d90*/  LDS.64 R54, [R18+0x800] ;  /* 0x0008000012367984 */ /* 0x000ee20000000a00 */
[----:B------:R-:W-:-:S03]  /*10da0*/  FFMA.FTZ R207, R207, 1.4426950216293334961, R14 ;  /* 0x3fb8aa3bcfcf7823 */ /* 0x000fc6000001000e */
[----:B------:R-:W4:Y:S01]  /*10db0*/  LDS.64 R58, [R18+0xc00] ;  /* 0x000c0000123a7984 */ /* 0x000f220000000a00 */
[----:B------:R-:W-:Y:S02]  /*10dc0*/  @P3 IMAD.MOV.U32 R11, RZ, RZ, 0x7f800000 ;  /* 0x7f800000ff0b3424 */ /* 0x000fe400078e00ff */
[----:B------:R-:W-:Y:S01]  /*10dd0*/  FMUL R0, R21, R0 ;  /* 0x0000000015007220 */ /* 0x000fe20000400000 */
[----:B------:R-:W5:Y:S01]  /*10de0*/  LDS.64 R62, [R18+0x1000] ;  /* 0x00100000123e7984 */ /* 0x000f620000000a00 */
[----:B------:R-:W-:-:S03]  /*10df0*/  FADD R207, R234, R207 ;  /* 0x000000cfeacf7221 */ /* 0x000fc60000000000 */
[----:B------:R-:W3:Y:S01]  /*10e00*/  LDS.64 R66, [R10+0x1400] ;  /* 0x001400000a427984 */ /* 0x000ee20000000a00 */
[----:B------:R-:W-:-:S03]  /*10e10*/  @P3 FFMA.FTZ R207, R16, R11, +INF ;  /* 0x7f80000010cf3423 */ /* 0x000fc6000001000b */
[----:B------:R-:W3:Y:S01]  /*10e20*/  LDS.64 R64, [R18+0x1400] ;  /* 0x0014000012407984 */ /* 0x000ee20000000a00 */
[----:B------:R-:W-:Y:S01]  /*10e30*/  FFMA.FTZ R0, R21, 1.4426950216293334961, R0 ;  /* 0x3fb8aa3b15007823 */ /* 0x000fe20000010000 */
[----:B------:R-:W-:Y:S02]  /*10e40*/  FSETP.NEU.AND P3, PT, R20, RZ, PT ;  /* 0x000000ff1400720b */ /* 0x000fe40003f6d000 */
[----:B------:R-:W4:Y:S04]  /*10e50*/  LDS.64 R70, [R10+0x1800] ;  /* 0x001800000a467984 */ /* 0x000f280000000a00 */
[----:B------:R-:W4:Y:S04]  /*10e60*/  LDS.64 R68, [R18+0x1800] ;  /* 0x0018000012447984 */ /* 0x000f280000000a00 */
[----:B------:R-:W5:Y:S04]  /*10e70*/  LDS.64 R72, [R10+0x1c00] ;  /* 0x001c00000a487984 */ /* 0x000f680000000a00 */
[----:B------:R-:W5:Y:S04]  /*10e80*/  LDS.64 R20, [R18+0x1c00] ;  /* 0x001c000012147984 */ /* 0x000f680000000a00 */
[----:B0-----:R0:W-:Y:S04]  /*10e90*/  STG.E.U16 [R24.64], R12 ;  /* 0x0000000c18007986 */ /* 0x0011e8000c101504 */
[----:B-1----:R1:W-:Y:S04]  /*10ea0*/  STG.E.U16 [R142.64], R22 ;  /* 0x000000168e007986 */ /* 0x0023e8000c101504 */
[----:B------:R0:W-:Y:S04]  /*10eb0*/  STG.E.U16 [R152.64], R48 ;  /* 0x0000003098007986 */ /* 0x0001e8000c101504 */
[----:B--2---:R-:W-:Y:S04]  /*10ec0*/  STG.E.U16 [R116.64], R50 ;  /* 0x0000003274007986 */ /* 0x004fe8000c101504 */
[----:B------:R2:W-:Y:S04]  /*10ed0*/  STG.E.U16 [R28.64], R52 ;  /* 0x000000341c007986 */ /* 0x0005e8000c101504 */
[----:B---3--:R-:W-:Y:S04]  /*10ee0*/  STG.E.U16 [R148.64], R54 ;  /* 0x0000003694007986 */ /* 0x008fe8000c101504 */
[----:B------:R-:W-:Y:S04]  /*10ef0*/  STG.E.U16 [R156.64], R56 ;  /* 0x000000389c007986 */ /* 0x000fe8000c101504 */
[----:B----4-:R-:W-:Y:S01]  /*10f00*/  STG.E.U16 [R160.64], R58 ;  /* 0x0000003aa0007986 */ /* 0x010fe2000c101504 */
[----:B0-----:R-:W-:-:S03]  /*10f10*/  PRMT R12, R12, 0x7632, R12 ;  /* 0x000076320c0c7816 */ /* 0x001fc6000000000c */
[----:B------:R-:W-:Y:S01]  /*10f20*/  STG.E.U16 [R118.64], R60 ;  /* 0x0000003c76007986 */ /* 0x000fe2000c101504 */
[----:B-1----:R-:W-:-:S03]  /*10f30*/  PRMT R22, R22, 0x7632, R22 ;  /* 0x0000763216167816 */ /* 0x002fc60000000016 */
[----:B-----5:R-:W-:Y:S01]  /*10f40*/  STG.E.U16 [R164.64], R62 ;  /* 0x0000003ea4007986 */ /* 0x020fe2000c101504 */
[----:B------:R-:W-:-:S03]  /*10f50*/  PRMT R48, R48, 0x7632, R48 ;  /* 0x0000763230307816 */ /* 0x000fc60000000030 */
[----:B------:R-:W-:Y:S01]  /*10f60*/  STG.E.U16 [R120.64], R66 ;  /* 0x0000004278007986 */ /* 0x000fe2000c101504 */
[----:B------:R-:W-:-:S03]  /*10f70*/  PRMT R85, R50, 0x7632, R85 ;  /* 0x0000763232557816 */ /* 0x000fc60000000055 */
[----:B------:R-:W-:Y:S01]  /*10f80*/  STG.E.U16 [R168.64], R64 ;  /* 0x00000040a8007986 */ /* 0x000fe2000c101504 */
[----:B--2---:R-:W-:-:S03]  /*10f90*/  PRMT R52, R52, 0x7632, R52 ;  /* 0x0000763234347816 */ /* 0x004fc60000000034 */
[----:B------:R0:W-:Y:S01]  /*10fa0*/  STG.E.U16 [R122.64], R70 ;  /* 0x000000467a007986 */ /* 0x0001e2000c101504 */
[----:B------:R-:W-:-:S03]  /*10fb0*/  PRMT R81, R54, 0x7632, R81 ;  /* 0x0000763236517816 */ /* 0x000fc60000000051 */
[----:B------:R-:W-:Y:S01]  /*10fc0*/  STG.E.U16 [R172.64], R68 ;  /* 0x00000044ac007986 */ /* 0x000fe2000c101504 */
[----:B------:R-:W-:-:S03]  /*10fd0*/  PRMT R79, R56, 0x7632, R79 ;  /* 0x00007632384f7816 */ /* 0x000fc6000000004f */
[----:B------:R1:W-:Y:S01]  /*10fe0*/  STG.E.U16 [R124.64], R72 ;  /* 0x000000487c007986 */ /* 0x0003e2000c101504 */
[----:B------:R-:W-:-:S03]  /*10ff0*/  PRMT R77, R58, 0x7632, R77 ;  /* 0x000076323a4d7816 */ /* 0x000fc6000000004d */
[----:B------:R2:W-:Y:S01]  /*11000*/  STG.E.U16 [R130.64], R20 ;  /* 0x0000001482007986 */ /* 0x0005e2000c101504 */
[----:B------:R-:W-:-:S03]  /*11010*/  PRMT R75, R60, 0x7632, R75 ;  /* 0x000076323c4b7816 */ /* 0x000fc6000000004b */
[----:B------:R3:W-:Y:S01]  /*11020*/  STG.E.U16 [R128.64], R12 ;  /* 0x0000000c80007986 */ /* 0x0007e2000c101504 */
[----:B0-----:R-:W-:-:S03]  /*11030*/  PRMT R70, R64, 0x7632, R70 ;  /* 0x0000763240467816 */ /* 0x001fc60000000046 */
[----:B------:R-:W-:Y:S01]  /*11040*/  STG.E.U16 [R126.64], R22 ;  /* 0x000000167e007986 */ /* 0x000fe2000c101504 */
[----:B------:R-:W-:-:S03]  /*11050*/  PRMT R62, R62, 0x7632, R62 ;  /* 0x000076323e3e7816 */ /* 0x000fc6000000003e */
[----:B------:R-:W-:Y:S01]  /*11060*/  STG.E.U16 [R174.64], R48 ;  /* 0x00000030ae007986 */ /* 0x000fe2000c101504 */
[----:B-1----:R-:W-:-:S03]  /*11070*/  PRMT R72, R66, 0x7632, R72 ;  /* 0x0000763242487816 */ /* 0x002fc60000000048 */
[----:B------:R-:W-:Y:S01]  /*11080*/  STG.E.U16 [R170.64], R85 ;  /* 0x00000055aa007986 */ /* 0x000fe2000c101504 */
[----:B------:R-:W-:-:S03]  /*11090*/  PRMT R10, R70, 0x7632, R10 ;  /* 0x00007632460a7816 */ /* 0x000fc6000000000a */
[----:B------:R-:W-:Y:S01]  /*110a0*/  STG.E.U16 [R166.64], R52 ;  /* 0x00000034a6007986 */ /* 0x000fe2000c101504 */
[----:B------:R-:W-:-:S03]  /*110b0*/  PRMT R66, R68, 0x7632, R66 ;  /* 0x0000763244427816 */ /* 0x000fc60000000042 */
[----:B------:R-:W-:Y:S01]  /*110c0*/  STG.E.U16 [R162.64], R81 ;  /* 0x00000051a2007986 */ /* 0x000fe2000c101504 */
[----:B------:R-:W-:-:S03]  /*110d0*/  ISETP.GE.U32.AND P4, PT, R15, 0x7f800000, PT ;  /* 0x7f8000000f00780c */ /* 0x000fc60003f86070 */
[----:B------:R-:W-:Y:S01]  /*110e0*/  STG.E.U16 [R158.64], R79 ;  /* 0x0000004f9e007986 */ /* 0x000fe2000c101504 */
[----:B------:R-:W-:-:S03]  /*110f0*/  PRMT R68, R72, 0x7632, R68 ;  /* 0x0000763248447816 */ /* 0x000fc60000000044 */
[----:B------:R-:W-:Y:S01]  /*11100*/  STG.E.U16 [R154.64], R77 ;  /* 0x0000004d9a007986 */ /* 0x000fe2000c101504 */
[----:B--2---:R-:W-:-:S03]  /*11110*/  PRMT R20, R20, 0x7632, R20 ;  /* 0x0000763214147816 */ /* 0x004fc60000000014 */
[----:B------:R-:W-:Y:S04]  /*11120*/  STG.E.U16 [R150.64], R75 ;  /* 0x0000004b96007986 */ /* 0x000fe8000c101504 */
        /* <DEDUP_REMOVED lines=8> */
[----:B------:R0:W-:Y:S04]  /*111b0*/  STG.E.U16 [R92.64], R23 ;  /* 0x000000175c007986 */ /* 0x0001e8000c101504 */
[----:B------:R1:W-:Y:S01]  /*111c0*/  STG.E.U16 [R90.64], R49 ;  /* 0x000000315a007986 */ /* 0x0003e2000c101504 */
[----:B------:R-:W-:-:S03]  /*111d0*/  @P4 MOV R14, 0x7f800000 ;  /* 0x7f800000000e4802 */ /* 0x000fc60000000f00 */
[----:B------:R2:W-:Y:S04]  /*111e0*/  STG.E.U16 [R88.64], R51 ;  /* 0x0000003358007986 */ /* 0x0005e8000c101504 */
[----:B------:R-:W-:Y:S04]  /*111f0*/  STG.E.U16 [R86.64], R53 ;  /* 0x0000003556007986 */ /* 0x000fe8000c101504 */
[----:B------:R-:W-:Y:S04]  /*11200*/  STG.E.U16 [R82.64], R55 ;  /* 0x0000003752007986 */ /* 0x000fe8000c101504 */
[----:B------:R-:W-:Y:S01]  /*11210*/  STG.E.U16 [R46.64], R57 ;  /* 0x000000392e007986 */ /* 0x000fe2000c101504 */
[----:B------:R-:W-:-:S03]  /*11220*/  FADD R0, R235, R0 ;  /* 0x00000000eb007221 */ /* 0x000fc60000000000 */
[----:B------:R-:W-:Y:S01]  /*11230*/  STG.E.U16 [R44.64], R59 ;  /* 0x0000003b2c007986 */ /* 0x000fe2000c101504 */
[----:B------:R-:W-:-:S03]  /*11240*/  FSEL R11, R230, -INF , P0 ;  /* 0xff800000e60b7808 */ /* 0x000fc60000000000 */
[----:B------:R-:W-:Y:S01]  /*11250*/  STG.E.U16 [R42.64], R61 ;  /* 0x0000003d2a007986 */ /* 0x000fe2000c101504 */
[C---:B------:R-:W-:Y:S01]  /*11260*/  @P4 FFMA.FTZ R0, R15.reuse, R14, +INF ;  /* 0x7f8000000f004423 */ /* 0x040fe2000001000e */
[----:B------:R-:W-:Y:S02]  /*11270*/  FSETP.NEU.AND P0, PT, R15, RZ, PT ;  /* 0x000000ff0f00720b */ /* 0x000fe40003f0d000 */
[----:B------:R-:W-:Y:S01]  /*11280*/  STG.E.U16 [R40.64], R63 ;  /* 0x0000003f28007986 */ /* 0x000fe2000c101504 */
[----:B---3--:R-:W-:-:S03]  /*11290*/  PRMT R12, R13, 0x7632, R12 ;  /* 0x000076320d0c7816 */ /* 0x008fc6000000000c */
[----:B------:R-:W-:Y:S01]  /*112a0*/  STG.E.U16 [R38.64], R67 ;  /* 0x0000004326007986 */ /* 0x000fe2000c101504 */
[----:B------:R-:W-:-:S03]  /*112b0*/  PRMT R15, R23, 0x7632, R15 ;  /* 0x00007632170f7816 */ /* 0x000fc6000000000f */
[----:B------:R-:W-:Y:S01]  /*112c0*/  STG.E.U16 [R36.64], R65 ;  /* 0x0000004124007986 */ /* 0x000fe2000c101504 */
[----:B------:R-:W-:-:S03]  /*112d0*/  PRMT R100, R49, 0x7632, R100 ;  /* 0x0000763231647816 */ /* 0x000fc60000000064 */
[----:B------:R-:W-:Y:S01]  /*112e0*/  STG.E.U16 [R34.64], R71 ;  /* 0x0000004722007986 */ /* 0x000fe2000c101504 */
[----:B------:R-:W-:-:S03]  /*112f0*/  PRMT R99, R51, 0x7632, R99 ;  /* 0x0000763233637816 */ /* 0x000fc60000000063 */
[----:B------:R-:W-:Y:S01]  /*11300*/  STG.E.U16 [R32.64], R69 ;  /* 0x0000004520007986 */ /* 0x000fe2000c101504 */
[----:B------:R-:W-:-:S03]  /*11310*/  PRMT R98, R53, 0x7632, R98 ;  /* 0x0000763235627816 */ /* 0x000fc60000000062 */
[----:B------:R-:W-:Y:S01]  /*11320*/  STG.E.U16 [R30.64], R73 ;  /* 0x000000491e007986 */ /* 0x000fe2000c101504 */
[----:B------:R-:W-:Y:S02]  /*11330*/  FSETP.NEU.AND P4, PT, R19, RZ, PT ;  /* 0x000000ff1300720b */ /* 0x000fe40003f8d000 */
[----:B------:R-:W-:Y:S01]  /*11340*/  FSEL R14, R223, -INF , P1 ;  /* 0xff800000df0e7808 */ /* 0x000fe20000800000 */
[----:B------:R-:W-:Y:S01]  /*11350*/  STG.E.U16 [R26.64], R21 ;  /* 0x000000151a007986 */ /* 0x000fe2000c101504 */
[----:B------:R-:W-:Y:S02]  /*11360*/  PRMT R97, R55, 0x7632, R97 ;  /* 0x0000763237617816 */ /* 0x000fe40000000061 */
[----:B------:R-:W-:Y:S01]  /*11370*/  FSEL R19, R204, -INF , P2 ;  /* 0xff800000cc137808 */ /* 0x000fe20001000000 */
[----:B------:R3:W-:Y:S01]  /*11380*/  STG.E.U16 [R114.64], R12 ;  /* 0x0000000c72007986 */ /* 0x0007e2000c101504 */
[----:B------:R-:W-:Y:S02]  /*11390*/  FSETP.NEU.AND P1, PT, R16, RZ, PT ;  /* 0x000000ff1000720b */ /* 0x000fe40003f2d000 */
[----:B------:R-:W-:Y:S01]  /*113a0*/  PRMT R96, R57, 0x7632, R96 ;  /* 0x0000763239607816 */ /* 0x000fe20000000060 */
[----:B------:R4:W-:Y:S01]  /*113b0*/  STG.E.U16 [R94.64], R15 ;  /* 0x0000000f5e007986 */ /* 0x0009e2000c101504 */
[----:B------:R-:W-:-:S02]  /*113c0*/  FSETP.NEU.AND P2, PT, R17, RZ, PT ;  /* 0x000000ff1100720b */ /* 0x000fc40003f4d000 */
[----:B------:R-:W-:Y:S01]  /*113d0*/  PRMT R16, R59, 0x7632, R16 ;  /* 0x000076323b107816 */ /* 0x000fe20000000010 */
[----:B------:R2:W-:Y:S01]  /*113e0*/  STG.E.U16 [R200.64], R100 ;  /* 0x00000064c8007986 */ /* 0x0005e2000c101504 */
[----:B------:R-:W-:Y:S02]  /*113f0*/  PRMT R17, R61, 0x7632, R17 ;  /* 0x000076323d117816 */ /* 0x000fe40000000011 */
[----:B0-----:R-:W-:Y:S01]  /*11400*/  PRMT R93, R63, 0x7632, R93 ;  /* 0x000076323f5d7816 */ /* 0x001fe2000000005d */
[----:B------:R0:W-:Y:S01]  /*11410*/  STG.E.U16 [R198.64], R99 ;  /* 0x00000063c6007986 */ /* 0x0001e2000c101504 */
[----:B------:R-:W-:-:S03]  /*11420*/  PRMT R92, R67, 0x7632, R92 ;  /* 0x00007632435c7816 */ /* 0x000fc6000000005c */
[----:B------:R0:W-:Y:S01]  /*11430*/  STG.E.U16 [R196.64], R98 ;  /* 0x00000062c4007986 */ /* 0x0001e2000c101504 */
[----:B-1----:R-:W-:-:S03]  /*11440*/  PRMT R91, R65, 0x7632, R91 ;  /* 0x00007632415b7816 */ /* 0x002fc6000000005b */
[----:B------:R0:W-:Y:S01]  /*11450*/  STG.E.U16 [R194.64], R97 ;  /* 0x00000061c2007986 */ /* 0x0001e2000c101504 */
[----:B------:R-:W-:-:S03]  /*11460*/  PRMT R90, R71, 0x7632, R90 ;  /* 0x00007632475a7816 */ /* 0x000fc6000000005a */
[----:B------:R0:W-:Y:S01]  /*11470*/  STG.E.U16 [R192.64], R96 ;  /* 0x00000060c0007986 */ /* 0x0001e2000c101504 */
[----:B--2---:R-:W-:-:S03]  /*11480*/  PRMT R89, R69, 0x7632, R89 ;  /* 0x0000763245597816 */ /* 0x004fc60000000059 */
[----:B------:R0:W-:Y:S01]  /*11490*/  STG.E.U16 [R190.64], R16 ;  /* 0x00000010be007986 */ /* 0x0001e2000c101504 */
[----:B------:R-:W-:-:S03]  /*114a0*/  PRMT R88, R73, 0x7632, R88 ;  /* 0x0000763249587816 */ /* 0x000fc60000000058 */
[----:B------:R0:W-:Y:S01]  /*114b0*/  STG.E.U16 [R188.64], R17 ;  /* 0x00000011bc007986 */ /* 0x0001e2000c101504 */
[----:B------:R-:W-:-:S03]  /*114c0*/  PRMT R101, R21, 0x7632, R101 ;  /* 0x0000763215657816 */ /* 0x000fc60000000065 */
[----:B------:R0:W-:Y:S04]  /*114d0*/  STG.E.U16 [R186.64], R93 ;  /* 0x0000005dba007986 */ /* 0x0001e8000c101504 */
[----:B------:R0:W-:Y:S04]  /*114e0*/  STG.E.U16 [R184.64], R92 ;  /* 0x0000005cb8007986 */ /* 0x0001e8000c101504 */
[----:B------:R0:W-:Y:S04]  /*114f0*/  STG.E.U16 [R182.64], R91 ;  /* 0x0000005bb6007986 */ /* 0x0001e8000c101504 */
[----:B------:R0:W-:Y:S04]  /*11500*/  STG.E.U16 [R180.64], R90 ;  /* 0x0000005ab4007986 */ /* 0x0001e8000c101504 */
[----:B------:R0:W-:Y:S04]  /*11510*/  STG.E.U16 [R178.64], R89 ;  /* 0x00000059b2007986 */ /* 0x0001e8000c101504 */
[----:B------:R0:W-:Y:S04]  /*11520*/  STG.E.U16 [R176.64], R88 ;  /* 0x00000058b0007986 */ /* 0x0001e8000c101504 */
[----:B------:R0:W-:Y:S01]  /*11530*/  STG.E.U16 [R202.64], R101 ;  /* 0x00000065ca007986 */ /* 0x0001e2000c101504 */
[----:B---3--:R-:W-:Y:S01]  /*11540*/  FFMA R12, R19, 0.69314718246459960938, R2 ;  /* 0x3f317218130c7823 */ /* 0x008fe20000000002 */
[----:B------:R-:W-:Y:S01]  /*11550*/  FSEL R10, R231, -INF , P3 ;  /* 0xff800000e70a7808 */ /* 0x000fe20001800000 */
[----:B------:R-:W-:Y:S01]  /*11560*/  FFMA R13, R14, 0.69314718246459960938, R3 ;  /* 0x3f3172180e0d7823 */ /* 0x000fe20000000003 */
[----:B------:R-:W-:-:S02]  /*11570*/  FSEL R3, R232, -INF , P4 ;  /* 0xff800000e8037808 */ /* 0x000fc40002000000 */
[----:B------:R-:W-:Y:S02]  /*11580*/  FSEL R2, R233, -INF , P2 ;  /* 0xff800000e9027808 */ /* 0x000fe40001000000 */
[----:B------:R-:W-:Y:S02]  /*11590*/  FSEL R207, R207, -INF , P1 ;  /* 0xff800000cfcf7808 */ /* 0x000fe40000800000 */
[----:B------:R-:W-:Y:S01]  /*115a0*/  FSEL R0, R0, -INF , P0 ;  /* 0xff80000000007808 */ /* 0x000fe20000000000 */
[----:B------:R-:W-:Y:S02]  /*115b0*/  FFMA R14, R11, 0.69314718246459960938, R4 ;  /* 0x3f3172180b0e7823 */ /* 0x000fe40000000004 */
[----:B----4-:R-:W-:Y:S02]  /*115c0*/  FFMA R15, R10, 0.69314718246459960938, R5 ;  /* 0x3f3172180a0f7823 */ /* 0x010fe40000000005 */
[----:B------:R-:W-:Y:S02]  /*115d0*/  FFMA R4, R3, 0.69314718246459960938, R6 ;  /* 0x3f31721803047823 */ /* 0x000fe40000000006 */
[----:B------:R-:W-:Y:S01]  /*115e0*/  FFMA R5, R2, 0.69314718246459960938, R7 ;  /* 0x3f31721802057823 */ /* 0x000fe20000000007 */
[----:B------:R-:W-:Y:S01]  /*115f0*/  LOP3.LUT R2, R238, 0x70, RZ, 0xc0, !PT ;  /* 0x00000070ee027812 */ /* 0x000fe200078ec0ff */
[----:B------:R-:W-:Y:S01]  /*11600*/  BAR.SYNC.DEFER_BLOCKING 0x0 ;  /* 0x0000000000007b1d */ /* 0x000fe20000010000 */
[----:B------:R-:W-:-:S02]  /*11610*/  FFMA R6, R207, 0.69314718246459960938, R8 ;  /* 0x3f317218cf067823 */ /* 0x000fc40000000008 */
[----:B------:R-:W-:-:S03]  /*11620*/  FFMA R7, R0, 0.69314718246459960938, R9 ;  /* 0x3f31721800077823 */ /* 0x000fc60000000009 */
[----:B------:R0:W-:Y:S04]  /*11630*/  STS.128 [R2], R12 ;  /* 0x0000000c02007388 */ /* 0x0001e80000000c00 */
[----:B------:R0:W-:Y:S04]  /*11640*/  STS.128 [R2+0x80], R4 ;  /* 0x0000800402007388 */ /* 0x0001e80000000c00 */
[----:B------:R-:W-:Y:S06]  /*11650*/  BAR.SYNC.DEFER_BLOCKING 0x0 ;  /* 0x0000000000007b1d */ /* 0x000fec0000010000 */
[----:B------:R-:W-:Y:S05]  /*11660*/  @P5 EXIT ;  /* 0x000000000000594d */ /* 0x000fea0003800000 */
[----:B0-----:R-:W0:Y:S01]  /*11670*/  LDS R205, [R205] ;  /* 0x00000000cdcd7984 */ /* 0x001e220000000800 */
[----:B------:R-:W-:Y:S01]  /*11680*/  IMAD R0, R239, c[0x0][0x1cc], RZ ;  /* 0x00007300ef007a24 */ /* 0x000fe200078e02ff */
[C---:B------:R-:W-:Y:S01]  /*11690*/  SHF.L.U32 R3, R237.reuse, 0x2, RZ ;  /* 0x00000002ed037819 */ /* 0x040fe200000006ff */
[----:B------:R-:W-:-:S04]  /*116a0*/  IMAD.HI R5, R237, 0x4, RZ ;  /* 0x00000004ed057827 */ /* 0x000fc800078e02ff */
[C---:B------:R-:W-:Y:S02]  /*116b0*/  IMAD.SHL.U32 R2, R0.reuse, 0x4, RZ ;  /* 0x0000000400027824 */ /* 0x040fe400078e00ff */
[----:B------:R-:W-:-:S03]  /*116c0*/  IMAD.HI R0, R0, 0x4, RZ ;  /* 0x0000000400007827 */ /* 0x000fc600078e02ff */
[----:B------:R-:W-:-:S04]  /*116d0*/  IADD3 R2, P0, P1, R3, c[0x0][0x180], R2 ;  /* 0x0000600003027a10 */ /* 0x000fc8000791e002 */
[----:B------:R-:W-:-:S05]  /*116e0*/  IADD3.X R3, R5, c[0x0][0x184], R0, P0, P1 ;  /* 0x0000610005037a10 */ /* 0x000fca00007e2400 */
[----:B0-----:R-:W-:Y:S01]  /*116f0*/  STG.E [R2.64], R205 ;  /* 0x000000cd02007986 */ /* 0x001fe2000c101904 */
[----:B------:R-:W-:Y:S05]  /*11700*/  EXIT ;  /* 0x000000000000794d */ /* 0x000fea0003800000 */
.L_x_2:
[----:B------:R-:W-:-:S00]  /*11710*/  BRA `(.L_x_2) ;  /* 0xfffffff000007947 */ /* 0x000fc0000383ffff */
[----:B------:R-:W-:-:S00]  /*11720*/  NOP ;  /* 0x0000000000007918 */ /* 0x000fc00000000000 */
        /* <DEDUP_REMOVED lines=13> */
.L_x_3:


//--------------------- .nv.global.init           --------------------------
	.section	.nv.global.init,"aw",@progbits
.nv.global.init:
	.type		_$_str,@object
	.size		_$_str,(.L_0 - _$_str)
_$_str:
        /*0000*/ 	.byte	0x5f, 0x5f, 0x43, 0x55, 0x44, 0x41, 0x5f, 0x46, 0x54, 0x5a, 0x00
.L_0:


//--------------------- .nv.shared.attn_fwd       --------------------------
	.section	.nv.shared.attn_fwd,"aw",@nobits
	.sectionflags	@""
	.align	16
